	.target	sm_100a

	.elftype	@"ET_EXEC"


//--------------------- .note.nv.tkinfo           --------------------------
	.section	.note.nv.tkinfo,"",@"SHT_NOTE"
	.sectionflags	@"SHF_NOTE_NV_TKINFO"
	.tkinfo
        /*0018*/ 	.word	0x00000002
        /*0030*/ 	.string	""
        /*0030*/ 	.string	"ptxas"
        /*0030*/ 	.string	"Cuda compilation tools, release 13.0, V13.0.88"
        /*0030*/ 	.string	"Build cuda_13.0.r13.0/compiler.36424714_0"
        /*0030*/ 	.string	"-arch sm_100a -m 64 "



//--------------------- .note.nv.cuinfo           --------------------------
	.section	.note.nv.cuinfo,"",@"SHT_NOTE"
	.sectionflags	@"SHF_NOTE_NV_CUINFO"
        /*0018*/ 	.short	0x0002
        /*001a*/ 	.short	0x0064
        /*001c*/ 	.short	0x0082
	.zero		2


//--------------------- .nv.info                  --------------------------
	.section	.nv.info,"",@"SHT_CUDA_INFO"
	.align	4


	//----- nvinfo : EIATTR_REGCOUNT
	.align		4
        /*0000*/ 	.byte	0x04, 0x2f
        /*0002*/ 	.short	(.L_19 - .L_18)
	.align		4
.L_18:
        /*0004*/ 	.word	index@(_ZN7cutlass13device_kernelINS_4gemm6kernel13GemmUniversalIN4cute5tupleIJiiiiEEENS1_10collective13CollectiveMmaINS1_35MainloopSm100TmaUmmaWarpSpecializedILi10ELi2ELi2ENS5_IJNS4_1CILi2EEENSA_ILi1EEESC_EEEEENS5_IJNSA_ILi256EEESF_NSA_ILi32EEEEEENS_6half_tENS5_IJlSC_lEEESI_SJ_NS4_8TiledMMAINS4_8MMA_AtomIJNS4_26SM100_MMA_F16BF16_2x1SM_SSISI_SI_fLi256ELi256ELNS4_4UMMA5MajorE0ELSO_0ELNSN_7ScaleInE0ELSP_0EEEEEENS4_6LayoutINS5_IJSC_SC_SC_EEENS5_IJNSA_ILi0EEESU_SU_EEEEENS5_IJNS4_10UnderscoreESX_SX_EEEEENS4_18SM100_TMA_2SM_LOADENS4_14ComposedLayoutINS4_7SwizzleILi2ELi4ELi3EEENS4_18smem_ptr_flag_bitsILi16EEENSS_INS5_IJNSA_ILi8EEESG_EEENS5_IJSG_SC_EEEEEEEvNS4_8identityES10_S1A_vS1B_EENS_8epilogue10collective18CollectiveEpilogueINS1D_23Sm100TmaWarpSpecializedILi4ELi2ELi64ELb1ELb0EEEJNS5_IJNSA_ILi128EEESF_SG_EEENS5_IJNSS_IS1I_SC_EENSS_INSA_ILi64EEESC_EEEEESI_SJ_SI_SJ_NS1D_6fusion15FusionCallbacksIS1H_NS1O_17LinearCombinationISI_fSI_fLNS_15FloatRoundStyleE2EEES1J_S1N_JEEENS4_5SM1004TMEM4LOAD26SM100_TMEM_LOAD_32dp32b64xENS4_13SM90_TMA_LOADENS11_INS12_ILi3ELi4ELi3EEES15_NSS_INS5_IJS16_S1L_EEENS5_IJS1L_SC_EEEEEEENS4_39AutoVectorizingCopyWithAssumedAlignmentILi128EEENS4_14SM90_TMA_STOREES23_S25_S25_EEEvvEEEEvNT_6ParamsE)
        /*0008*/ 	.word	0x000000ba


	//----- nvinfo : EIATTR_FRAME_SIZE
	.align		4
.L_19:
        /*000c*/ 	.byte	0x04, 0x11
        /*000e*/ 	.short	(.L_21 - .L_20)
	.align		4
.L_20:
        /*0010*/ 	.word	index@($__internal_2_$__cuda_sm10x_tcgen05_guardrail_trap_unallocated_columns_being_dealloced)
        /*0014*/ 	.word	0x00000000


	//----- nvinfo : EIATTR_FRAME_SIZE
	.align		4
.L_21:
        /*0018*/ 	.byte	0x04, 0x11
        /*001a*/ 	.short	(.L_23 - .L_22)
	.align		4
.L_22:
        /*001c*/ 	.word	index@($__internal_1_$__cuda_sm10x_tcgen05_guardrail_trap_phase_invalid_during_alloc)
        /*0020*/ 	.word	0x00000000


	//----- nvinfo : EIATTR_FRAME_SIZE
	.align		4
.L_23:
        /*0024*/ 	.byte	0x04, 0x11
        /*0026*/ 	.short	(.L_25 - .L_24)
	.align		4
.L_24:
        /*0028*/ 	.word	index@($__internal_0_$__cuda_sm10x_tcgen05_guardrail_trap_col_being_dealloced_not_returned_by_alloc)
        /*002c*/ 	.word	0x00000000


	//----- nvinfo : EIATTR_FRAME_SIZE
	.align		4
.L_25:
        /*0030*/ 	.byte	0x04, 0x11
        /*0032*/ 	.short	(.L_27 - .L_26)
	.align		4
.L_26:
        /*0034*/ 	.word	index@(_ZN7cutlass13device_kernelINS_4gemm6kernel13GemmUniversalIN4cute5tupleIJiiiiEEENS1_10collective13CollectiveMmaINS1_35MainloopSm100TmaUmmaWarpSpecializedILi10ELi2ELi2ENS5_IJNS4_1CILi2EEENSA_ILi1EEESC_EEEEENS5_IJNSA_ILi256EEESF_NSA_ILi32EEEEEENS_6half_tENS5_IJlSC_lEEESI_SJ_NS4_8TiledMMAINS4_8MMA_AtomIJNS4_26SM100_MMA_F16BF16_2x1SM_SSISI_SI_fLi256ELi256ELNS4_4UMMA5MajorE0ELSO_0ELNSN_7ScaleInE0ELSP_0EEEEEENS4_6LayoutINS5_IJSC_SC_SC_EEENS5_IJNSA_ILi0EEESU_SU_EEEEENS5_IJNS4_10UnderscoreESX_SX_EEEEENS4_18SM100_TMA_2SM_LOADENS4_14ComposedLayoutINS4_7SwizzleILi2ELi4ELi3EEENS4_18smem_ptr_flag_bitsILi16EEENSS_INS5_IJNSA_ILi8EEESG_EEENS5_IJSG_SC_EEEEEEEvNS4_8identityES10_S1A_vS1B_EENS_8epilogue10collective18CollectiveEpilogueINS1D_23Sm100TmaWarpSpecializedILi4ELi2ELi64ELb1ELb0EEEJNS5_IJNSA_ILi128EEESF_SG_EEENS5_IJNSS_IS1I_SC_EENSS_INSA_ILi64EEESC_EEEEESI_SJ_SI_SJ_NS1D_6fusion15FusionCallbacksIS1H_NS1O_17LinearCombinationISI_fSI_fLNS_15FloatRoundStyleE2EEES1J_S1N_JEEENS4_5SM1004TMEM4LOAD26SM100_TMEM_LOAD_32dp32b64xENS4_13SM90_TMA_LOADENS11_INS12_ILi3ELi4ELi3EEES15_NSS_INS5_IJS16_S1L_EEENS5_IJS1L_SC_EEEEEEENS4_39AutoVectorizingCopyWithAssumedAlignmentILi128EEENS4_14SM90_TMA_STOREES23_S25_S25_EEEvvEEEEvNT_6ParamsE)
        /*0038*/ 	.word	0x00000000


	//----- nvinfo : EIATTR_MIN_STACK_SIZE
	.align		4
.L_27:
        /*003c*/ 	.byte	0x04, 0x12
        /*003e*/ 	.short	(.L_29 - .L_28)
	.align		4
.L_28:
        /*0040*/ 	.word	index@(_ZN7cutlass13device_kernelINS_4gemm6kernel13GemmUniversalIN4cute5tupleIJiiiiEEENS1_10collective13CollectiveMmaINS1_35MainloopSm100TmaUmmaWarpSpecializedILi10ELi2ELi2ENS5_IJNS4_1CILi2EEENSA_ILi1EEESC_EEEEENS5_IJNSA_ILi256EEESF_NSA_ILi32EEEEEENS_6half_tENS5_IJlSC_lEEESI_SJ_NS4_8TiledMMAINS4_8MMA_AtomIJNS4_26SM100_MMA_F16BF16_2x1SM_SSISI_SI_fLi256ELi256ELNS4_4UMMA5MajorE0ELSO_0ELNSN_7ScaleInE0ELSP_0EEEEEENS4_6LayoutINS5_IJSC_SC_SC_EEENS5_IJNSA_ILi0EEESU_SU_EEEEENS5_IJNS4_10UnderscoreESX_SX_EEEEENS4_18SM100_TMA_2SM_LOADENS4_14ComposedLayoutINS4_7SwizzleILi2ELi4ELi3EEENS4_18smem_ptr_flag_bitsILi16EEENSS_INS5_IJNSA_ILi8EEESG_EEENS5_IJSG_SC_EEEEEEEvNS4_8identityES10_S1A_vS1B_EENS_8epilogue10collective18CollectiveEpilogueINS1D_23Sm100TmaWarpSpecializedILi4ELi2ELi64ELb1ELb0EEEJNS5_IJNSA_ILi128EEESF_SG_EEENS5_IJNSS_IS1I_SC_EENSS_INSA_ILi64EEESC_EEEEESI_SJ_SI_SJ_NS1D_6fusion15FusionCallbacksIS1H_NS1O_17LinearCombinationISI_fSI_fLNS_15FloatRoundStyleE2EEES1J_S1N_JEEENS4_5SM1004TMEM4LOAD26SM100_TMEM_LOAD_32dp32b64xENS4_13SM90_TMA_LOADENS11_INS12_ILi3ELi4ELi3EEES15_NSS_INS5_IJS16_S1L_EEENS5_IJS1L_SC_EEEEEEENS4_39AutoVectorizingCopyWithAssumedAlignmentILi128EEENS4_14SM90_TMA_STOREES23_S25_S25_EEEvvEEEEvNT_6ParamsE)
        /*0044*/ 	.word	0x00000000
.L_29:


//--------------------- .nv.compat                --------------------------
	.section	.nv.compat,"",@"SHT_CUDA_COMPAT_INFO"
	.align	4
        /*0000*/ 	.byte	0x02, 0x09, 0x01, 0x00, 0x02, 0x02, 0x02, 0x00, 0x02, 0x05, 0x05, 0x00, 0x03, 0x07, 0x01, 0x01
        /*0010*/ 	.byte	0x02, 0x03, 0x01, 0x00, 0x02, 0x06, 0x01, 0x00, 0x04, 0x0b, 0x08, 0x00, 0x09, 0x00, 0x00, 0x00
        /*0020*/ 	.byte	0x00, 0x00, 0x00, 0x00


//--------------------- .nv.info._ZN7cutlass13device_kernelINS_4gemm6kernel13GemmUniversalIN4cute5tupleIJiiiiEEENS1_10collective13CollectiveMmaINS1_35MainloopSm100TmaUmmaWarpSpecializedILi10ELi2ELi2ENS5_IJNS4_1CILi2EEENSA_ILi1EEESC_EEEEENS5_IJNSA_ILi256EEESF_NSA_ILi32EEEEEENS_6half_tENS5_IJlSC_lEEESI_SJ_NS4_8TiledMMAINS4_8MMA_AtomIJNS4_26SM100_MMA_F16BF16_2x1SM_SSISI_SI_fLi256ELi256ELNS4_4UMMA5MajorE0ELSO_0ELNSN_7ScaleInE0ELSP_0EEEEEENS4_6LayoutINS5_IJSC_SC_SC_EEENS5_IJNSA_ILi0EEESU_SU_EEEEENS5_IJNS4_10UnderscoreESX_SX_EEEEENS4_18SM100_TMA_2SM_LOADENS4_14ComposedLayoutINS4_7SwizzleILi2ELi4ELi3EEENS4_18smem_ptr_flag_bitsILi16EEENSS_INS5_IJNSA_ILi8EEESG_EEENS5_IJSG_SC_EEEEEEEvNS4_8identityES10_S1A_vS1B_EENS_8epilogue10collective18CollectiveEpilogueINS1D_23Sm100TmaWarpSpecializedILi4ELi2ELi64ELb1ELb0EEEJNS5_IJNSA_ILi128EEESF_SG_EEENS5_IJNSS_IS1I_SC_EENSS_INSA_ILi64EEESC_EEEEESI_SJ_SI_SJ_NS1D_6fusion15FusionCallbacksIS1H_NS1O_17LinearCombinationISI_fSI_fLNS_15FloatRoundStyleE2EEES1J_S1N_JEEENS4_5SM1004TMEM4LOAD26SM100_TMEM_LOAD_32dp32b64xENS4_13SM90_TMA_LOADENS11_INS12_ILi3ELi4ELi3EEES15_NSS_INS5_IJS16_S1L_EEENS5_IJS1L_SC_EEEEEEENS4_39AutoVectorizingCopyWithAssumedAlignmentILi128EEENS4_14SM90_TMA_STOREES23_S25_S25_EEEvvEEEEvNT_6ParamsE --------------------------
	.section	.nv.info._ZN7cutlass13device_kernelINS_4gemm6kernel13GemmUniversalIN4cute5tupleIJiiiiEEENS1_10collective13CollectiveMmaINS1_35MainloopSm100TmaUmmaWarpSpecializedILi10ELi2ELi2ENS5_IJNS4_1CILi2EEENSA_ILi1EEESC_EEEEENS5_IJNSA_ILi256EEESF_NSA_ILi32EEEEEENS_6half_tENS5_IJlSC_lEEESI_SJ_NS4_8TiledMMAINS4_8MMA_AtomIJNS4_26SM100_MMA_F16BF16_2x1SM_SSISI_SI_fLi256ELi256ELNS4_4UMMA5MajorE0ELSO_0ELNSN_7ScaleInE0ELSP_0EEEEEENS4_6LayoutINS5_IJSC_SC_SC_EEENS5_IJNSA_ILi0EEESU_SU_EEEEENS5_IJNS4_10UnderscoreESX_SX_EEEEENS4_18SM100_TMA_2SM_LOADENS4_14ComposedLayoutINS4_7SwizzleILi2ELi4ELi3EEENS4_18smem_ptr_flag_bitsILi16EEENSS_INS5_IJNSA_ILi8EEESG_EEENS5_IJSG_SC_EEEEEEEvNS4_8identityES10_S1A_vS1B_EENS_8epilogue10collective18CollectiveEpilogueINS1D_23Sm100TmaWarpSpecializedILi4ELi2ELi64ELb1ELb0EEEJNS5_IJNSA_ILi128EEESF_SG_EEENS5_IJNSS_IS1I_SC_EENSS_INSA_ILi64EEESC_EEEEESI_SJ_SI_SJ_NS1D_6fusion15FusionCallbacksIS1H_NS1O_17LinearCombinationISI_fSI_fLNS_15FloatRoundStyleE2EEES1J_S1N_JEEENS4_5SM1004TMEM4LOAD26SM100_TMEM_LOAD_32dp32b64xENS4_13SM90_TMA_LOADENS11_INS12_ILi3ELi4ELi3EEES15_NSS_INS5_IJS16_S1L_EEENS5_IJS1L_SC_EEEEEEENS4_39AutoVectorizingCopyWithAssumedAlignmentILi128EEENS4_14SM90_TMA_STOREES23_S25_S25_EEEvvEEEEvNT_6ParamsE,"",@"SHT_CUDA_INFO"
	.sectionflags	@""
	.align	4


	//----- nvinfo : EIATTR_CUDA_API_VERSION
	.align		4
        /*0000*/ 	.byte	0x04, 0x37
        /*0002*/ 	.short	(.L_31 - .L_30)
.L_30:
        /*0004*/ 	.word	0x00000082


	//----- nvinfo : EIATTR_KPARAM_INFO
	.align		4
.L_31:
        /*0008*/ 	.byte	0x04, 0x17
        /*000a*/ 	.short	(.L_33 - .L_32)
.L_32:
        /*000c*/ 	.word	0x00000000
        /*0010*/ 	.short	0x0000
        /*0012*/ 	.short	0x0000
        /*0014*/ 	.byte	0x00, 0xf0, 0x01, 0x20


	//----- nvinfo : EIATTR_AT_ENTRY_FRAGMENTS
	.align		4
.L_33:
        /*0018*/ 	.byte	0x04, 0x4f
        /*001a*/ 	.short	(.L_35 - .L_34)


	//   ....[0]....
.L_34:
        /*001c*/ 	.word	0x00000007


	//----- nvinfo : EIATTR_RESERVED_SMEM_USED
	.align		4
.L_35:
        /*0020*/ 	.byte	0x01, 0x41
	.zero		2


	//----- nvinfo : EIATTR_SPARSE_MMA_MASK
	.align		4
        /*0024*/ 	.byte	0x03, 0x50
        /*0026*/ 	.short	0x0000


	//----- nvinfo : EIATTR_TCGEN05_2CTA_USED
	.align		4
        /*0028*/ 	.byte	0x01, 0x52
	.zero		2


	//----- nvinfo : EIATTR_MAXREG_COUNT
	.align		4
        /*002c*/ 	.byte	0x03, 0x1b
        /*002e*/ 	.short	0x00ff


	//----- nvinfo : EIATTR_NUM_BARRIERS
	.align		4
        /*0030*/ 	.byte	0x02, 0x4c
        /*0032*/ 	.byte	0x07
	.zero		1


	//----- nvinfo : EIATTR_EXTERNS
	.align		4
        /*0034*/ 	.byte	0x04, 0x0f
        /*0036*/ 	.short	(.L_37 - .L_36)


	//   ....[0]....
	.align		4
.L_36:
        /*0038*/ 	.word	index@(__assertfail)


	//----- nvinfo : EIATTR_MERCURY_ISA_VERSION
	.align		4
.L_37:
        /*003c*/ 	.byte	0x03, 0x5f
        /*003e*/ 	.short	0x0101


	//----- nvinfo : EIATTR_INT_WARP_WIDE_INSTR_OFFSETS
	.align		4
        /*0040*/ 	.byte	0x04, 0x31
        /*0042*/ 	.short	(.L_39 - .L_38)


	//   ....[0]....
.L_38:
        /*0044*/ 	.word	0x00000dc0


	//   ....[1]....
        /*0048*/ 	.word	0x00000e60


	//   ....[2]....
        /*004c*/ 	.word	0x00002190


	//   ....[3]....
        /*0050*/ 	.word	0x000041d0


	//   ....[4]....
        /*0054*/ 	.word	0x000041f0


	//   ....[5]....
        /*0058*/ 	.word	0x00004220


	//   ....[6]....
        /*005c*/ 	.word	0x00004b60


	//   ....[7]....
        /*0060*/ 	.word	0x00004bd0


	//   ....[8]....
        /*0064*/ 	.word	0x00004cb0


	//   ....[9]....
        /*0068*/ 	.word	0x00004d30


	//   ....[10]....
        /*006c*/ 	.word	0x00004e40


	//   ....[11]....
        /*0070*/ 	.word	0x00004ed0


	//   ....[12]....
        /*0074*/ 	.word	0x000050b0


	//   ....[13]....
        /*0078*/ 	.word	0x00005210


	//----- nvinfo : EIATTR_COOP_GROUP_MASK_REGIDS
	.align		4
.L_39:
        /*007c*/ 	.byte	0x04, 0x29
        /*007e*/ 	.short	(.L_41 - .L_40)


	//   ....[0]....
.L_40:
        /*0080*/ 	.word	0xffffffff


	//   ....[1]....
        /*0084*/ 	.word	0xffffffff


	//   ....[2]....
        /*0088*/ 	.word	0xffffffff


	//   ....[3]....
        /*008c*/ 	.word	0xffffffff


	//   ....[4]....
        /*0090*/ 	.word	0xffffffff


	//   ....[5]....
        /*0094*/ 	.word	0xffffffff


	//   ....[6]....
        /*0098*/ 	.word	0xffffffff


	//   ....[7]....
        /*009c*/ 	.word	0xffffffff


	//   ....[8]....
        /*00a0*/ 	.word	0xffffffff


	//   ....[9]....
        /*00a4*/ 	.word	0xffffffff


	//   ....[10]....
        /*00a8*/ 	.word	0xffffffff


	//   ....[11]....
        /*00ac*/ 	.word	0xffffffff


	//   ....[12]....
        /*00b0*/ 	.word	0xffffffff


	//   ....[13]....
        /*00b4*/ 	.word	0xffffffff


	//----- nvinfo : EIATTR_COOP_GROUP_INSTR_OFFSETS
	.align		4
.L_41:
        /*00b8*/ 	.byte	0x04, 0x28
        /*00ba*/ 	.short	(.L_43 - .L_42)


	//   ....[0]....
.L_42:
        /*00bc*/ 	.word	0x000000c0


	//   ....[1]....
        /*00c0*/ 	.word	0x00000500


	//   ....[2]....
        /*00c4*/ 	.word	0x00000770


	//   ....[3]....
        /*00c8*/ 	.word	0x00000900


	//   ....[4]....
        /*00cc*/ 	.word	0x000009f0


	//   ....[5]....
        /*00d0*/ 	.word	0x00000b50


	//   ....[6]....
        /*00d4*/ 	.word	0x00000ca0


	//   ....[7]....
        /*00d8*/ 	.word	0x00000ee0


	//   ....[8]....
        /*00dc*/ 	.word	0x00002070


	//   ....[9]....
        /*00e0*/ 	.word	0x000031b0


	//   ....[10]....
        /*00e4*/ 	.word	0x00003680


	//   ....[11]....
        /*00e8*/ 	.word	0x000036b0


	//   ....[12]....
        /*00ec*/ 	.word	0x000040d0


	//   ....[13]....
        /*00f0*/ 	.word	0x000042e0


	//----- nvinfo : EIATTR_VRC_CTA_INIT_COUNT
	.align		4
.L_43:
        /*00f4*/ 	.byte	0x02, 0x4a
        /*00f6*/ 	.byte	0x80
	.zero		1


	//----- nvinfo : EIATTR_SYSCALL_OFFSETS
	.align		4
        /*00f8*/ 	.byte	0x04, 0x46
        /*00fa*/ 	.short	(.L_45 - .L_44)


	//   ....[0]....
.L_44:
        /*00fc*/ 	.word	0x00005cc0


	//   ....[1]....
        /*0100*/ 	.word	0x00005db0


	//   ....[2]....
        /*0104*/ 	.word	0x00006720


	//   ....[3]....
        /*0108*/ 	.word	0x00007be0


	//   ....[4]....
        /*010c*/ 	.word	0x00009000


	//   ....[5]....
        /*0110*/ 	.word	0x0000a410


	//----- nvinfo : EIATTR_MBARRIER_INSTR_OFFSETS
	.align		4
.L_45:
        /*0114*/ 	.byte	0x04, 0x39
        /*0116*/ 	.short	(.L_47 - .L_46)


	//   ....[0]....
.L_46:
        /*0118*/ 	.word	0x00000610
        /*011c*/ 	.word	0x000000ff
        /*0120*/ 	.word	0x00000000
        /*0124*/ 	.short	0x0100
        /*0126*/ 	.byte	0x08
	.zero		1


	//   ....[1]....
        /*0128*/ 	.word	0x00000620
        /*012c*/ 	.word	0x000000ff
        /*0130*/ 	.word	0x00000050
        /*0134*/ 	.short	0x0100
        /*0136*/ 	.byte	0x08
	.zero		1


	//   ....[2]....
        /*0138*/ 	.word	0x00000630
        /*013c*/ 	.word	0x000000ff
        /*0140*/ 	.word	0x00000008
        /*0144*/ 	.short	0x0100
        /*0146*/ 	.byte	0x08
	.zero		1


	//   ....[3]....
        /*0148*/ 	.word	0x00000640
        /*014c*/ 	.word	0x000000ff
        /*0150*/ 	.word	0x00000058
        /*0154*/ 	.short	0x0100
        /*0156*/ 	.byte	0x08
	.zero		1


	//   ....[4]....
        /*0158*/ 	.word	0x00000650
        /*015c*/ 	.word	0x000000ff
        /*0160*/ 	.word	0x00000010
        /*0164*/ 	.short	0x0100
        /*0166*/ 	.byte	0x08
	.zero		1


	//   ....[5]....
        /*0168*/ 	.word	0x00000660
        /*016c*/ 	.word	0x000000ff
        /*0170*/ 	.word	0x00000060
        /*0174*/ 	.short	0x0100
        /*0176*/ 	.byte	0x08
	.zero		1


	//   ....[6]....
        /*0178*/ 	.word	0x00000670
        /*017c*/ 	.word	0x000000ff
        /*0180*/ 	.word	0x00000018
        /*0184*/ 	.short	0x0100
        /*0186*/ 	.byte	0x08
	.zero		1


	//   ....[7]....
        /*0188*/ 	.word	0x00000680
        /*018c*/ 	.word	0x000000ff
        /*0190*/ 	.word	0x00000068
        /*0194*/ 	.short	0x0100
        /*0196*/ 	.byte	0x08
	.zero		1


	//   ....[8]....
        /*0198*/ 	.word	0x00000690
        /*019c*/ 	.word	0x000000ff
        /*01a0*/ 	.word	0x00000020
        /*01a4*/ 	.short	0x0100
        /*01a6*/ 	.byte	0x08
	.zero		1


	//   ....[9]....
        /*01a8*/ 	.word	0x000006a0
        /*01ac*/ 	.word	0x000000ff
        /*01b0*/ 	.word	0x00000070
        /*01b4*/ 	.short	0x0100
        /*01b6*/ 	.byte	0x08
	.zero		1


	//   ....[10]....
        /*01b8*/ 	.word	0x000006b0
        /*01bc*/ 	.word	0x000000ff
        /*01c0*/ 	.word	0x00000028
        /*01c4*/ 	.short	0x0100
        /*01c6*/ 	.byte	0x08
	.zero		1


	//   ....[11]....
        /*01c8*/ 	.word	0x000006c0
        /*01cc*/ 	.word	0x000000ff
        /*01d0*/ 	.word	0x00000078
        /*01d4*/ 	.short	0x0100
        /*01d6*/ 	.byte	0x08
	.zero		1


	//   ....[12]....
        /*01d8*/ 	.word	0x000006d0
        /*01dc*/ 	.word	0x000000ff
        /*01e0*/ 	.word	0x00000030
        /*01e4*/ 	.short	0x0100
        /*01e6*/ 	.byte	0x08
	.zero		1


	//   ....[13]....
        /*01e8*/ 	.word	0x000006e0
        /*01ec*/ 	.word	0x000000ff
        /*01f0*/ 	.word	0x00000080
        /*01f4*/ 	.short	0x0100
        /*01f6*/ 	.byte	0x08
	.zero		1


	//   ....[14]....
        /*01f8*/ 	.word	0x000006f0
        /*01fc*/ 	.word	0x000000ff
        /*0200*/ 	.word	0x00000038
        /*0204*/ 	.short	0x0100
        /*0206*/ 	.byte	0x08
	.zero		1


	//   ....[15]....
        /*0208*/ 	.word	0x00000700
        /*020c*/ 	.word	0x000000ff
        /*0210*/ 	.word	0x00000088
        /*0214*/ 	.short	0x0100
        /*0216*/ 	.byte	0x08
	.zero		1


	//   ....[16]....
        /*0218*/ 	.word	0x00000710
        /*021c*/ 	.word	0x000000ff
        /*0220*/ 	.word	0x00000040
        /*0224*/ 	.short	0x0100
        /*0226*/ 	.byte	0x08
	.zero		1


	//   ....[17]....
        /*0228*/ 	.word	0x00000720
        /*022c*/ 	.word	0x000000ff
        /*0230*/ 	.word	0x00000090
        /*0234*/ 	.short	0x0100
        /*0236*/ 	.byte	0x08
	.zero		1


	//   ....[18]....
        /*0238*/ 	.word	0x00000730
        /*023c*/ 	.word	0x000000ff
        /*0240*/ 	.word	0x00000048
        /*0244*/ 	.short	0x0100
        /*0246*/ 	.byte	0x08
	.zero		1


	//   ....[19]....
        /*0248*/ 	.word	0x00000740
        /*024c*/ 	.word	0x000000ff
        /*0250*/ 	.word	0x00000098
        /*0254*/ 	.short	0x0100
        /*0256*/ 	.byte	0x08
	.zero		1


	//   ....[20]....
        /*0258*/ 	.word	0x00000870
        /*025c*/ 	.word	0x000000ff
        /*0260*/ 	.word	0x000000a0
        /*0264*/ 	.short	0x0100
        /*0266*/ 	.byte	0x09
	.zero		1


	//   ....[21]....
        /*0268*/ 	.word	0x00000880
        /*026c*/ 	.word	0x000000ff
        /*0270*/ 	.word	0x000000c0
        /*0274*/ 	.short	0x0100
        /*0276*/ 	.byte	0x09
	.zero		1


	//   ....[22]....
        /*0278*/ 	.word	0x00000890
        /*027c*/ 	.word	0x000000ff
        /*0280*/ 	.word	0x000000a8
        /*0284*/ 	.short	0x0100
        /*0286*/ 	.byte	0x09
	.zero		1


	//   ....[23]....
        /*0288*/ 	.word	0x000008a0
        /*028c*/ 	.word	0x000000ff
        /*0290*/ 	.word	0x000000c8
        /*0294*/ 	.short	0x0100
        /*0296*/ 	.byte	0x09
	.zero		1


	//   ....[24]....
        /*0298*/ 	.word	0x000008b0
        /*029c*/ 	.word	0x000000ff
        /*02a0*/ 	.word	0x000000b0
        /*02a4*/ 	.short	0x0100
        /*02a6*/ 	.byte	0x09
	.zero		1


	//   ....[25]....
        /*02a8*/ 	.word	0x000008c0
        /*02ac*/ 	.word	0x000000ff
        /*02b0*/ 	.word	0x000000d0
        /*02b4*/ 	.short	0x0100
        /*02b6*/ 	.byte	0x09
	.zero		1


	//   ....[26]....
        /*02b8*/ 	.word	0x000008d0
        /*02bc*/ 	.word	0x000000ff
        /*02c0*/ 	.word	0x000000b8
        /*02c4*/ 	.short	0x0100
        /*02c6*/ 	.byte	0x09
	.zero		1


	//   ....[27]....
        /*02c8*/ 	.word	0x000008e0
        /*02cc*/ 	.word	0x000000ff
        /*02d0*/ 	.word	0x000000d8
        /*02d4*/ 	.short	0x0100
        /*02d6*/ 	.byte	0x09
	.zero		1


	//   ....[28]....
        /*02d8*/ 	.word	0x000009c0
        /*02dc*/ 	.word	0x000000ff
        /*02e0*/ 	.word	0x000000e0
        /*02e4*/ 	.short	0x0100
        /*02e6*/ 	.byte	0x08
	.zero		1


	//   ....[29]....
        /*02e8*/ 	.word	0x000009d0
        /*02ec*/ 	.word	0x000000ff
        /*02f0*/ 	.word	0x000000e8
        /*02f4*/ 	.short	0x0100
        /*02f6*/ 	.byte	0x08
	.zero		1


	//   ....[30]....
        /*02f8*/ 	.word	0x00000b00
        /*02fc*/ 	.word	0x000000ff
        /*0300*/ 	.word	0x000000f0
        /*0304*/ 	.short	0x0100
        /*0306*/ 	.byte	0x08
	.zero		1


	//   ....[31]....
        /*0308*/ 	.word	0x00000b10
        /*030c*/ 	.word	0x000000ff
        /*0310*/ 	.word	0x00000100
        /*0314*/ 	.short	0x0100
        /*0316*/ 	.byte	0x08
	.zero		1


	//   ....[32]....
        /*0318*/ 	.word	0x00000b20
        /*031c*/ 	.word	0x000000ff
        /*0320*/ 	.word	0x000000f8
        /*0324*/ 	.short	0x0100
        /*0326*/ 	.byte	0x08
	.zero		1


	//   ....[33]....
        /*0328*/ 	.word	0x00000b30
        /*032c*/ 	.word	0x000000ff
        /*0330*/ 	.word	0x00000108
        /*0334*/ 	.short	0x0100
        /*0336*/ 	.byte	0x08
	.zero		1


	//   ....[34]....
        /*0338*/ 	.word	0x00000c50
        /*033c*/ 	.word	0x000000ff
        /*0340*/ 	.word	0x00000110
        /*0344*/ 	.short	0x0100
        /*0346*/ 	.byte	0x09
	.zero		1


	//   ....[35]....
        /*0348*/ 	.word	0x00000c60
        /*034c*/ 	.word	0x000000ff
        /*0350*/ 	.word	0x00000120
        /*0354*/ 	.short	0x0100
        /*0356*/ 	.byte	0x09
	.zero		1


	//   ....[36]....
        /*0358*/ 	.word	0x00000c70
        /*035c*/ 	.word	0x000000ff
        /*0360*/ 	.word	0x00000118
        /*0364*/ 	.short	0x0100
        /*0366*/ 	.byte	0x09
	.zero		1


	//   ....[37]....
        /*0368*/ 	.word	0x00000c80
        /*036c*/ 	.word	0x000000ff
        /*0370*/ 	.word	0x00000128
        /*0374*/ 	.short	0x0100
        /*0376*/ 	.byte	0x09
	.zero		1


	//   ....[38]....
        /*0378*/ 	.word	0x00000d70
        /*037c*/ 	.word	0x000000ff
        /*0380*/ 	.word	0x00000130
        /*0384*/ 	.short	0x0100
        /*0386*/ 	.byte	0x08
	.zero		1


	//   ....[39]....
        /*0388*/ 	.word	0x00000d80
        /*038c*/ 	.word	0x000000ff
        /*0390*/ 	.word	0x00000140
        /*0394*/ 	.short	0x0100
        /*0396*/ 	.byte	0x08
	.zero		1


	//   ....[40]....
        /*0398*/ 	.word	0x00000d90
        /*039c*/ 	.word	0x000000ff
        /*03a0*/ 	.word	0x00000138
        /*03a4*/ 	.short	0x0100
        /*03a6*/ 	.byte	0x08
	.zero		1


	//   ....[41]....
        /*03a8*/ 	.word	0x00000da0
        /*03ac*/ 	.word	0x000000ff
        /*03b0*/ 	.word	0x00000148
        /*03b4*/ 	.short	0x0100
        /*03b6*/ 	.byte	0x08
	.zero		1


	//   ....[42]....
        /*03b8*/ 	.word	0x00000e90
        /*03bc*/ 	.word	0x000000ff
        /*03c0*/ 	.word	0x00000150
        /*03c4*/ 	.short	0x0100
        /*03c6*/ 	.byte	0x07
	.zero		1


	//   ....[43]....
        /*03c8*/ 	.word	0x000018a0
        /*03cc*/ 	.word	0x00000003
        /*03d0*/ 	.word	0x00000140
        /*03d4*/ 	.short	0x010a
        /*03d6*/ 	.byte	0xff
	.zero		1


	//   ....[44]....
        /*03d8*/ 	.word	0x000018d0
        /*03dc*/ 	.word	0x00000003
        /*03e0*/ 	.word	0x00000130
        /*03e4*/ 	.short	0x0101
        /*03e6*/ 	.byte	0xff
	.zero		1


	//   ....[45]....
        /*03e8*/ 	.word	0x000019d0
        /*03ec*/ 	.word	0x000000ff
        /*03f0*/ 	.word	0x00000050
        /*03f4*/ 	.short	0x010a
        /*03f6*/ 	.byte	0x08
	.zero		1


	//   ....[46]....
        /*03f8*/ 	.word	0x00001a90
        /*03fc*/ 	.word	0x000000ff
        /*0400*/ 	.word	0x00000050
        /*0404*/ 	.short	0x010a
        /*0406*/ 	.byte	0x21
	.zero		1


	//   ....[47]....
        /*0408*/ 	.word	0x00001c50
        /*040c*/ 	.word	0x000000ff
        /*0410*/ 	.word	0x00000050
        /*0414*/ 	.short	0x010a
        /*0416*/ 	.byte	0x08
	.zero		1


	//   ....[48]....
        /*0418*/ 	.word	0x00001d30
        /*041c*/ 	.word	0x000000ff
        /*0420*/ 	.word	0x000000e8
        /*0424*/ 	.short	0x0101
        /*0426*/ 	.byte	0x06
	.zero		1


	//   ....[49]....
        /*0428*/ 	.word	0x00001d50
        /*042c*/ 	.word	0x000000ff
        /*0430*/ 	.word	0x00000050
        /*0434*/ 	.short	0x010a
        /*0436*/ 	.byte	0x08
	.zero		1


	//   ....[50]....
        /*0438*/ 	.word	0x00001dd0
        /*043c*/ 	.word	0x000000ff
        /*0440*/ 	.word	0x00000050
        /*0444*/ 	.short	0x010a
        /*0446*/ 	.byte	0x11
	.zero		1


	//   ....[51]....
        /*0448*/ 	.word	0x00001f60
        /*044c*/ 	.word	0x000000ff
        /*0450*/ 	.word	0x00000050
        /*0454*/ 	.short	0x010a
        /*0456*/ 	.byte	0x08
	.zero		1


	//   ....[52]....
        /*0458*/ 	.word	0x000020a0
        /*045c*/ 	.word	0x00000002
        /*0460*/ 	.word	0x000000f0
        /*0464*/ 	.short	0x010a
        /*0466*/ 	.byte	0xff
	.zero		1


	//   ....[53]....
        /*0468*/ 	.word	0x00002160
        /*046c*/ 	.word	0x00000002
        /*0470*/ 	.word	0x00000000
        /*0474*/ 	.short	0x0101
        /*0476*/ 	.byte	0xff
	.zero		1


	//   ....[54]....
        /*0478*/ 	.word	0x000026c0
        /*047c*/ 	.word	0x000000ff
        /*0480*/ 	.word	0x00000000
        /*0484*/ 	.short	0x010a
        /*0486*/ 	.byte	0x04
	.zero		1


	//   ....[55]....
        /*0488*/ 	.word	0x00002750
        /*048c*/ 	.word	0x000000ff
        /*0490*/ 	.word	0x00000000
        /*0494*/ 	.short	0x010a
        /*0496*/ 	.byte	0x04
	.zero		1


	//   ....[56]....
        /*0498*/ 	.word	0x000027e0
        /*049c*/ 	.word	0x000000ff
        /*04a0*/ 	.word	0x00000000
        /*04a4*/ 	.short	0x010a
        /*04a6*/ 	.byte	0x04
	.zero		1


	//   ....[57]....
        /*04a8*/ 	.word	0x00002870
        /*04ac*/ 	.word	0x000000ff
        /*04b0*/ 	.word	0x00000000
        /*04b4*/ 	.short	0x010a
        /*04b6*/ 	.byte	0x04
	.zero		1


	//   ....[58]....
        /*04b8*/ 	.word	0x00002900
        /*04bc*/ 	.word	0x000000ff
        /*04c0*/ 	.word	0x00000000
        /*04c4*/ 	.short	0x010a
        /*04c6*/ 	.byte	0x04
	.zero		1


	//   ....[59]....
        /*04c8*/ 	.word	0x00002990
        /*04cc*/ 	.word	0x000000ff
        /*04d0*/ 	.word	0x00000000
        /*04d4*/ 	.short	0x010a
        /*04d6*/ 	.byte	0x04
	.zero		1


	//   ....[60]....
        /*04d8*/ 	.word	0x00002a20
        /*04dc*/ 	.word	0x000000ff
        /*04e0*/ 	.word	0x00000000
        /*04e4*/ 	.short	0x010a
        /*04e6*/ 	.byte	0x04
	.zero		1


	//   ....[61]....
        /*04e8*/ 	.word	0x00002ab0
        /*04ec*/ 	.word	0x000000ff
        /*04f0*/ 	.word	0x00000000
        /*04f4*/ 	.short	0x010a
        /*04f6*/ 	.byte	0x04
	.zero		1


	//   ....[62]....
        /*04f8*/ 	.word	0x00002b40
        /*04fc*/ 	.word	0x000000ff
        /*0500*/ 	.word	0x00000000
        /*0504*/ 	.short	0x010a
        /*0506*/ 	.byte	0x04
	.zero		1


	//   ....[63]....
        /*0508*/ 	.word	0x00002be0
        /*050c*/ 	.word	0x00000000
        /*0510*/ 	.word	0x00000000
        /*0514*/ 	.short	0x010a
        /*0516*/ 	.byte	0xff
	.zero		1


	//   ....[64]....
        /*0518*/ 	.word	0x00002d10
        /*051c*/ 	.word	0x00000000
        /*0520*/ 	.word	0x00000130
        /*0524*/ 	.short	0x010a
        /*0526*/ 	.byte	0xff
	.zero		1


	//   ....[65]....
        /*0528*/ 	.word	0x00002d80
        /*052c*/ 	.word	0x00000004
        /*0530*/ 	.word	0x00000000
        /*0534*/ 	.short	0x0101
        /*0536*/ 	.byte	0xff
	.zero		1


	//   ....[66]....
        /*0538*/ 	.word	0x00002da0
        /*053c*/ 	.word	0x000000ff
        /*0540*/ 	.word	0x00000100
        /*0544*/ 	.short	0x010a
        /*0546*/ 	.byte	0x05
	.zero		1


	//   ....[67]....
        /*0548*/ 	.word	0x00002ec0
        /*054c*/ 	.word	0x00000000
        /*0550*/ 	.word	0x000000f0
        /*0554*/ 	.short	0x010a
        /*0556*/ 	.byte	0xff
	.zero		1


	//   ....[68]....
        /*0558*/ 	.word	0x00002fc0
        /*055c*/ 	.word	0x00000000
        /*0560*/ 	.word	0x00000000
        /*0564*/ 	.short	0x0101
        /*0566*/ 	.byte	0xff
	.zero		1


	//   ....[69]....
        /*0568*/ 	.word	0x00003050
        /*056c*/ 	.word	0x000000ff
        /*0570*/ 	.word	0x00000100
        /*0574*/ 	.short	0x0106
        /*0576*/ 	.byte	0x05
	.zero		1


	//   ....[70]....
        /*0578*/ 	.word	0x00003070
        /*057c*/ 	.word	0x000000ff
        /*0580*/ 	.word	0x00000100
        /*0584*/ 	.short	0x010a
        /*0586*/ 	.byte	0x05
	.zero		1


	//   ....[71]....
        /*0588*/ 	.word	0x00003100
        /*058c*/ 	.word	0x000000ff
        /*0590*/ 	.word	0x00000100
        /*0594*/ 	.short	0x0106
        /*0596*/ 	.byte	0x04
	.zero		1


	//   ....[72]....
        /*0598*/ 	.word	0x00003140
        /*059c*/ 	.word	0x00000000
        /*05a0*/ 	.word	0x00000100
        /*05a4*/ 	.short	0x010a
        /*05a6*/ 	.byte	0xff
	.zero		1


	//   ....[73]....
        /*05a8*/ 	.word	0x00003380
        /*05ac*/ 	.word	0x000000ff
        /*05b0*/ 	.word	0x00000008
        /*05b4*/ 	.short	0x010a
        /*05b6*/ 	.byte	0x06
	.zero		1


	//   ....[74]....
        /*05b8*/ 	.word	0x000033a0
        /*05bc*/ 	.word	0x000000ff
        /*05c0*/ 	.word	0x00000008
        /*05c4*/ 	.short	0x010a
        /*05c6*/ 	.byte	0x06
	.zero		1


	//   ....[75]....
        /*05c8*/ 	.word	0x00003530
        /*05cc*/ 	.word	0x000000ff
        /*05d0*/ 	.word	0x00000008
        /*05d4*/ 	.short	0x010a
        /*05d6*/ 	.byte	0x06
	.zero		1


	//   ....[76]....
        /*05d8*/ 	.word	0x00003550
        /*05dc*/ 	.word	0x000000ff
        /*05e0*/ 	.word	0x00000008
        /*05e4*/ 	.short	0x010a
        /*05e6*/ 	.byte	0x06
	.zero		1


	//   ....[77]....
        /*05e8*/ 	.word	0x00003610
        /*05ec*/ 	.word	0x000000ff
        /*05f0*/ 	.word	0x00000000
        /*05f4*/ 	.short	0x0101
        /*05f6*/ 	.byte	0x07
	.zero		1


	//   ....[78]....
        /*05f8*/ 	.word	0x00003910
        /*05fc*/ 	.word	0x00000000
        /*0600*/ 	.word	0x000000f0
        /*0604*/ 	.short	0x010a
        /*0606*/ 	.byte	0xff
	.zero		1


	//   ....[79]....
        /*0608*/ 	.word	0x000039d0
        /*060c*/ 	.word	0x00000000
        /*0610*/ 	.word	0x00000000
        /*0614*/ 	.short	0x0101
        /*0616*/ 	.byte	0xff
	.zero		1


	//   ....[80]....
        /*0618*/ 	.word	0x00003a90
        /*061c*/ 	.word	0x000000ff
        /*0620*/ 	.word	0x00000000
        /*0624*/ 	.short	0x010a
        /*0626*/ 	.byte	0x06
	.zero		1


	//   ....[81]....
        /*0628*/ 	.word	0x00003aa0
        /*062c*/ 	.word	0x000000ff
        /*0630*/ 	.word	0x00000120
        /*0634*/ 	.short	0x010a
        /*0636*/ 	.byte	0x0a
	.zero		1


	//   ....[82]....
        /*0638*/ 	.word	0x00003b50
        /*063c*/ 	.word	0x000000ff
        /*0640*/ 	.word	0x00000000
        /*0644*/ 	.short	0x010a
        /*0646*/ 	.byte	0x09
	.zero		1


	//   ....[83]....
        /*0648*/ 	.word	0x00003c90
        /*064c*/ 	.word	0x000000ff
        /*0650*/ 	.word	0x00000000
        /*0654*/ 	.short	0x010a
        /*0656*/ 	.byte	0x06
	.zero		1


	//   ....[84]....
        /*0658*/ 	.word	0x00003ee0
        /*065c*/ 	.word	0x000000ff
        /*0660*/ 	.word	0x00000000
        /*0664*/ 	.short	0x010a
        /*0666*/ 	.byte	0x05
	.zero		1


	//   ....[85]....
        /*0668*/ 	.word	0x00003f80
        /*066c*/ 	.word	0x00000000
        /*0670*/ 	.word	0x00000000
        /*0674*/ 	.short	0x010a
        /*0676*/ 	.byte	0xff
	.zero		1


	//   ....[86]....
        /*0678*/ 	.word	0x00003fc0
        /*067c*/ 	.word	0x00000000
        /*0680*/ 	.word	0x00000000
        /*0684*/ 	.short	0x010a
        /*0686*/ 	.byte	0xff
	.zero		1


	//   ....[87]....
        /*0688*/ 	.word	0x00004030
        /*068c*/ 	.word	0x000000ff
        /*0690*/ 	.word	0x00000000
        /*0694*/ 	.short	0x0101
        /*0696*/ 	.byte	0x05
	.zero		1


	//   ....[88]....
        /*0698*/ 	.word	0x00004070
        /*069c*/ 	.word	0x000000ff
        /*06a0*/ 	.word	0x00000150
        /*06a4*/ 	.short	0x010a
        /*06a6*/ 	.byte	0x08
	.zero		1


	//   ....[89]....
        /*06a8*/ 	.word	0x000040c0
        /*06ac*/ 	.word	0x000000ff
        /*06b0*/ 	.word	0x00000000
        /*06b4*/ 	.short	0x0101
        /*06b6*/ 	.byte	0x05
	.zero		1


	//   ....[90]....
        /*06b8*/ 	.word	0x00004510
        /*06bc*/ 	.word	0x00000000
        /*06c0*/ 	.word	0x000000f0
        /*06c4*/ 	.short	0x010a
        /*06c6*/ 	.byte	0xff
	.zero		1


	//   ....[91]....
        /*06c8*/ 	.word	0x000045d0
        /*06cc*/ 	.word	0x00000000
        /*06d0*/ 	.word	0x00000000
        /*06d4*/ 	.short	0x0101
        /*06d6*/ 	.byte	0xff
	.zero		1


	//   ....[92]....
        /*06d8*/ 	.word	0x000048f0
        /*06dc*/ 	.word	0x000000ff
        /*06e0*/ 	.word	0x000000e8
        /*06e4*/ 	.short	0x010a
        /*06e6*/ 	.byte	0x07
	.zero		1


	//   ....[93]....
        /*06e8*/ 	.word	0x00004ae0
        /*06ec*/ 	.word	0x000000ff
        /*06f0*/ 	.word	0x000000c0
        /*06f4*/ 	.short	0x010a
        /*06f6*/ 	.byte	0x07
	.zero		1


	//   ....[94]....
        /*06f8*/ 	.word	0x00004c50
        /*06fc*/ 	.word	0x000000ff
        /*0700*/ 	.word	0x000000a0
        /*0704*/ 	.short	0x010b
        /*0706*/ 	.byte	0x07
	.zero		1


	//   ....[95]....
        /*0708*/ 	.word	0x00004c60
        /*070c*/ 	.word	0x000000ff
        /*0710*/ 	.word	0x00000000
        /*0714*/ 	.short	0x0101
        /*0716*/ 	.byte	0x08
	.zero		1


	//   ....[96]....
        /*0718*/ 	.word	0x00004c80
        /*071c*/ 	.word	0x000000ff
        /*0720*/ 	.word	0x000000c8
        /*0724*/ 	.short	0x010a
        /*0726*/ 	.byte	0x07
	.zero		1


	//   ....[97]....
        /*0728*/ 	.word	0x00004de0
        /*072c*/ 	.word	0x000000ff
        /*0730*/ 	.word	0x000000a8
        /*0734*/ 	.short	0x010b
        /*0736*/ 	.byte	0x07
	.zero		1


	//   ....[98]....
        /*0738*/ 	.word	0x00004df0
        /*073c*/ 	.word	0x000000ff
        /*0740*/ 	.word	0x00000000
        /*0744*/ 	.short	0x0101
        /*0746*/ 	.byte	0x08
	.zero		1


	//   ....[99]....
        /*0748*/ 	.word	0x00004e00
        /*074c*/ 	.word	0x000000ff
        /*0750*/ 	.word	0x000000d0
        /*0754*/ 	.short	0x010a
        /*0756*/ 	.byte	0x07
	.zero		1


	//   ....[100]....
        /*0758*/ 	.word	0x00004fa0
        /*075c*/ 	.word	0x000000ff
        /*0760*/ 	.word	0x000000b0
        /*0764*/ 	.short	0x010b
        /*0766*/ 	.byte	0x07
	.zero		1


	//   ....[101]....
        /*0768*/ 	.word	0x00005010
        /*076c*/ 	.word	0x000000ff
        /*0770*/ 	.word	0x00000000
        /*0774*/ 	.short	0x0101
        /*0776*/ 	.byte	0x08
	.zero		1


	//   ....[102]....
        /*0778*/ 	.word	0x00005040
        /*077c*/ 	.word	0x000000ff
        /*0780*/ 	.word	0x000000d8
        /*0784*/ 	.short	0x010a
        /*0786*/ 	.byte	0x07
	.zero		1


	//   ....[103]....
        /*0788*/ 	.word	0x00005250
        /*078c*/ 	.word	0x000000ff
        /*0790*/ 	.word	0x000000b8
        /*0794*/ 	.short	0x010b
        /*0796*/ 	.byte	0x07
	.zero		1


	//   ....[104]....
        /*0798*/ 	.word	0x00005270
        /*079c*/ 	.word	0x000000ff
        /*07a0*/ 	.word	0x00000000
        /*07a4*/ 	.short	0x0101
        /*07a6*/ 	.byte	0x0d
	.zero		1


	//   ....[105]....
        /*07a8*/ 	.word	0x000052a0
        /*07ac*/ 	.word	0x000000ff
        /*07b0*/ 	.word	0x000000c0
        /*07b4*/ 	.short	0x010a
        /*07b6*/ 	.byte	0x07
	.zero		1


	//   ....[106]....
        /*07b8*/ 	.word	0x000052c0
        /*07bc*/ 	.word	0x000000ff
        /*07c0*/ 	.word	0x000000c8
        /*07c4*/ 	.short	0x010a
        /*07c6*/ 	.byte	0x07
	.zero		1


	//   ....[107]....
        /*07c8*/ 	.word	0x000052e0
        /*07cc*/ 	.word	0x000000ff
        /*07d0*/ 	.word	0x000000d0
        /*07d4*/ 	.short	0x010a
        /*07d6*/ 	.byte	0x07
	.zero		1


	//   ....[108]....
        /*07d8*/ 	.word	0x00005320
        /*07dc*/ 	.word	0x00000000
        /*07e0*/ 	.word	0x000000d8
        /*07e4*/ 	.short	0x010a
        /*07e6*/ 	.byte	0xff
	.zero		1


	//   ....[109]....
        /*07e8*/ 	.word	0x00005680
        /*07ec*/ 	.word	0x00000000
        /*07f0*/ 	.word	0x000000f0
        /*07f4*/ 	.short	0x010a
        /*07f6*/ 	.byte	0xff
	.zero		1


	//   ....[110]....
        /*07f8*/ 	.word	0x00005790
        /*07fc*/ 	.word	0x00000000
        /*0800*/ 	.word	0x00000000
        /*0804*/ 	.short	0x0101
        /*0806*/ 	.byte	0xff
	.zero		1


	//   ....[111]....
        /*0808*/ 	.word	0x00006240
        /*080c*/ 	.word	0x000000ff
        /*0810*/ 	.word	0x000000a0
        /*0814*/ 	.short	0x010a
        /*0816*/ 	.byte	0x30
	.zero		1


	//   ....[112]....
        /*0818*/ 	.word	0x00006300
        /*081c*/ 	.word	0x000000b3
        /*0820*/ 	.word	0x00000110
        /*0824*/ 	.short	0x010a
        /*0826*/ 	.byte	0xff
	.zero		1


	//   ....[113]....
        /*0828*/ 	.word	0x00006430
        /*082c*/ 	.word	0x000000ff
        /*0830*/ 	.word	0x000000a0
        /*0834*/ 	.short	0x010a
        /*0836*/ 	.byte	0x30
	.zero		1


	//   ....[114]....
        /*0838*/ 	.word	0x00006600
        /*083c*/ 	.word	0x000000b3
        /*0840*/ 	.word	0x00000110
        /*0844*/ 	.short	0x010a
        /*0846*/ 	.byte	0xff
	.zero		1


	//   ....[115]....
        /*0848*/ 	.word	0x00007880
        /*084c*/ 	.word	0x00000000
        /*0850*/ 	.word	0x00000000
        /*0854*/ 	.short	0x0101
        /*0856*/ 	.byte	0xff
	.zero		1


	//   ....[116]....
        /*0858*/ 	.word	0x00007890
        /*085c*/ 	.word	0x00000003
        /*0860*/ 	.word	0x000000a0
        /*0864*/ 	.short	0x010a
        /*0866*/ 	.byte	0xff
	.zero		1


	//   ....[117]....
        /*0868*/ 	.word	0x00007970
        /*086c*/ 	.word	0x00000003
        /*0870*/ 	.word	0x000000a0
        /*0874*/ 	.short	0x010a
        /*0876*/ 	.byte	0xff
	.zero		1


	//   ....[118]....
        /*0878*/ 	.word	0x00008ca0
        /*087c*/ 	.word	0x00000055
        /*0880*/ 	.word	0x00000000
        /*0884*/ 	.short	0x0101
        /*0886*/ 	.byte	0xff
	.zero		1


	//   ....[119]....
        /*0888*/ 	.word	0x00008cc0
        /*088c*/ 	.word	0x00000000
        /*0890*/ 	.word	0x000000a0
        /*0894*/ 	.short	0x010a
        /*0896*/ 	.byte	0xff
	.zero		1


	//   ....[120]....
        /*0898*/ 	.word	0x00008d90
        /*089c*/ 	.word	0x00000000
        /*08a0*/ 	.word	0x000000a0
        /*08a4*/ 	.short	0x010a
        /*08a6*/ 	.byte	0xff
	.zero		1


	//   ....[121]....
        /*08a8*/ 	.word	0x0000a0c0
        /*08ac*/ 	.word	0x00000054
        /*08b0*/ 	.word	0x00000000
        /*08b4*/ 	.short	0x0101
        /*08b6*/ 	.byte	0xff
	.zero		1


	//   ....[122]....
        /*08b8*/ 	.word	0x0000a0e0
        /*08bc*/ 	.word	0x00000003
        /*08c0*/ 	.word	0x000000a0
        /*08c4*/ 	.short	0x010a
        /*08c6*/ 	.byte	0xff
	.zero		1


	//   ....[123]....
        /*08c8*/ 	.word	0x0000a1b0
        /*08cc*/ 	.word	0x00000003
        /*08d0*/ 	.word	0x000000a0
        /*08d4*/ 	.short	0x010a
        /*08d6*/ 	.byte	0xff
	.zero		1


	//   ....[124]....
        /*08d8*/ 	.word	0x0000a500
        /*08dc*/ 	.word	0x000000b3
        /*08e0*/ 	.word	0x00000000
        /*08e4*/ 	.short	0x0101
        /*08e6*/ 	.byte	0xff
	.zero		1


	//   ....[125]....
        /*08e8*/ 	.word	0x0000b520
        /*08ec*/ 	.word	0x00000000
        /*08f0*/ 	.word	0x00000000
        /*08f4*/ 	.short	0x0101
        /*08f6*/ 	.byte	0xff
	.zero		1


	//   ....[126]....
        /*08f8*/ 	.word	0x0000b790
        /*08fc*/ 	.word	0x000000ff
        /*0900*/ 	.word	0x00000000
        /*0904*/ 	.short	0x0101
        /*0906*/ 	.byte	0x04
	.zero		1


	//   ....[127]....
        /*0908*/ 	.word	0x0000b7b0
        /*090c*/ 	.word	0x00000003
        /*0910*/ 	.word	0x00000140
        /*0914*/ 	.short	0x010a
        /*0916*/ 	.byte	0xff
	.zero		1


	//   ....[128]....
        /*0918*/ 	.word	0x0000b810
        /*091c*/ 	.word	0x00000002
        /*0920*/ 	.word	0x00000050
        /*0924*/ 	.short	0x010a
        /*0926*/ 	.byte	0xff
	.zero		1


	//   ....[129]....
        /*0928*/ 	.word	0x0000b870
        /*092c*/ 	.word	0x00000002
        /*0930*/ 	.word	0x00000050
        /*0934*/ 	.short	0x010a
        /*0936*/ 	.byte	0xff
	.zero		1


	//   ....[130]....
        /*0938*/ 	.word	0x0000b8c0
        /*093c*/ 	.word	0x00000002
        /*0940*/ 	.word	0x000000f0
        /*0944*/ 	.short	0x010a
        /*0946*/ 	.byte	0xff
	.zero		1


	//   ....[131]....
        /*0948*/ 	.word	0x0000b920
        /*094c*/ 	.word	0x00000000
        /*0950*/ 	.word	0x00000000
        /*0954*/ 	.short	0x010a
        /*0956*/ 	.byte	0xff
	.zero		1


	//   ....[132]....
        /*0958*/ 	.word	0x0000b980
        /*095c*/ 	.word	0x00000000
        /*0960*/ 	.word	0x00000000
        /*0964*/ 	.short	0x010a
        /*0966*/ 	.byte	0xff
	.zero		1


	//   ....[133]....
        /*0968*/ 	.word	0x0000b9e0
        /*096c*/ 	.word	0x00000000
        /*0970*/ 	.word	0x00000000
        /*0974*/ 	.short	0x010a
        /*0976*/ 	.byte	0xff
	.zero		1


	//   ....[134]....
        /*0978*/ 	.word	0x0000ba40
        /*097c*/ 	.word	0x00000000
        /*0980*/ 	.word	0x00000000
        /*0984*/ 	.short	0x010a
        /*0986*/ 	.byte	0xff
	.zero		1


	//   ....[135]....
        /*0988*/ 	.word	0x0000baa0
        /*098c*/ 	.word	0x00000000
        /*0990*/ 	.word	0x00000000
        /*0994*/ 	.short	0x010a
        /*0996*/ 	.byte	0xff
	.zero		1


	//   ....[136]....
        /*0998*/ 	.word	0x0000bb00
        /*099c*/ 	.word	0x00000000
        /*09a0*/ 	.word	0x00000000
        /*09a4*/ 	.short	0x010a
        /*09a6*/ 	.byte	0xff
	.zero		1


	//   ....[137]....
        /*09a8*/ 	.word	0x0000bb60
        /*09ac*/ 	.word	0x00000000
        /*09b0*/ 	.word	0x00000000
        /*09b4*/ 	.short	0x010a
        /*09b6*/ 	.byte	0xff
	.zero		1


	//   ....[138]....
        /*09b8*/ 	.word	0x0000bbc0
        /*09bc*/ 	.word	0x00000000
        /*09c0*/ 	.word	0x00000000
        /*09c4*/ 	.short	0x010a
        /*09c6*/ 	.byte	0xff
	.zero		1


	//   ....[139]....
        /*09c8*/ 	.word	0x0000bc20
        /*09cc*/ 	.word	0x00000000
        /*09d0*/ 	.word	0x00000000
        /*09d4*/ 	.short	0x010a
        /*09d6*/ 	.byte	0xff
	.zero		1


	//   ....[140]....
        /*09d8*/ 	.word	0x0000bc70
        /*09dc*/ 	.word	0x00000000
        /*09e0*/ 	.word	0x00000130
        /*09e4*/ 	.short	0x010a
        /*09e6*/ 	.byte	0xff
	.zero		1


	//   ....[141]....
        /*09e8*/ 	.word	0x0000bcd0
        /*09ec*/ 	.word	0x00000000
        /*09f0*/ 	.word	0x00000100
        /*09f4*/ 	.short	0x010a
        /*09f6*/ 	.byte	0xff
	.zero		1


	//   ....[142]....
        /*09f8*/ 	.word	0x0000bd20
        /*09fc*/ 	.word	0x00000000
        /*0a00*/ 	.word	0x000000f0
        /*0a04*/ 	.short	0x010a
        /*0a06*/ 	.byte	0xff
	.zero		1


	//   ....[143]....
        /*0a08*/ 	.word	0x0000bd80
        /*0a0c*/ 	.word	0x00000000
        /*0a10*/ 	.word	0x00000100
        /*0a14*/ 	.short	0x010a
        /*0a16*/ 	.byte	0xff
	.zero		1


	//   ....[144]....
        /*0a18*/ 	.word	0x0000bde0
        /*0a1c*/ 	.word	0x00000004
        /*0a20*/ 	.word	0x00000008
        /*0a24*/ 	.short	0x010a
        /*0a26*/ 	.byte	0xff
	.zero		1


	//   ....[145]....
        /*0a28*/ 	.word	0x0000bec0
        /*0a2c*/ 	.word	0x00000002
        /*0a30*/ 	.word	0x00000008
        /*0a34*/ 	.short	0x010a
        /*0a36*/ 	.byte	0xff
	.zero		1


	//   ....[146]....
        /*0a38*/ 	.word	0x0000bf10
        /*0a3c*/ 	.word	0x00000000
        /*0a40*/ 	.word	0x000000f0
        /*0a44*/ 	.short	0x010a
        /*0a46*/ 	.byte	0xff
	.zero		1


	//   ....[147]....
        /*0a48*/ 	.word	0x0000bf70
        /*0a4c*/ 	.word	0x00000000
        /*0a50*/ 	.word	0x00000120
        /*0a54*/ 	.short	0x010a
        /*0a56*/ 	.byte	0xff
	.zero		1


	//   ....[148]....
        /*0a58*/ 	.word	0x0000bfd0
        /*0a5c*/ 	.word	0x00000000
        /*0a60*/ 	.word	0x00000000
        /*0a64*/ 	.short	0x010a
        /*0a66*/ 	.byte	0xff
	.zero		1


	//   ....[149]....
        /*0a68*/ 	.word	0x0000c030
        /*0a6c*/ 	.word	0x00000000
        /*0a70*/ 	.word	0x00000000
        /*0a74*/ 	.short	0x010a
        /*0a76*/ 	.byte	0xff
	.zero		1


	//   ....[150]....
        /*0a78*/ 	.word	0x0000c090
        /*0a7c*/ 	.word	0x00000000
        /*0a80*/ 	.word	0x00000150
        /*0a84*/ 	.short	0x010a
        /*0a86*/ 	.byte	0xff
	.zero		1


	//   ....[151]....
        /*0a88*/ 	.word	0x0000c0e0
        /*0a8c*/ 	.word	0x00000000
        /*0a90*/ 	.word	0x000000f0
        /*0a94*/ 	.short	0x010a
        /*0a96*/ 	.byte	0xff
	.zero		1


	//   ....[152]....
        /*0a98*/ 	.word	0x0000c140
        /*0a9c*/ 	.word	0x00000000
        /*0aa0*/ 	.word	0x000000e8
        /*0aa4*/ 	.short	0x010a
        /*0aa6*/ 	.byte	0xff
	.zero		1


	//   ....[153]....
        /*0aa8*/ 	.word	0x0000c1a0
        /*0aac*/ 	.word	0x00000003
        /*0ab0*/ 	.word	0x000000c0
        /*0ab4*/ 	.short	0x010a
        /*0ab6*/ 	.byte	0xff
	.zero		1


	//   ....[154]....
        /*0ab8*/ 	.word	0x0000c200
        /*0abc*/ 	.word	0x00000003
        /*0ac0*/ 	.word	0x000000c8
        /*0ac4*/ 	.short	0x010a
        /*0ac6*/ 	.byte	0xff
	.zero		1


	//   ....[155]....
        /*0ac8*/ 	.word	0x0000c260
        /*0acc*/ 	.word	0x00000003
        /*0ad0*/ 	.word	0x000000d0
        /*0ad4*/ 	.short	0x010a
        /*0ad6*/ 	.byte	0xff
	.zero		1


	//   ....[156]....
        /*0ad8*/ 	.word	0x0000c2c0
        /*0adc*/ 	.word	0x00000003
        /*0ae0*/ 	.word	0x000000d8
        /*0ae4*/ 	.short	0x010a
        /*0ae6*/ 	.byte	0xff
	.zero		1


	//   ....[157]....
        /*0ae8*/ 	.word	0x0000c320
        /*0aec*/ 	.word	0x00000000
        /*0af0*/ 	.word	0x000000c0
        /*0af4*/ 	.short	0x010a
        /*0af6*/ 	.byte	0xff
	.zero		1


	//   ....[158]....
        /*0af8*/ 	.word	0x0000c380
        /*0afc*/ 	.word	0x00000000
        /*0b00*/ 	.word	0x000000c8
        /*0b04*/ 	.short	0x010a
        /*0b06*/ 	.byte	0xff
	.zero		1


	//   ....[159]....
        /*0b08*/ 	.word	0x0000c3e0
        /*0b0c*/ 	.word	0x00000000
        /*0b10*/ 	.word	0x000000d0
        /*0b14*/ 	.short	0x010a
        /*0b16*/ 	.byte	0xff
	.zero		1


	//   ....[160]....
        /*0b18*/ 	.word	0x0000c430
        /*0b1c*/ 	.word	0x00000000
        /*0b20*/ 	.word	0x000000f0
        /*0b24*/ 	.short	0x010a
        /*0b26*/ 	.byte	0xff
	.zero		1


	//   ....[161]....
        /*0b28*/ 	.word	0x0000c490
        /*0b2c*/ 	.word	0x00000003
        /*0b30*/ 	.word	0x000000a0
        /*0b34*/ 	.short	0x010a
        /*0b36*/ 	.byte	0xff
	.zero		1


	//   ....[162]....
        /*0b38*/ 	.word	0x0000c4e0
        /*0b3c*/ 	.word	0x000000b3
        /*0b40*/ 	.word	0x00000110
        /*0b44*/ 	.short	0x010a
        /*0b46*/ 	.byte	0xff
	.zero		1


	//   ....[163]....
        /*0b48*/ 	.word	0x0000c530
        /*0b4c*/ 	.word	0x00000003
        /*0b50*/ 	.word	0x000000a0
        /*0b54*/ 	.short	0x010a
        /*0b56*/ 	.byte	0xff
	.zero		1


	//   ....[164]....
        /*0b58*/ 	.word	0x0000c580
        /*0b5c*/ 	.word	0x00000000
        /*0b60*/ 	.word	0x000000a0
        /*0b64*/ 	.short	0x010a
        /*0b66*/ 	.byte	0xff
	.zero		1


	//   ....[165]....
        /*0b68*/ 	.word	0x0000c5d0
        /*0b6c*/ 	.word	0x00000003
        /*0b70*/ 	.word	0x000000a0
        /*0b74*/ 	.short	0x010a
        /*0b76*/ 	.byte	0xff
	.zero		1


	//----- nvinfo : EIATTR_NUM_MBARRIERS
	.align		4
.L_47:
        /*0b78*/ 	.byte	0x03, 0x38
        /*0b7a*/ 	.short	0x002b


	//----- nvinfo : EIATTR_EXIT_INSTR_OFFSETS
	.align		4
        /*0b7c*/ 	.byte	0x04, 0x1c
        /*0b7e*/ 	.short	(.L_49 - .L_48)


	//   ....[0]....
.L_48:
        /*0b80*/ 	.word	0x00002c10


	//   ....[1]....
        /*0b84*/ 	.word	0x00003110


	//   ....[2]....
        /*0b88*/ 	.word	0x00003170


	//   ....[3]....
        /*0b8c*/ 	.word	0x000042f0


	//   ....[4]....
        /*0b90*/ 	.word	0x00005350


	//   ....[5]....
        /*0b94*/ 	.word	0x00005390


	//   ....[6]....
        /*0b98*/ 	.word	0x0000b680


	//   ....[7]....
        /*0b9c*/ 	.word	0x0000b700


	//   ....[8]....
        /*0ba0*/ 	.word	0x0000b730


	//   ....[9]....
        /*0ba4*/ 	.word	0x0000b7a0


	//----- nvinfo : EIATTR_MAX_THREADS
	.align		4
.L_49:
        /*0ba8*/ 	.byte	0x04, 0x05
        /*0baa*/ 	.short	(.L_51 - .L_50)
.L_50:
        /*0bac*/ 	.word	0x00000100
        /*0bb0*/ 	.word	0x00000001
        /*0bb4*/ 	.word	0x00000001


	//----- nvinfo : EIATTR_CRS_STACK_SIZE
	.align		4
.L_51:
        /*0bb8*/ 	.byte	0x04, 0x1e
        /*0bba*/ 	.short	(.L_53 - .L_52)
.L_52:
        /*0bbc*/ 	.word	0x00000000


	//----- nvinfo : EIATTR_CBANK_PARAM_SIZE
	.align		4
.L_53:
        /*0bc0*/ 	.byte	0x03, 0x19
        /*0bc2*/ 	.short	0x0800


	//----- nvinfo : EIATTR_PARAM_CBANK
	.align		4
        /*0bc4*/ 	.byte	0x04, 0x0a
        /*0bc6*/ 	.short	(.L_55 - .L_54)
	.align		4
.L_54:
        /*0bc8*/ 	.word	index@(.nv.constant0._ZN7cutlass13device_kernelINS_4gemm6kernel13GemmUniversalIN4cute5tupleIJiiiiEEENS1_10collective13CollectiveMmaINS1_35MainloopSm100TmaUmmaWarpSpecializedILi10ELi2ELi2ENS5_IJNS4_1CILi2EEENSA_ILi1EEESC_EEEEENS5_IJNSA_ILi256EEESF_NSA_ILi32EEEEEENS_6half_tENS5_IJlSC_lEEESI_SJ_NS4_8TiledMMAINS4_8MMA_AtomIJNS4_26SM100_MMA_F16BF16_2x1SM_SSISI_SI_fLi256ELi256ELNS4_4UMMA5MajorE0ELSO_0ELNSN_7ScaleInE0ELSP_0EEEEEENS4_6LayoutINS5_IJSC_SC_SC_EEENS5_IJNSA_ILi0EEESU_SU_EEEEENS5_IJNS4_10UnderscoreESX_SX_EEEEENS4_18SM100_TMA_2SM_LOADENS4_14ComposedLayoutINS4_7SwizzleILi2ELi4ELi3EEENS4_18smem_ptr_flag_bitsILi16EEENSS_INS5_IJNSA_ILi8EEESG_EEENS5_IJSG_SC_EEEEEEEvNS4_8identityES10_S1A_vS1B_EENS_8epilogue10collective18CollectiveEpilogueINS1D_23Sm100TmaWarpSpecializedILi4ELi2ELi64ELb1ELb0EEEJNS5_IJNSA_ILi128EEESF_SG_EEENS5_IJNSS_IS1I_SC_EENSS_INSA_ILi64EEESC_EEEEESI_SJ_SI_SJ_NS1D_6fusion15FusionCallbacksIS1H_NS1O_17LinearCombinationISI_fSI_fLNS_15FloatRoundStyleE2EEES1J_S1N_JEEENS4_5SM1004TMEM4LOAD26SM100_TMEM_LOAD_32dp32b64xENS4_13SM90_TMA_LOADENS11_INS12_ILi3ELi4ELi3EEES15_NSS_INS5_IJS16_S1L_EEENS5_IJS1L_SC_EEEEEEENS4_39AutoVectorizingCopyWithAssumedAlignmentILi128EEENS4_14SM90_TMA_STOREES23_S25_S25_EEEvvEEEEvNT_6ParamsE)
        /*0bcc*/ 	.short	0x0380
        /*0bce*/ 	.short	0x0800


	//----- nvinfo : EIATTR_SW_WAR
	.align		4
.L_55:
        /*0bd0*/ 	.byte	0x04, 0x36
        /*0bd2*/ 	.short	(.L_57 - .L_56)
.L_56:
        /*0bd4*/ 	.word	0x00000008
.L_57:


//--------------------- .nv.callgraph             --------------------------
	.section	.nv.callgraph,"",@"SHT_CUDA_CALLGRAPH"
	.align	4
	.sectionentsize	8
	.align		4
        /*0000*/ 	.word	0x00000000
	.align		4
        /*0004*/ 	.word	0xffffffff
	.align		4
        /*0008*/ 	.word	index@(_ZN7cutlass13device_kernelINS_4gemm6kernel13GemmUniversalIN4cute5tupleIJiiiiEEENS1_10collective13CollectiveMmaINS1_35MainloopSm100TmaUmmaWarpSpecializedILi10ELi2ELi2ENS5_IJNS4_1CILi2EEENSA_ILi1EEESC_EEEEENS5_IJNSA_ILi256EEESF_NSA_ILi32EEEEEENS_6half_tENS5_IJlSC_lEEESI_SJ_NS4_8TiledMMAINS4_8MMA_AtomIJNS4_26SM100_MMA_F16BF16_2x1SM_SSISI_SI_fLi256ELi256ELNS4_4UMMA5MajorE0ELSO_0ELNSN_7ScaleInE0ELSP_0EEEEEENS4_6LayoutINS5_IJSC_SC_SC_EEENS5_IJNSA_ILi0EEESU_SU_EEEEENS5_IJNS4_10UnderscoreESX_SX_EEEEENS4_18SM100_TMA_2SM_LOADENS4_14ComposedLayoutINS4_7SwizzleILi2ELi4ELi3EEENS4_18smem_ptr_flag_bitsILi16EEENSS_INS5_IJNSA_ILi8EEESG_EEENS5_IJSG_SC_EEEEEEEvNS4_8identityES10_S1A_vS1B_EENS_8epilogue10collective18CollectiveEpilogueINS1D_23Sm100TmaWarpSpecializedILi4ELi2ELi64ELb1ELb0EEEJNS5_IJNSA_ILi128EEESF_SG_EEENS5_IJNSS_IS1I_SC_EENSS_INSA_ILi64EEESC_EEEEESI_SJ_SI_SJ_NS1D_6fusion15FusionCallbacksIS1H_NS1O_17LinearCombinationISI_fSI_fLNS_15FloatRoundStyleE2EEES1J_S1N_JEEENS4_5SM1004TMEM4LOAD26SM100_TMEM_LOAD_32dp32b64xENS4_13SM90_TMA_LOADENS11_INS12_ILi3ELi4ELi3EEES15_NSS_INS5_IJS16_S1L_EEENS5_IJS1L_SC_EEEEEEENS4_39AutoVectorizingCopyWithAssumedAlignmentILi128EEENS4_14SM90_TMA_STOREES23_S25_S25_EEEvvEEEEvNT_6ParamsE)
	.align		4
        /*000c*/ 	.word	index@(__assertfail)
	.align		4
        /*0010*/ 	.word	0x00000000
	.align		4
        /*0014*/ 	.word	0xfffffffe
	.align		4
        /*0018*/ 	.word	0x00000000
	.align		4
        /*001c*/ 	.word	0xfffffffd
	.align		4
        /*0020*/ 	.word	0x00000000
	.align		4
        /*0024*/ 	.word	0xfffffffc


//--------------------- .nv.constant4             --------------------------
	.section	.nv.constant4,"a",@progbits
	.align	8
	.align		8
.nv.constant4:
        /*0000*/ 	.dword	__assertfail
	.align		8
        /*0008*/ 	.dword	__unnamed_1
	.align		8
        /*0010*/ 	.dword	__unnamed_2
	.align		8
        /*0018*/ 	.dword	_ZN39_INTERNAL_9c371ac9_4_k_cu_285e1e51_37834cuda3std3__45__cpo5beginE
	.align		8
        /*0020*/ 	.dword	_ZN39_INTERNAL_9c371ac9_4_k_cu_285e1e51_37834cuda3std3__45__cpo3endE
	.align		8
        /*0028*/ 	.dword	_ZN39_INTERNAL_9c371ac9_4_k_cu_285e1e51_37834cuda3std3__45__cpo6cbeginE
	.align		8
        /*0030*/ 	.dword	_ZN39_INTERNAL_9c371ac9_4_k_cu_285e1e51_37834cuda3std3__45__cpo4cendE
	.align		8
        /*0038*/ 	.dword	_ZN39_INTERNAL_9c371ac9_4_k_cu_285e1e51_37834cuda3std3__441_GLOBAL__N__9c371ac9_4_k_cu_285e1e51_37836ignoreE
	.align		8
        /*0040*/ 	.dword	_ZN39_INTERNAL_9c371ac9_4_k_cu_285e1e51_37834cuda3std3__419piecewise_constructE
	.align		8
        /*0048*/ 	.dword	_ZN39_INTERNAL_9c371ac9_4_k_cu_285e1e51_37834cuda3std3__48in_placeE
	.align		8
        /*0050*/ 	.dword	_ZN39_INTERNAL_9c371ac9_4_k_cu_285e1e51_37834cuda3std6ranges3__45__cpo4swapE
	.align		8
        /*0058*/ 	.dword	_ZN39_INTERNAL_9c371ac9_4_k_cu_285e1e51_37834cuda3std6ranges3__45__cpo9iter_moveE
	.align		8
        /*0060*/ 	.dword	_ZN39_INTERNAL_9c371ac9_4_k_cu_285e1e51_37834cute7productE
	.align		8
        /*0068*/ 	.dword	_ZN39_INTERNAL_9c371ac9_4_k_cu_285e1e51_37834cute1_E
	.align		8
        /*0070*/ 	.dword	$str$25
	.align		8
        /*0078*/ 	.dword	$str$26
	.align		8
        /*0080*/ 	.dword	$str$27
	.align		8
        /*0088*/ 	.dword	$str$28


//--------------------- .text._ZN7cutlass13device_kernelINS_4gemm6kernel13GemmUniversalIN4cute5tupleIJiiiiEEENS1_10collective13CollectiveMmaINS1_35MainloopSm100TmaUmmaWarpSpecializedILi10ELi2ELi2ENS5_IJNS4_1CILi2EEENSA_ILi1EEESC_EEEEENS5_IJNSA_ILi256EEESF_NSA_ILi32EEEEEENS_6half_tENS5_IJlSC_lEEESI_SJ_NS4_8TiledMMAINS4_8MMA_AtomIJNS4_26SM100_MMA_F16BF16_2x1SM_SSISI_SI_fLi256ELi256ELNS4_4UMMA5MajorE0ELSO_0ELNSN_7ScaleInE0ELSP_0EEEEEENS4_6LayoutINS5_IJSC_SC_SC_EEENS5_IJNSA_ILi0EEESU_SU_EEEEENS5_IJNS4_10UnderscoreESX_SX_EEEEENS4_18SM100_TMA_2SM_LOADENS4_14ComposedLayoutINS4_7SwizzleILi2ELi4ELi3EEENS4_18smem_ptr_flag_bitsILi16EEENSS_INS5_IJNSA_ILi8EEESG_EEENS5_IJSG_SC_EEEEEEEvNS4_8identityES10_S1A_vS1B_EENS_8epilogue10collective18CollectiveEpilogueINS1D_23Sm100TmaWarpSpecializedILi4ELi2ELi64ELb1ELb0EEEJNS5_IJNSA_ILi128EEESF_SG_EEENS5_IJNSS_IS1I_SC_EENSS_INSA_ILi64EEESC_EEEEESI_SJ_SI_SJ_NS1D_6fusion15FusionCallbacksIS1H_NS1O_17LinearCombinationISI_fSI_fLNS_15FloatRoundStyleE2EEES1J_S1N_JEEENS4_5SM1004TMEM4LOAD26SM100_TMEM_LOAD_32dp32b64xENS4_13SM90_TMA_LOADENS11_INS12_ILi3ELi4ELi3EEES15_NSS_INS5_IJS16_S1L_EEENS5_IJS1L_SC_EEEEEEENS4_39AutoVectorizingCopyWithAssumedAlignmentILi128EEENS4_14SM90_TMA_STOREES23_S25_S25_EEEvvEEEEvNT_6ParamsE --------------------------
	.section	.text._ZN7cutlass13device_kernelINS_4gemm6kernel13GemmUniversalIN4cute5tupleIJiiiiEEENS1_10collective13CollectiveMmaINS1_35MainloopSm100TmaUmmaWarpSpecializedILi10ELi2ELi2ENS5_IJNS4_1CILi2EEENSA_ILi1EEESC_EEEEENS5_IJNSA_ILi256EEESF_NSA_ILi32EEEEEENS_6half_tENS5_IJlSC_lEEESI_SJ_NS4_8TiledMMAINS4_8MMA_AtomIJNS4_26SM100_MMA_F16BF16_2x1SM_SSISI_SI_fLi256ELi256ELNS4_4UMMA5MajorE0ELSO_0ELNSN_7ScaleInE0ELSP_0EEEEEENS4_6LayoutINS5_IJSC_SC_SC_EEENS5_IJNSA_ILi0EEESU_SU_EEEEENS5_IJNS4_10UnderscoreESX_SX_EEEEENS4_18SM100_TMA_2SM_LOADENS4_14ComposedLayoutINS4_7SwizzleILi2ELi4ELi3EEENS4_18smem_ptr_flag_bitsILi16EEENSS_INS5_IJNSA_ILi8EEESG_EEENS5_IJSG_SC_EEEEEEEvNS4_8identityES10_S1A_vS1B_EENS_8epilogue10collective18CollectiveEpilogueINS1D_23Sm100TmaWarpSpecializedILi4ELi2ELi64ELb1ELb0EEEJNS5_IJNSA_ILi128EEESF_SG_EEENS5_IJNSS_IS1I_SC_EENSS_INSA_ILi64EEESC_EEEEESI_SJ_SI_SJ_NS1D_6fusion15FusionCallbacksIS1H_NS1O_17LinearCombinationISI_fSI_fLNS_15FloatRoundStyleE2EEES1J_S1N_JEEENS4_5SM1004TMEM4LOAD26SM100_TMEM_LOAD_32dp32b64xENS4_13SM90_TMA_LOADENS11_INS12_ILi3ELi4ELi3EEES15_NSS_INS5_IJS16_S1L_EEENS5_IJS1L_SC_EEEEEEENS4_39AutoVectorizingCopyWithAssumedAlignmentILi128EEENS4_14SM90_TMA_STOREES23_S25_S25_EEEvvEEEEvNT_6ParamsE,"ax",@progbits
	.align	128
.text._ZN7cutlass13device_kernelINS_4gemm6kernel13GemmUniversalIN4cute5tupleIJiiiiEEENS1_10collective13CollectiveMmaINS1_35MainloopSm100TmaUmmaWarpSpecializedILi10ELi2ELi2ENS5_IJNS4_1CILi2EEENSA_ILi1EEESC_EEEEENS5_IJNSA_ILi256EEESF_NSA_ILi32EEEEEENS_6half_tENS5_IJlSC_lEEESI_SJ_NS4_8TiledMMAINS4_8MMA_AtomIJNS4_26SM100_MMA_F16BF16_2x1SM_SSISI_SI_fLi256ELi256ELNS4_4UMMA5MajorE0ELSO_0ELNSN_7ScaleInE0ELSP_0EEEEEENS4_6LayoutINS5_IJSC_SC_SC_EEENS5_IJNSA_ILi0EEESU_SU_EEEEENS5_IJNS4_10UnderscoreESX_SX_EEEEENS4_18SM100_TMA_2SM_LOADENS4_14ComposedLayoutINS4_7SwizzleILi2ELi4ELi3EEENS4_18smem_ptr_flag_bitsILi16EEENSS_INS5_IJNSA_ILi8EEESG_EEENS5_IJSG_SC_EEEEEEEvNS4_8identityES10_S1A_vS1B_EENS_8epilogue10collective18CollectiveEpilogueINS1D_23Sm100TmaWarpSpecializedILi4ELi2ELi64ELb1ELb0EEEJNS5_IJNSA_ILi128EEESF_SG_EEENS5_IJNSS_IS1I_SC_EENSS_INSA_ILi64EEESC_EEEEESI_SJ_SI_SJ_NS1D_6fusion15FusionCallbacksIS1H_NS1O_17LinearCombinationISI_fSI_fLNS_15FloatRoundStyleE2EEES1J_S1N_JEEENS4_5SM1004TMEM4LOAD26SM100_TMEM_LOAD_32dp32b64xENS4_13SM90_TMA_LOADENS11_INS12_ILi3ELi4ELi3EEES15_NSS_INS5_IJS16_S1L_EEENS5_IJS1L_SC_EEEEEEENS4_39AutoVectorizingCopyWithAssumedAlignmentILi128EEENS4_14SM90_TMA_STOREES23_S25_S25_EEEvvEEEEvNT_6ParamsE:
        .type           _ZN7cutlass13device_kernelINS_4gemm6kernel13GemmUniversalIN4cute5tupleIJiiiiEEENS1_10collective13CollectiveMmaINS1_35MainloopSm100TmaUmmaWarpSpecializedILi10ELi2ELi2ENS5_IJNS4_1CILi2EEENSA_ILi1EEESC_EEEEENS5_IJNSA_ILi256EEESF_NSA_ILi32EEEEEENS_6half_tENS5_IJlSC_lEEESI_SJ_NS4_8TiledMMAINS4_8MMA_AtomIJNS4_26SM100_MMA_F16BF16_2x1SM_SSISI_SI_fLi256ELi256ELNS4_4UMMA5MajorE0ELSO_0ELNSN_7ScaleInE0ELSP_0EEEEEENS4_6LayoutINS5_IJSC_SC_SC_EEENS5_IJNSA_ILi0EEESU_SU_EEEEENS5_IJNS4_10UnderscoreESX_SX_EEEEENS4_18SM100_TMA_2SM_LOADENS4_14ComposedLayoutINS4_7SwizzleILi2ELi4ELi3EEENS4_18smem_ptr_flag_bitsILi16EEENSS_INS5_IJNSA_ILi8EEESG_EEENS5_IJSG_SC_EEEEEEEvNS4_8identityES10_S1A_vS1B_EENS_8epilogue10collective18CollectiveEpilogueINS1D_23Sm100TmaWarpSpecializedILi4ELi2ELi64ELb1ELb0EEEJNS5_IJNSA_ILi128EEESF_SG_EEENS5_IJNSS_IS1I_SC_EENSS_INSA_ILi64EEESC_EEEEESI_SJ_SI_SJ_NS1D_6fusion15FusionCallbacksIS1H_NS1O_17LinearCombinationISI_fSI_fLNS_15FloatRoundStyleE2EEES1J_S1N_JEEENS4_5SM1004TMEM4LOAD26SM100_TMEM_LOAD_32dp32b64xENS4_13SM90_TMA_LOADENS11_INS12_ILi3ELi4ELi3EEES15_NSS_INS5_IJS16_S1L_EEENS5_IJS1L_SC_EEEEEEENS4_39AutoVectorizingCopyWithAssumedAlignmentILi128EEENS4_14SM90_TMA_STOREES23_S25_S25_EEEvvEEEEvNT_6ParamsE,@function
        .size           _ZN7cutlass13device_kernelINS_4gemm6kernel13GemmUniversalIN4cute5tupleIJiiiiEEENS1_10collective13CollectiveMmaINS1_35MainloopSm100TmaUmmaWarpSpecializedILi10ELi2ELi2ENS5_IJNS4_1CILi2EEENSA_ILi1EEESC_EEEEENS5_IJNSA_ILi256EEESF_NSA_ILi32EEEEEENS_6half_tENS5_IJlSC_lEEESI_SJ_NS4_8TiledMMAINS4_8MMA_AtomIJNS4_26SM100_MMA_F16BF16_2x1SM_SSISI_SI_fLi256ELi256ELNS4_4UMMA5MajorE0ELSO_0ELNSN_7ScaleInE0ELSP_0EEEEEENS4_6LayoutINS5_IJSC_SC_SC_EEENS5_IJNSA_ILi0EEESU_SU_EEEEENS5_IJNS4_10UnderscoreESX_SX_EEEEENS4_18SM100_TMA_2SM_LOADENS4_14ComposedLayoutINS4_7SwizzleILi2ELi4ELi3EEENS4_18smem_ptr_flag_bitsILi16EEENSS_INS5_IJNSA_ILi8EEESG_EEENS5_IJSG_SC_EEEEEEEvNS4_8identityES10_S1A_vS1B_EENS_8epilogue10collective18CollectiveEpilogueINS1D_23Sm100TmaWarpSpecializedILi4ELi2ELi64ELb1ELb0EEEJNS5_IJNSA_ILi128EEESF_SG_EEENS5_IJNSS_IS1I_SC_EENSS_INSA_ILi64EEESC_EEEEESI_SJ_SI_SJ_NS1D_6fusion15FusionCallbacksIS1H_NS1O_17LinearCombinationISI_fSI_fLNS_15FloatRoundStyleE2EEES1J_S1N_JEEENS4_5SM1004TMEM4LOAD26SM100_TMEM_LOAD_32dp32b64xENS4_13SM90_TMA_LOADENS11_INS12_ILi3ELi4ELi3EEES15_NSS_INS5_IJS16_S1L_EEENS5_IJS1L_SC_EEEEEEENS4_39AutoVectorizingCopyWithAssumedAlignmentILi128EEENS4_14SM90_TMA_STOREES23_S25_S25_EEEvvEEEEvNT_6ParamsE,(.L_x_210 - _ZN7cutlass13device_kernelINS_4gemm6kernel13GemmUniversalIN4cute5tupleIJiiiiEEENS1_10collective13CollectiveMmaINS1_35MainloopSm100TmaUmmaWarpSpecializedILi10ELi2ELi2ENS5_IJNS4_1CILi2EEENSA_ILi1EEESC_EEEEENS5_IJNSA_ILi256EEESF_NSA_ILi32EEEEEENS_6half_tENS5_IJlSC_lEEESI_SJ_NS4_8TiledMMAINS4_8MMA_AtomIJNS4_26SM100_MMA_F16BF16_2x1SM_SSISI_SI_fLi256ELi256ELNS4_4UMMA5MajorE0ELSO_0ELNSN_7ScaleInE0ELSP_0EEEEEENS4_6LayoutINS5_IJSC_SC_SC_EEENS5_IJNSA_ILi0EEESU_SU_EEEEENS5_IJNS4_10UnderscoreESX_SX_EEEEENS4_18SM100_TMA_2SM_LOADENS4_14ComposedLayoutINS4_7SwizzleILi2ELi4ELi3EEENS4_18smem_ptr_flag_bitsILi16EEENSS_INS5_IJNSA_ILi8EEESG_EEENS5_IJSG_SC_EEEEEEEvNS4_8identityES10_S1A_vS1B_EENS_8epilogue10collective18CollectiveEpilogueINS1D_23Sm100TmaWarpSpecializedILi4ELi2ELi64ELb1ELb0EEEJNS5_IJNSA_ILi128EEESF_SG_EEENS5_IJNSS_IS1I_SC_EENSS_INSA_ILi64EEESC_EEEEESI_SJ_SI_SJ_NS1D_6fusion15FusionCallbacksIS1H_NS1O_17LinearCombinationISI_fSI_fLNS_15FloatRoundStyleE2EEES1J_S1N_JEEENS4_5SM1004TMEM4LOAD26SM100_TMEM_LOAD_32dp32b64xENS4_13SM90_TMA_LOADENS11_INS12_ILi3ELi4ELi3EEES15_NSS_INS5_IJS16_S1L_EEENS5_IJS1L_SC_EEEEEEENS4_39AutoVectorizingCopyWithAssumedAlignmentILi128EEENS4_14SM90_TMA_STOREES23_S25_S25_EEEvvEEEEvNT_6ParamsE)
        .other          _ZN7cutlass13device_kernelINS_4gemm6kernel13GemmUniversalIN4cute5tupleIJiiiiEEENS1_10collective13CollectiveMmaINS1_35MainloopSm100TmaUmmaWarpSpecializedILi10ELi2ELi2ENS5_IJNS4_1CILi2EEENSA_ILi1EEESC_EEEEENS5_IJNSA_ILi256EEESF_NSA_ILi32EEEEEENS_6half_tENS5_IJlSC_lEEESI_SJ_NS4_8TiledMMAINS4_8MMA_AtomIJNS4_26SM100_MMA_F16BF16_2x1SM_SSISI_SI_fLi256ELi256ELNS4_4UMMA5MajorE0ELSO_0ELNSN_7ScaleInE0ELSP_0EEEEEENS4_6LayoutINS5_IJSC_SC_SC_EEENS5_IJNSA_ILi0EEESU_SU_EEEEENS5_IJNS4_10UnderscoreESX_SX_EEEEENS4_18SM100_TMA_2SM_LOADENS4_14ComposedLayoutINS4_7SwizzleILi2ELi4ELi3EEENS4_18smem_ptr_flag_bitsILi16EEENSS_INS5_IJNSA_ILi8EEESG_EEENS5_IJSG_SC_EEEEEEEvNS4_8identityES10_S1A_vS1B_EENS_8epilogue10collective18CollectiveEpilogueINS1D_23Sm100TmaWarpSpecializedILi4ELi2ELi64ELb1ELb0EEEJNS5_IJNSA_ILi128EEESF_SG_EEENS5_IJNSS_IS1I_SC_EENSS_INSA_ILi64EEESC_EEEEESI_SJ_SI_SJ_NS1D_6fusion15FusionCallbacksIS1H_NS1O_17LinearCombinationISI_fSI_fLNS_15FloatRoundStyleE2EEES1J_S1N_JEEENS4_5SM1004TMEM4LOAD26SM100_TMEM_LOAD_32dp32b64xENS4_13SM90_TMA_LOADENS11_INS12_ILi3ELi4ELi3EEES15_NSS_INS5_IJS16_S1L_EEENS5_IJS1L_SC_EEEEEEENS4_39AutoVectorizingCopyWithAssumedAlignmentILi128EEENS4_14SM90_TMA_STOREES23_S25_S25_EEEvvEEEEvNT_6ParamsE,@"STO_CUDA_ENTRY STV_DEFAULT"
_ZN7cutlass13device_kernelINS_4gemm6kernel13GemmUniversalIN4cute5tupleIJiiiiEEENS1_10collective13CollectiveMmaINS1_35MainloopSm100TmaUmmaWarpSpecializedILi10ELi2ELi2ENS5_IJNS4_1CILi2EEENSA_ILi1EEESC_EEEEENS5_IJNSA_ILi256EEESF_NSA_ILi32EEEEEENS_6half_tENS5_IJlSC_lEEESI_SJ_NS4_8TiledMMAINS4_8MMA_AtomIJNS4_26SM100_MMA_F16BF16_2x1SM_SSISI_SI_fLi256ELi256ELNS4_4UMMA5MajorE0ELSO_0ELNSN_7ScaleInE0ELSP_0EEEEEENS4_6LayoutINS5_IJSC_SC_SC_EEENS5_IJNSA_ILi0EEESU_SU_EEEEENS5_IJNS4_10UnderscoreESX_SX_EEEEENS4_18SM100_TMA_2SM_LOADENS4_14ComposedLayoutINS4_7SwizzleILi2ELi4ELi3EEENS4_18smem_ptr_flag_bitsILi16EEENSS_INS5_IJNSA_ILi8EEESG_EEENS5_IJSG_SC_EEEEEEEvNS4_8identityES10_S1A_vS1B_EENS_8epilogue10collective18CollectiveEpilogueINS1D_23Sm100TmaWarpSpecializedILi4ELi2ELi64ELb1ELb0EEEJNS5_IJNSA_ILi128EEESF_SG_EEENS5_IJNSS_IS1I_SC_EENSS_INSA_ILi64EEESC_EEEEESI_SJ_SI_SJ_NS1D_6fusion15FusionCallbacksIS1H_NS1O_17LinearCombinationISI_fSI_fLNS_15FloatRoundStyleE2EEES1J_S1N_JEEENS4_5SM1004TMEM4LOAD26SM100_TMEM_LOAD_32dp32b64xENS4_13SM90_TMA_LOADENS11_INS12_ILi3ELi4ELi3EEES15_NSS_INS5_IJS16_S1L_EEENS5_IJS1L_SC_EEEEEEENS4_39AutoVectorizingCopyWithAssumedAlignmentILi128EEENS4_14SM90_TMA_STOREES23_S25_S25_EEEvvEEEEvNT_6ParamsE:
[----:B------:R-:W1:Y:S01]  /*0000*/  LDC R1, c[0x0][0x37c] ;  /* 0x0000df00ff017b82 */ /* 0x000e620000000800 */
[----:B------:R-:W2:Y:S01]  /*0010*/  S2R R170, SR_TID.X ;  /* 0x0000000000aa7919 */ /* 0x000ea20000002100 */
[----:B------:R-:W3:Y:S06]  /*0020*/  LDCU.64 UR6, c[0x0][0x890] ;  /* 0x00011200ff0677ac */ /* 0x000eec0008000a00 */
[----:B------:R-:W4:Y:S01]  /*0030*/  S2UR UR37, SR_CgaCtaId ;  /* 0x00000000002579c3 */ /* 0x000f220000008800 */
[----:B------:R-:W-:Y:S02]  /*0040*/  PRMT R155, RZ, 0x7610, R155 ;  /* 0x00007610ff9b7816 */ /* 0x000fe4000000009b */
[----:B------:R-:W-:Y:S01]  /*0050*/  ELECT P1, URZ, PT ;  /* 0x0000000000ff782f */ /* 0x000fe20003820000 */
[----:B------:R-:W1:Y:S01]  /*0060*/  LDCU.64 UR46, c[0x0][0x358] ;  /* 0x00006b00ff2e77ac */ /* 0x000e620008000a00 */
[----:B---3--:R-:W-:-:S04]  /*0070*/  UISETP.NE.U32.AND UP0, UPT, UR6, URZ, UPT ;  /* 0x000000ff0600728c */ /* 0x008fc8000bf05070 */
[----:B------:R-:W-:Y:S02]  /*0080*/  UISETP.NE.AND.EX UP0, UPT, UR7, URZ, UPT, UP0 ;  /* 0x000000ff0700728c */ /* 0x000fe4000bf05300 */
[----:B----4-:R-:W-:Y:S02]  /*0090*/  ULOP3.LUT UR5, UR37, 0x1, URZ, 0xc0, !UPT ;  /* 0x0000000125057892 */ /* 0x010fe4000f8ec0ff */
[----:B------:R-:W-:Y:S01]  /*00a0*/  ULOP3.LUT UR4, UR37, 0x1, URZ, 0x3c, !UPT ;  /* 0x0000000125047892 */ /* 0x000fe2000f8e3cff */
[----:B--2---:R-:W-:-:S05]  /*00b0*/  SHF.R.U32.HI R162, RZ, 0x5, R170 ;  /* 0x00000005ffa27819 */ /* 0x004fca00000116aa */
[----:B------:R-:W2:Y:S02]  /*00c0*/  SHFL.IDX PT, R0, R162, RZ, 0x1f ;  /* 0x00001fffa2007589 */ /* 0x000ea400000e0000 */
[----:B--2---:R-:W-:Y:S01]  /*00d0*/  R2UR UR10, R0 ;  /* 0x00000000000a72ca */ /* 0x004fe200000e0000 */
[----:B-1----:R-:W-:-:S14]  /*00e0*/  BRA.U UP0, `(.L_x_0) ;  /* 0x00000001002c7547 */ /* 0x002fdc000b800000 */
[----:B------:R-:W1:Y:S02]  /*00f0*/  LDCU.64 UR8, c[0x0][0x888] ;  /* 0x00011100ff0877ac */ /* 0x000e640008000a00 */
[----:B-1----:R-:W-:-:S04]  /*0100*/  UISETP.NE.U32.AND UP0, UPT, UR8, URZ, UPT ;  /* 0x000000ff0800728c */ /* 0x002fc8000bf05070 */
[----:B------:R-:W-:-:S09]  /*0110*/  UISETP.NE.AND.EX UP0, UPT, UR9, URZ, UPT, UP0 ;  /* 0x000000ff0900728c */ /* 0x000fd2000bf05300 */
[----:B------:R-:W-:Y:S05]  /*0120*/  BRA.U !UP0, `(.L_x_1) ;  /* 0x0000000108107547 */ /* 0x000fea000b800000 */
[----:B------:R-:W1:Y:S02]  /*0130*/  LDC.64 R2, c[0x0][0x888] ;  /* 0x00022200ff027b82 */ /* 0x000e640000000a00 */
[----:B-1----:R1:W5:Y:S01]  /*0140*/  LDG.E R81, desc[UR46][R2.64] ;  /* 0x0000002e02517981 */ /* 0x002362000c1e1900 */
[----:B------:R-:W-:Y:S01]  /*0150*/  HFMA2 R155, -RZ, RZ, 0, 5.9604644775390625e-08 ;  /* 0x00000001ff9b7431 */ /* 0x000fe200000001ff */
[----:B------:R-:W-:Y:S05]  /*0160*/  BRA `(.L_x_0) ;  /* 0x00000000000c7947 */ /* 0x000fea0003800000 */
.L_x_1:
[----:B------:R-:W1:Y:S01]  /*0170*/  LDCU UR8, c[0x0][0x880] ;  /* 0x00011000ff0877ac */ /* 0x000e620008000800 */
[----:B------:R-:W-:Y:S01]  /*0180*/  HFMA2 R155, -RZ, RZ, 0, 5.9604644775390625e-08 ;  /* 0x00000001ff9b7431 */ /* 0x000fe200000001ff */
[----:B-1----:R-:W-:-:S07]  /*0190*/  MOV R81, UR8 ;  /* 0x0000000800517c02 */ /* 0x002fce0008000f00 */
.L_x_0:
[----:B------:R-:W2:Y:S02]  /*01a0*/  LDCU.64 UR8, c[0x0][0x8b0] ;  /* 0x00011600ff0877ac */ /* 0x000ea40008000a00 */
[----:B--2---:R-:W-:-:S04]  /*01b0*/  UISETP.NE.U32.AND UP0, UPT, UR8, URZ, UPT ;  /* 0x000000ff0800728c */ /* 0x004fc8000bf05070 */
[----:B------:R-:W-:-:S09]  /*01c0*/  UISETP.NE.AND.EX UP0, UPT, UR9, URZ, UPT, UP0 ;  /* 0x000000ff0900728c */ /* 0x000fd2000bf05300 */
[----:B------:R-:W-:Y:S05]  /*01d0*/  BRA.U UP0, `(.L_x_2) ;  /* 0x0000000100247547 */ /* 0x000fea000b800000 */
[----:B------:R-:W2:Y:S02]  /*01e0*/  LDCU.64 UR8, c[0x0][0x8a8] ;  /* 0x00011500ff0877ac */ /* 0x000ea40008000a00 */
[----:B--2---:R-:W-:-:S04]  /*01f0*/  UISETP.NE.U32.AND UP0, UPT, UR8, URZ, UPT ;  /* 0x000000ff0800728c */ /* 0x004fc8000bf05070 */
[----:B------:R-:W-:-:S09]  /*0200*/  UISETP.NE.AND.EX UP0, UPT, UR9, URZ, UPT, UP0 ;  /* 0x000000ff0900728c */ /* 0x000fd2000bf05300 */
[----:B------:R-:W-:Y:S05]  /*0210*/  BRA.U !UP0, `(.L_x_3) ;  /* 0x00000001080c7547 */ /* 0x000fea000b800000 */
[----:B------:R-:W2:Y:S02]  /*0220*/  LDC.64 R78, c[0x0][0x8a8] ;  /* 0x00022a00ff4e7b82 */ /* 0x000ea40000000a00 */
[----:B--2---:R2:W5:Y:S01]  /*0230*/  LDG.E R78, desc[UR46][R78.64] ;  /* 0x0000002e4e4e7981 */ /* 0x004562000c1e1900 */
[----:B------:R-:W-:Y:S05]  /*0240*/  BRA `(.L_x_2) ;  /* 0x0000000000087947 */ /* 0x000fea0003800000 */
.L_x_3:
[----:B------:R-:W2:Y:S02]  /*0250*/  LDCU UR8, c[0x0][0x8a0] ;  /* 0x00011400ff0877ac */ /* 0x000ea40008000800 */
[----:B--2---:R-:W-:Y:S02]  /*0260*/  MOV R78, UR8 ;  /* 0x00000008004e7c02 */ /* 0x004fe40008000f00 */
.L_x_2:
[----:B------:R-:W-:Y:S01]  /*0270*/  IMAD.U32 R0, RZ, RZ, UR10 ;  /* 0x0000000aff007e24 */ /* 0x000fe2000f8e00ff */
[----:B------:R-:W-:Y:S04]  /*0280*/  BSSY.RECONVERGENT B0, `(.L_x_4) ;  /* 0x000000c000007945 */ /* 0x000fe80003800200 */
[C---:B------:R-:W-:Y:S02]  /*0290*/  ISETP.NE.OR P2, PT, R0.reuse, 0x1, !P1 ;  /* 0x000000010000780c */ /* 0x040fe40004f45670 */
[----:B------:R-:W-:-:S11]  /*02a0*/  ISETP.NE.OR P0, PT, R0, 0x3, !P1 ;  /* 0x000000030000780c */ /* 0x000fd60004f05670 */
[----:B------:R-:W-:Y:S05]  /*02b0*/  @P2 BRA `(.L_x_5) ;  /* 0x0000000000202947 */ /* 0x000fea0003800000 */
[----:B------:R-:W3:Y:S02]  /*02c0*/  LDCU.64 UR8, c[0x0][0x348] ;  /* 0x00006900ff0877ac */ /* 0x000ee40008000a00 */
[----:B---3--:R-:W-:Y:S02]  /*02d0*/  UIADD3 UR12, UP1, UPT, UR8, 0x80, URZ ;  /* 0x00000080080c7890 */ /* 0x008fe4000ff3e0ff */
[----:B------:R-:W-:Y:S02]  /*02e0*/  UIADD3 UR8, UP0, UPT, UR8, 0x180, URZ ;  /* 0x0000018008087890 */ /* 0x000fe4000ff1e0ff */
[----:B------:R-:W-:Y:S02]  /*02f0*/  UIADD3.X UR13, UPT, UPT, URZ, UR9, URZ, UP1, !UPT ;  /* 0x00000009ff0d7290 */ /* 0x000fe40008ffe4ff */
[----:B------:R-:W-:-:S07]  /*0300*/  UIADD3.X UR9, UPT, UPT, URZ, UR9, URZ, UP0, !UPT ;  /* 0x00000009ff097290 */ /* 0x000fce00087fe4ff */
[----:B------:R3:W-:Y:S02]  /*0310*/  UTMACCTL.PF [UR12] ;  /* 0x000000000c0079b9 */ /* 0x0007e40008040000 */
[----:B------:R3:W-:Y:S02]  /*0320*/  UTMACCTL.PF [UR8] ;  /* 0x00000000080079b9 */ /* 0x0007e40008040000 */
[----:B---3--:R-:W-:Y:S01]  /*0330*/  NOP ;  /* 0x0000000000007918 */ /* 0x008fe20000000000 */
.L_x_5:
[----:B------:R-:W-:Y:S05]  /*0340*/  BSYNC.RECONVERGENT B0 ;  /* 0x0000000000007941 */ /* 0x000fea0003800200 */
.L_x_4:
[----:B------:R-:W-:Y:S04]  /*0350*/  BSSY.RECONVERGENT B0, `(.L_x_6) ;  /* 0x000000a000007945 */ /* 0x000fe80003800200 */
        /* <DEDUP_REMOVED lines=9> */
.L_x_7:
[----:B------:R-:W-:Y:S05]  /*03f0*/  BSYNC.RECONVERGENT B0 ;  /* 0x0000000000007941 */ /* 0x000fea0003800200 */
.L_x_6:
[----:B------:R-:W3:Y:S01]  /*0400*/  LDCU.64 UR8, c[0x0][0x888] ;  /* 0x00011100ff0877ac */ /* 0x000ee20008000a00 */
[----:B------:R-:W-:Y:S02]  /*0410*/  UISETP.EQ.U32.AND UP1, UPT, UR6, URZ, UPT ;  /* 0x000000ff0600728c */ /* 0x000fe4000bf22070 */
[----:B------:R-:W-:Y:S02]  /*0420*/  UPLOP3.LUT UP5, UPT, UPT, UPT, UPT, 0x80, 0x8 ;  /* 0x000000000008789c */ /* 0x000fe40003faf070 */
[----:B---3--:R-:W-:-:S04]  /*0430*/  UISETP.NE.U32.AND UP0, UPT, UR8, URZ, UPT ;  /* 0x000000ff0800728c */ /* 0x008fc8000bf05070 */
[----:B------:R-:W-:-:S04]  /*0440*/  UISETP.NE.AND.EX UP0, UPT, UR9, URZ, UPT, UP0 ;  /* 0x000000ff0900728c */ /* 0x000fc8000bf05300 */
[----:B------:R-:W-:-:S04]  /*0450*/  UISETP.EQ.OR.EX UP2, UPT, UR7, URZ, !UP0, UP1 ;  /* 0x000000ff0700728c */ /* 0x000fc8000c742710 */
[----:B------:R-:W-:-:S05]  /*0460*/  UP2UR UR50, UPR, URZ, 0x4 ;  /* 0x00000004ff327883 */ /* 0x000fca0008000000 */
[----:B------:R-:W-:Y:S07]  /*0470*/  BRA.U !UP2, `(.L_x_8) ;  /* 0x000000010a207547 */ /* 0x000fee000b800000 */
[----:B------:R-:W-:Y:S01]  /*0480*/  UISETP.NE.U32.AND UP2, UPT, UR6, URZ, UPT ;  /* 0x000000ff0600728c */ /* 0x000fe2000bf45070 */
[----:B-----5:R-:W-:Y:S01]  /*0490*/  FSETP.NEU.AND P0, PT, R81, RZ, PT ;  /* 0x000000ff5100720b */ /* 0x020fe20003f0d000 */
[----:B------:R-:W-:Y:S02]  /*04a0*/  USEL UR6, URZ, 0xffffffff, UP0 ;  /* 0xffffffffff067887 */ /* 0x000fe40008000000 */
[----:B------:R-:W-:-:S10]  /*04b0*/  UISETP.NE.AND.EX UP2, UPT, UR7, URZ, UPT, UP2 ;  /* 0x000000ff0700728c */ /* 0x000fd4000bf45320 */
[----:B------:R-:W-:Y:S01]  /*04c0*/  VOTEU.ANY UP1, P0 ;  /* 0x0000000000ff7886 */ /* 0x000fe20000020100 */
[----:B------:R-:W-:-:S04]  /*04d0*/  @!UP2 USEL UR6, URZ, 0xffffffff, UP1 ;  /* 0xffffffffff06a887 */ /* 0x000fc80008800000 */
[----:B------:R-:W-:-:S04]  /*04e0*/  ULOP3.LUT UR6, UR6, 0x1, URZ, 0xc0, !UPT ;  /* 0x0000000106067892 */ /* 0x000fc8000f8ec0ff */
[----:B------:R-:W-:-:S11]  /*04f0*/  UISETP.NE.U32.AND UP5, UPT, UR6, 0x1, UPT ;  /* 0x000000010600788c */ /* 0x000fd6000bfa5070 */
.L_x_8:
[----:B------:R-:W3:Y:S01]  /*0500*/  SHFL.IDX PT, R0, R162, RZ, 0x1f ;  /* 0x00001fffa2007589 */ /* 0x000ee200000e0000 */
[----:B------:R-:W-:-:S04]  /*0510*/  UISETP.NE.AND UP1, UPT, UR10, 0x2, UPT ;  /* 0x000000020a00788c */ /* 0x000fc8000bf25270 */
[----:B------:R-:W-:Y:S02]  /*0520*/  UISETP.EQ.AND UP2, UPT, UR5, URZ, !UP1 ;  /* 0x000000ff0500728c */ /* 0x000fe4000cf42270 */
[----:B------:R-:W-:-:S04]  /*0530*/  USEL UR6, URZ, 0x1, UP1 ;  /* 0x00000001ff067887 */ /* 0x000fc80008800000 */
[----:B------:R-:W-:Y:S02]  /*0540*/  PLOP3.LUT P5, PT, P1, PT, UP2, 0x80, 0x8 ;  /* 0x000000000008781c */ /* 0x000fe40000faf028 */
[----:B---3--:R-:W-:-:S13]  /*0550*/  ISETP.NE.AND P0, PT, R0, RZ, PT ;  /* 0x000000ff0000720c */ /* 0x008fda0003f05270 */
[----:B------:R-:W-:Y:S05]  /*0560*/  @P0 BRA `(.L_x_9) ;  /* 0x0000000000800947 */ /* 0x000fea0003800000 */
[----:B------:R-:W-:Y:S01]  /*0570*/  ELECT P0, URZ, PT ;  /* 0x0000000000ff782f */ /* 0x000fe20003800000 */
[----:B------:R-:W-:-:S12]  /*0580*/  BSSY.RECONVERGENT B0, `(.L_x_9) ;  /* 0x000001e000007945 */ /* 0x000fd80003800200 */
[----:B------:R-:W-:Y:S05]  /*0590*/  @!P0 BRA `(.L_x_10) ;  /* 0x0000000000708947 */ /* 0x000fea0003800000 */
[----:B------:R-:W-:Y:S01]  /*05a0*/  UMOV UR8, 0x400 ;  /* 0x0000040000087882 */ /* 0x000fe20000000000 */
[----:B------:R-:W-:Y:S01]  /*05b0*/  UMOV UR7, 0x1 ;  /* 0x0000000100077882 */ /* 0x000fe20000000000 */
[----:B------:R-:W-:Y:S02]  /*05c0*/  ULEA UR8, UR37, UR8, 0x18 ;  /* 0x0000000825087291 */ /* 0x000fe4000f8ec0ff */
[----:B------:R-:W-:-:S04]  /*05d0*/  UIADD3 UR12, UPT, UPT, -UR7, 0x100000, URZ ;  /* 0x00100000070c7890 */ /* 0x000fc8000fffe1ff */
[----:B------:R-:W-:Y:S02]  /*05e0*/  USHF.L.U32 UR13, UR12, 0xb, URZ ;  /* 0x0000000b0c0d7899 */ /* 0x000fe400080006ff */
[----:B------:R-:W-:Y:S01]  /*05f0*/  USHF.L.U32 UR12, UR12, 0x1, URZ ;  /* 0x000000010c0c7899 */ /* 0x000fe200080006ff */
[----:B------:R-:W3:Y:S11]  /*0600*/  FENCE.VIEW.ASYNC.S ;  /* 0x00000000000073c6 */ /* 0x000ef60000000000 */
[----:B---3--:R3:W4:Y:S01]  /*0610*/  SYNCS.EXCH.64 URZ, [UR8], UR12 ;  /* 0x0000000c08ff75b2 */ /* 0x0087220008000100 */
[----:B------:R3:W1:Y:S01]  /*0620*/  SYNCS.EXCH.64 URZ, [UR8+0x50], UR12 ;  /* 0x0000500c08ff75b2 */ /* 0x0006620008000100 */
        /* <DEDUP_REMOVED lines=17> */
[----:B------:R3:W1:Y:S02]  /*0740*/  SYNCS.EXCH.64 URZ, [UR8+0x98], UR12 ;  /* 0x0000980c08ff75b2 */ /* 0x0006640008000100 */
[----:B---3--:R-:W-:Y:S01]  /*0750*/  NOP ;  /* 0x0000000000007918 */ /* 0x008fe20000000000 */
.L_x_10:
[----:B------:R-:W-:Y:S05]  /*0760*/  BSYNC.RECONVERGENT B0 ;  /* 0x0000000000007941 */ /* 0x000fea0003800200 */
.L_x_9:
[----:B------:R-:W3:Y:S01]  /*0770*/  SHFL.IDX PT, R0, R162, RZ, 0x1f ;  /* 0x00001fffa2007589 */ /* 0x000ee200000e0000 */
[----:B------:R-:W-:Y:S01]  /*0780*/  NOP ;  /* 0x0000000000007918 */ /* 0x000fe20000000000 */
[----:B---3--:R-:W-:-:S13]  /*0790*/  ISETP.NE.AND P0, PT, R0, 0x1, PT ;  /* 0x000000010000780c */ /* 0x008fda0003f05270 */
[----:B------:R-:W-:Y:S05]  /*07a0*/  @P0 BRA `(.L_x_11) ;  /* 0x0000000000540947 */ /* 0x000fea0003800000 */
[----:B------:R-:W-:Y:S01]  /*07b0*/  UMOV UR9, 0x400 ;  /* 0x0000040000097882 */ /* 0x000fe20000000000 */
[----:B------:R-:W-:Y:S01]  /*07c0*/  UMOV UR8, 0x20 ;  /* 0x0000002000087882 */ /* 0x000fe20000000000 */
[----:B------:R-:W-:Y:S01]  /*07d0*/  UMOV UR7, 0x80 ;  /* 0x0000008000077882 */ /* 0x000fe20000000000 */
[----:B------:R-:W-:Y:S02]  /*07e0*/  ULEA UR9, UR37, UR9, 0x18 ;  /* 0x0000000925097291 */ /* 0x000fe4000f8ec0ff */
[----:B------:R-:W-:-:S04]  /*07f0*/  UIADD3 UR12, UPT, UPT, -UR8, 0x100000, URZ ;  /* 0x00100000080c7890 */ /* 0x000fc8000fffe1ff */
[----:B------:R-:W-:Y:S02]  /*0800*/  USHF.L.U32 UR13, UR12, 0xb, URZ ;  /* 0x0000000b0c0d7899 */ /* 0x000fe400080006ff */
[----:B------:R-:W-:Y:S02]  /*0810*/  USHF.L.U32 UR12, UR12, 0x1, URZ ;  /* 0x000000010c0c7899 */ /* 0x000fe400080006ff */
[----:B------:R-:W-:-:S04]  /*0820*/  UIADD3 UR14, UPT, UPT, -UR7, 0x100000, URZ ;  /* 0x00100000070e7890 */ /* 0x000fc8000fffe1ff */
[----:B------:R-:W-:Y:S02]  /*0830*/  USHF.L.U32 UR15, UR14, 0xb, URZ ;  /* 0x0000000b0e0f7899 */ /* 0x000fe400080006ff */
[----:B------:R-:W-:Y:S01]  /*0840*/  USHF.L.U32 UR14, UR14, 0x1, URZ ;  /* 0x000000010e0e7899 */ /* 0x000fe200080006ff */
[----:B------:R-:W-:Y:S01]  /*0850*/  ELECT P0, URZ, PT ;  /* 0x0000000000ff782f */ /* 0x000fe20003800000 */
[----:B------:R-:W3:Y:S02]  /*0860*/  FENCE.VIEW.ASYNC.S ;  /* 0x00000000000073c6 */ /* 0x000ee40000000000 */
[----:B---3--:R3:W1:Y:S08]  /*0870*/  SYNCS.EXCH.64 URZ, [UR9+0xa0], UR12 ;  /* 0x0000a00c09ff75b2 */ /* 0x0086700008000100 */
[----:B------:R3:W1:Y:S01]  /*0880*/  SYNCS.EXCH.64 URZ, [UR9+0xc0], UR14 ;  /* 0x0000c00e09ff75b2 */ /* 0x0006620008000100 */
[----:B------:R3:W1:Y:S01]  /*0890*/  SYNCS.EXCH.64 URZ, [UR9+0xa8], UR12 ;  /* 0x0000a80c09ff75b2 */ /* 0x0006620008000100 */
[----:B------:R3:W1:Y:S01]  /*08a0*/  SYNCS.EXCH.64 URZ, [UR9+0xc8], UR14 ;  /* 0x0000c80e09ff75b2 */ /* 0x0006620008000100 */
[----:B------:R3:W1:Y:S01]  /*08b0*/  SYNCS.EXCH.64 URZ, [UR9+0xb0], UR12 ;  /* 0x0000b00c09ff75b2 */ /* 0x0006620008000100 */
[----:B------:R3:W1:Y:S01]  /*08c0*/  SYNCS.EXCH.64 URZ, [UR9+0xd0], UR14 ;  /* 0x0000d00e09ff75b2 */ /* 0x0006620008000100 */
[----:B------:R3:W1:Y:S01]  /*08d0*/  SYNCS.EXCH.64 URZ, [UR9+0xb8], UR12 ;  /* 0x0000b80c09ff75b2 */ /* 0x0006620008000100 */
[----:B------:R3:W1:Y:S01]  /*08e0*/  SYNCS.EXCH.64 URZ, [UR9+0xd8], UR14 ;  /* 0x0000d80e09ff75b2 */ /* 0x0006620008000100 */
[----:B------:R-:W-:Y:S01]  /*08f0*/  NOP ;  /* 0x0000000000007918 */ /* 0x000fe20000000000 */
.L_x_11:
[----:B------:R-:W2:Y:S01]  /*0900*/  SHFL.IDX PT, R0, R162, RZ, 0x1f ;  /* 0x00001fffa2007589 */ /* 0x000ea200000e0000 */
[----:B------:R-:W-:Y:S01]  /*0910*/  NOP ;  /* 0x0000000000007918 */ /* 0x000fe20000000000 */
[----:B--2---:R-:W-:-:S13]  /*0920*/  ISETP.NE.AND P0, PT, R0, 0x3, PT ;  /* 0x000000030000780c */ /* 0x004fda0003f05270 */
[----:B------:R-:W-:Y:S05]  /*0930*/  @P0 BRA `(.L_x_12) ;  /* 0x00000000002c0947 */ /* 0x000fea0003800000 */
[----:B------:R-:W-:Y:S01]  /*0940*/  UMOV UR8, 0x400 ;  /* 0x0000040000087882 */ /* 0x000fe20000000000 */
[----:B------:R-:W-:Y:S01]  /*0950*/  UMOV UR7, 0x20 ;  /* 0x0000002000077882 */ /* 0x000fe20000000000 */
[----:B------:R-:W-:Y:S02]  /*0960*/  ULEA UR8, UR37, UR8, 0x18 ;  /* 0x0000000825087291 */ /* 0x000fe4000f8ec0ff */
[----:B---3--:R-:W-:-:S04]  /*0970*/  UIADD3 UR12, UPT, UPT, -UR7, 0x100000, URZ ;  /* 0x00100000070c7890 */ /* 0x008fc8000fffe1ff */
[----:B------:R-:W-:Y:S02]  /*0980*/  USHF.L.U32 UR13, UR12, 0xb, URZ ;  /* 0x0000000b0c0d7899 */ /* 0x000fe400080006ff */
[----:B------:R-:W-:Y:S01]  /*0990*/  USHF.L.U32 UR12, UR12, 0x1, URZ ;  /* 0x000000010c0c7899 */ /* 0x000fe200080006ff */
[----:B------:R-:W-:Y:S01]  /*09a0*/  ELECT P0, URZ, PT ;  /* 0x0000000000ff782f */ /* 0x000fe20003800000 */
[----:B------:R-:W2:Y:S10]  /*09b0*/  FENCE.VIEW.ASYNC.S ;  /* 0x00000000000073c6 */ /* 0x000eb40000000000 */
[----:B--2---:R2:W3:Y:S01]  /*09c0*/  SYNCS.EXCH.64 URZ, [UR8+0xe0], UR12 ;  /* 0x0000e00c08ff75b2 */ /* 0x0044e20008000100 */
[----:B------:R2:W1:Y:S01]  /*09d0*/  SYNCS.EXCH.64 URZ, [UR8+0xe8], UR12 ;  /* 0x0000e80c08ff75b2 */ /* 0x0004620008000100 */
[----:B------:R-:W-:Y:S01]  /*09e0*/  NOP ;  /* 0x0000000000007918 */ /* 0x000fe20000000000 */
.L_x_12:
[----:B------:R-:W4:Y:S01]  /*09f0*/  SHFL.IDX PT, R0, R162, RZ, 0x1f ;  /* 0x00001fffa2007589 */ /* 0x000f2200000e0000 */
[----:B------:R-:W-:Y:S01]  /*0a00*/  NOP ;  /* 0x0000000000007918 */ /* 0x000fe20000000000 */
[----:B----4-:R-:W-:-:S13]  /*0a10*/  ISETP.NE.AND P0, PT, R0, 0x4, PT ;  /* 0x000000040000780c */ /* 0x010fda0003f05270 */
[----:B------:R-:W-:Y:S05]  /*0a20*/  @P0 BRA `(.L_x_13) ;  /* 0x0000000000480947 */ /* 0x000fea0003800000 */
[----:B---3--:R-:W-:Y:S01]  /*0a30*/  UMOV UR9, 0x1e0 ;  /* 0x000001e000097882 */ /* 0x008fe20000000000 */
[----:B--2---:R-:W-:Y:S01]  /*0a40*/  UMOV UR8, 0x400 ;  /* 0x0000040000087882 */ /* 0x004fe20000000000 */
[----:B------:R-:W-:Y:S01]  /*0a50*/  USEL UR9, UR9, 0x1a0, UP5 ;  /* 0x000001a009097887 */ /* 0x000fe2000a800000 */
        /* <DEDUP_REMOVED lines=9> */
[----:B------:R-:W2:Y:S02]  /*0af0*/  FENCE.VIEW.ASYNC.S ;  /* 0x00000000000073c6 */ /* 0x000ea40000000000 */
[----:B--2---:R4:W2:Y:S08]  /*0b00*/  SYNCS.EXCH.64 URZ, [UR8+0xf0], UR12 ;  /* 0x0000f00c08ff75b2 */ /* 0x0048b00008000100 */
[----:B------:R4:W3:Y:S01]  /*0b10*/  SYNCS.EXCH.64 URZ, [UR8+0x100], UR14 ;  /* 0x0001000e08ff75b2 */ /* 0x0008e20008000100 */
[----:B------:R4:W1:Y:S01]  /*0b20*/  SYNCS.EXCH.64 URZ, [UR8+0xf8], UR12 ;  /* 0x0000f80c08ff75b2 */ /* 0x0008620008000100 */
[----:B------:R4:W1:Y:S02]  /*0b30*/  SYNCS.EXCH.64 URZ, [UR8+0x108], UR14 ;  /* 0x0001080e08ff75b2 */ /* 0x0008640008000100 */
[----:B----4-:R-:W-:Y:S01]  /*0b40*/  NOP ;  /* 0x0000000000007918 */ /* 0x010fe20000000000 */
.L_x_13:
[----:B------:R-:W4:Y:S01]  /*0b50*/  SHFL.IDX PT, R0, R162, RZ, 0x1f ;  /* 0x00001fffa2007589 */ /* 0x000f2200000e0000 */
[----:B------:R-:W-:Y:S01]  /*0b60*/  NOP ;  /* 0x0000000000007918 */ /* 0x000fe20000000000 */
[----:B----4-:R-:W-:-:S13]  /*0b70*/  ISETP.NE.AND P0, PT, R0, 0x5, PT ;  /* 0x000000050000780c */ /* 0x010fda0003f05270 */
[----:B------:R-:W-:Y:S05]  /*0b80*/  @P0 BRA `(.L_x_14) ;  /* 0x0000000000440947 */ /* 0x000fea0003800000 */
[----:B---3--:R-:W-:Y:S01]  /*0b90*/  UMOV UR9, 0x400 ;  /* 0x0000040000097882 */ /* 0x008fe20000000000 */
[----:B--2---:R-:W-:Y:S01]  /*0ba0*/  UMOV UR8, 0x1 ;  /* 0x0000000100087882 */ /* 0x004fe20000000000 */
        /* <DEDUP_REMOVED lines=15> */
.L_x_14:
[----:B------:R-:W4:Y:S01]  /*0ca0*/  SHFL.IDX PT, R0, R162, RZ, 0x1f ;  /* 0x00001fffa2007589 */ /* 0x000f2200000e0000 */
[----:B------:R-:W-:Y:S01]  /*0cb0*/  ISETP.NE.OR P1, PT, RZ, UR10, !P1 ;  /* 0x0000000aff007c0c */ /* 0x000fe2000cf25670 */
[----:B------:R-:W-:Y:S01]  /*0cc0*/  NOP ;  /* 0x0000000000007918 */ /* 0x000fe20000000000 */
[----:B----4-:R-:W-:-:S13]  /*0cd0*/  ISETP.NE.AND P0, PT, R0, 0x3, PT ;  /* 0x000000030000780c */ /* 0x010fda0003f05270 */
[----:B------:R-:W-:Y:S05]  /*0ce0*/  @P0 BRA `(.L_x_15) ;  /* 0x0000000000340947 */ /* 0x000fea0003800000 */
[----:B--2---:R-:W-:Y:S01]  /*0cf0*/  UMOV UR8, 0x400 ;  /* 0x0000040000087882 */ /* 0x004fe20000000000 */
[----:B------:R-:W-:Y:S01]  /*0d00*/  UMOV UR7, 0x20 ;  /* 0x0000002000077882 */ /* 0x000fe20000000000 */
[----:B------:R-:W-:Y:S02]  /*0d10*/  ULEA UR8, UR37, UR8, 0x18 ;  /* 0x0000000825087291 */ /* 0x000fe4000f8ec0ff */
[----:B---3--:R-:W-:-:S04]  /*0d20*/  UIADD3 UR12, UPT, UPT, -UR7, 0x100000, URZ ;  /* 0x00100000070c7890 */ /* 0x008fc8000fffe1ff */
[----:B------:R-:W-:Y:S02]  /*0d30*/  USHF.L.U32 UR13, UR12, 0xb, URZ ;  /* 0x0000000b0c0d7899 */ /* 0x000fe400080006ff */
[----:B------:R-:W-:Y:S01]  /*0d40*/  USHF.L.U32 UR12, UR12, 0x1, URZ ;  /* 0x000000010c0c7899 */ /* 0x000fe200080006ff */
[----:B------:R-:W-:Y:S01]  /*0d50*/  ELECT P0, URZ, PT ;  /* 0x0000000000ff782f */ /* 0x000fe20003800000 */
[----:B------:R-:W2:Y:S10]  /*0d60*/  FENCE.VIEW.ASYNC.S ;  /* 0x00000000000073c6 */ /* 0x000eb40000000000 */
[----:B--2---:R4:W2:Y:S01]  /*0d70*/  SYNCS.EXCH.64 URZ, [UR8+0x130], UR12 ;  /* 0x0001300c08ff75b2 */ /* 0x0048a20008000100 */
[----:B------:R4:W3:Y:S01]  /*0d80*/  SYNCS.EXCH.64 URZ, [UR8+0x140], UR12 ;  /* 0x0001400c08ff75b2 */ /* 0x0008e20008000100 */
[----:B------:R4:W1:Y:S01]  /*0d90*/  SYNCS.EXCH.64 URZ, [UR8+0x138], UR12 ;  /* 0x0001380c08ff75b2 */ /* 0x0008620008000100 */
[----:B------:R4:W1:Y:S02]  /*0da0*/  SYNCS.EXCH.64 URZ, [UR8+0x148], UR12 ;  /* 0x0001480c08ff75b2 */ /* 0x0008640008000100 */
[----:B----4-:R-:W-:Y:S01]  /*0db0*/  NOP ;  /* 0x0000000000007918 */ /* 0x010fe20000000000 */
.L_x_15:
[----:B------:R-:W-:Y:S01]  /*0dc0*/  VOTEU.ALL UP1, P1 ;  /* 0x0000000000ff7886 */ /* 0x000fe20000820000 */
[----:B--2---:R-:W2:Y:S01]  /*0dd0*/  LDCU UR8, c[0x0][0x36c] ;  /* 0x00006d80ff0877ac */ /* 0x004ea20008000800 */
[----:B------:R-:W-:Y:S01]  /*0de0*/  NOP ;  /* 0x0000000000007918 */ /* 0x000fe20000000000 */
[----:B------:R-:W-:Y:S01]  /*0df0*/  LOP3.LUT R10, R170, 0x1f, RZ, 0xc0, !PT ;  /* 0x0000001faa0a7812 */ /* 0x000fe200078ec0ff */
[----:B---3--:R-:W-:Y:S01]  /*0e00*/  UMOV UR12, 0x20 ;  /* 0x00000020000c7882 */ /* 0x008fe20000000000 */
[----:B------:R-:W-:Y:S01]  /*0e10*/  @!UP1 UMOV UR7, 0x400 ;  /* 0x0000040000079882 */ /* 0x000fe20000000000 */
[----:B------:R-:W-:-:S04]  /*0e20*/  @!UP1 UIADD3 UR12, UPT, UPT, -UR12, 0x100000, URZ ;  /* 0x001000000c0c9890 */ /* 0x000fc8000fffe1ff */
[----:B------:R-:W-:Y:S02]  /*0e30*/  @!UP1 USHF.L.U32 UR13, UR12, 0xb, URZ ;  /* 0x0000000b0c0d9899 */ /* 0x000fe400080006ff */
[----:B------:R-:W-:Y:S02]  /*0e40*/  @!UP1 USHF.L.U32 UR12, UR12, 0x1, URZ ;  /* 0x000000010c0c9899 */ /* 0x000fe400080006ff */
[----:B------:R-:W-:Y:S01]  /*0e50*/  @!UP1 ULEA UR7, UR37, UR7, 0x18 ;  /* 0x0000000725079291 */ /* 0x000fe2000f8ec0ff */
[----:B------:R-:W-:Y:S01]  /*0e60*/  VOTEU.ALL UP1, P1 ;  /* 0x0000000000ff7886 */ /* 0x000fe20000820000 */
[----:B------:R-:W-:Y:S01]  /*0e70*/  UISETP.NE.AND UP4, UPT, UR10, URZ, UPT ;  /* 0x000000ff0a00728c */ /* 0x000fe2000bf85270 */
[----:B------:R-:W3:Y:S09]  /*0e80*/  FENCE.VIEW.ASYNC.S ;  /* 0x00000000000073c6 */ /* 0x000ef20000000000 */
[----:B---3--:R3:W4:Y:S01]  /*0e90*/  @!UP1 SYNCS.EXCH.64 URZ, [UR7+0x150], UR12 ;  /* 0x0001500c07ff95b2 */ /* 0x0087220008000100 */
[----:B--2---:R-:W-:-:S09]  /*0ea0*/  UISETP.EQ.U32.AND UP1, UPT, UR8, 0x1, UPT ;  /* 0x000000010800788c */ /* 0x004fd2000bf22070 */
[----:B------:R-:W-:Y:S05]  /*0eb0*/  BRA.U !UP1, `(.L_x_16) ;  /* 0x0000000109087547 */ /* 0x000fea000b800000 */
[----:B-1--4-:R-:W-:Y:S01]  /*0ec0*/  UCGABAR_ARV ;  /* 0x00000000000079c7 */ /* 0x012fe20008000000 */
[----:B------:R-:W-:Y:S05]  /*0ed0*/  BRA `(.L_x_17) ;  /* 0x0000000000047947 */ /* 0x000fea0003800000 */
.L_x_16:
[----:B-1--4-:R-:W-:Y:S01]  /*0ee0*/  NOP ;  /* 0x0000000000007918 */ /* 0x012fe20000000000 */
.L_x_17:
[----:B------:R-:W1:Y:S01]  /*0ef0*/  S2R R11, SR_CTAID.X ;  /* 0x00000000000b7919 */ /* 0x000e620000002500 */
[----:B------:R-:W-:-:S05]  /*0f00*/  CS2R.32 R156, SR_CgaSize ;  /* 0x00000000009c7805 */ /* 0x000fca0000008a00 */
[----:B------:R-:W-:-:S05]  /*0f10*/  IMAD R156, R156, -0xa0, RZ ;  /* 0xffffff609c9c7824 */ /* 0x000fca00078e02ff */
[----:B------:R-:W-:-:S14]  /*0f20*/  R2UR UR8, R156 ;  /* 0x000000009c0872ca */ /* 0x000fdc00000e0000 */
[----:B------:R-:W2:Y:S01]  /*0f30*/  LDCU UR8, c[0x0][UR8+0x2b0] ;  /* 0x00005600080877ac */ /* 0x000ea20008000800 */
[----:B------:R-:W-:-:S05]  /*0f40*/  CS2R.32 R0, SR_CgaSize ;  /* 0x0000000000007805 */ /* 0x000fca0000008a00 */
[----:B------:R-:W-:-:S06]  /*0f50*/  IMAD R0, R0, -0xa0, RZ ;  /* 0xffffff6000007824 */ /* 0x000fcc00078e02ff */
[----:B------:R-:W4:Y:S01]  /*0f60*/  LDC R0, c[0x0][R0+0x2a0] ;  /* 0x0000a80000007b82 */ /* 0x000f220000000800 */
[----:B------:R-:W-:Y:S01]  /*0f70*/  PRMT R8, RZ, 0x7610, R8 ;  /* 0x00007610ff087816 */ /* 0x000fe20000000008 */
[----:B------:R-:W2:Y:S01]  /*0f80*/  S2R R20, SR_CTAID.Y ;  /* 0x0000000000147919 */ /* 0x000ea20000002600 */
[----:B------:R-:W-:-:S05]  /*0f90*/  CS2R.32 R156, SR_CgaSize ;  /* 0x00000000009c7805 */ /* 0x000fca0000008a00 */
[----:B------:R-:W-:-:S05]  /*0fa0*/  IMAD R156, R156, -0xa0, RZ ;  /* 0xffffff609c9c7824 */ /* 0x000fca00078e02ff */
[----:B---3--:R-:W-:-:S14]  /*0fb0*/  R2UR UR7, R156 ;  /* 0x000000009c0772ca */ /* 0x008fdc00000e0000 */
[----:B------:R-:W3:Y:S01]  /*0fc0*/  LDCU UR7, c[0x0][UR7+0x2b4] ;  /* 0x00005680070777ac */ /* 0x000ee20008000800 */
[----:B------:R-:W-:Y:S01]  /*0fd0*/  UISETP.NE.AND UP2, UPT, UR10, 0x2, UPT ;  /* 0x000000020a00788c */ /* 0x000fe2000bf45270 */
[----:B------:R-:W2:Y:S01]  /*0fe0*/  LDC R9, c[0x0][0xb24] ;  /* 0x0002c900ff097b82 */ /* 0x000ea20000000800 */
[----:B------:R-:W-:-:S05]  /*0ff0*/  CS2R.32 R154, SR_CgaSize ;  /* 0x00000000009a7805 */ /* 0x000fca0000008a00 */
[----:B------:R-:W-:-:S06]  /*1000*/  IMAD R154, R154, -0xa0, RZ ;  /* 0xffffff609a9a7824 */ /* 0x000fcc00078e02ff */
[----:B------:R-:W4:Y:S08]  /*1010*/  LDC R154, c[0x0][R154+0x2a4] ;  /* 0x0000a9009a9a7b82 */ /* 0x000f300000000800 */
[----:B------:R-:W4:Y:S01]  /*1020*/  LDC R72, c[0x0][0xb24] ;  /* 0x0002c900ff487b82 */ /* 0x000f220000000800 */
[----:B-1----:R-:W-:Y:S01]  /*1030*/  I2FP.F32.U32 R4, R11 ;  /* 0x0000000b00047245 */ /* 0x002fe20000201000 */
[----:B------:R-:W-:-:S06]  /*1040*/  IMAD.MOV.U32 R21, RZ, RZ, R11 ;  /* 0x000000ffff157224 */ /* 0x000fcc00078e000b */
[----:B------:R-:W1:Y:S01]  /*1050*/  S2UR UR36, SR_CTAID.Z ;  /* 0x00000000002479c3 */ /* 0x000e620000002700 */
[----:B--2---:R-:W-:Y:S02]  /*1060*/  ISETP.GE.AND P0, PT, R9, 0x1, PT ;  /* 0x000000010900780c */ /* 0x004fe40003f06270 */
[----:B------:R-:W-:Y:S01]  /*1070*/  I2FP.F32.U32 R2, R20 ;  /* 0x0000001400027245 */ /* 0x000fe20000201000 */
[----:B------:R-:W-:-:S04]  /*1080*/  FMUL R4, R4, UR8 ;  /* 0x0000000804047c20 */ /* 0x000fc80008400000 */
[----:B---3--:R-:W-:Y:S01]  /*1090*/  FMUL R2, R2, UR7 ;  /* 0x0000000702027c20 */ /* 0x008fe20008400000 */
[----:B------:R-:W2:Y:S01]  /*10a0*/  F2I.U32.TRUNC.NTZ R156, R4 ;  /* 0x00000004009c7305 */ /* 0x000ea2000020f000 */
[----:B------:R-:W3:Y:S07]  /*10b0*/  LDCU UR7, c[0x0][0xb30] ;  /* 0x00016600ff0777ac */ /* 0x000eee0008000800 */
[----:B------:R-:W1:Y:S01]  /*10c0*/  F2I.U32.TRUNC.NTZ R3, R2 ;  /* 0x0000000200037305 */ /* 0x000e62000020f000 */
[----:B--2---:R-:W-:-:S04]  /*10d0*/  IMAD.MOV R156, RZ, RZ, -R156 ;  /* 0x000000ffff9c7224 */ /* 0x004fc800078e0a9c */
[----:B----4-:R-:W-:Y:S01]  /*10e0*/  IMAD R156, R0, R156, R11 ;  /* 0x0000009c009c7224 */ /* 0x010fe200078e020b */
[----:B------:R-:W-:Y:S01]  /*10f0*/  PRMT R0, RZ, 0x7610, R0 ;  /* 0x00007610ff007816 */ /* 0x000fe20000000000 */
[----:B---3--:R-:W-:Y:S01]  /*1100*/  UISETP.NE.AND UP3, UPT, UR7, 0x1, UPT ;  /* 0x000000010700788c */ /* 0x008fe2000bf65270 */
[----:B-1----:R-:W-:-:S05]  /*1110*/  IADD3 R3, PT, PT, -R3, RZ, RZ ;  /* 0x000000ff03037210 */ /* 0x002fca0007ffe1ff */
[----:B------:R-:W-:Y:S01]  /*1120*/  IMAD R154, R154, R3, R20 ;  /* 0x000000039a9a7224 */ /* 0x000fe200078e0214 */
[----:B------:R-:W-:Y:S06]  /*1130*/  BRA.U UP4, `(.L_x_18) ;  /* 0x0000000104247547 */ /* 0x000fec000b800000 */
[----:B------:R-:W-:Y:S01]  /*1140*/  ISETP.NE.AND P1, PT, R154, RZ, PT ;  /* 0x000000ff9a00720c */ /* 0x000fe20003f25270 */
[----:B------:R-:W-:Y:S01]  /*1150*/  IMAD.MOV.U32 R0, RZ, RZ, 0x3 ;  /* 0x00000003ff007424 */ /* 0x000fe200078e00ff */
[C---:B------:R-:W-:Y:S02]  /*1160*/  LOP3.LUT R3, R156.reuse, 0xfffffffe, RZ, 0xc0, !PT ;  /* 0xfffffffe9c037812 */ /* 0x040fe400078ec0ff */
[----:B------:R-:W-:Y:S02]  /*1170*/  ISETP.LT.U32.OR P1, PT, R156, 0x2, !P1 ;  /* 0x000000029c00780c */ /* 0x000fe40004f21470 */
[----:B------:R-:W-:Y:S02]  /*1180*/  SHF.L.U32 R0, R0, R3, RZ ;  /* 0x0000000300007219 */ /* 0x000fe400000006ff */
[----:B------:R-:W-:Y:S02]  /*1190*/  SEL R5, RZ, 0x1, !P1 ;  /* 0x00000001ff057807 */ /* 0x000fe40004800000 */
[----:B------:R-:W-:-:S05]  /*11a0*/  SEL R2, RZ, 0x2, !P1 ;  /* 0x00000002ff027807 */ /* 0x000fca0004800000 */
[----:B------:R-:W-:-:S05]  /*11b0*/  IMAD.IADD R2, R5, 0x1, R2 ;  /* 0x0000000105027824 */ /* 0x000fca00078e0202 */
[----:B------:R-:W-:Y:S02]  /*11c0*/  PRMT R8, R2, 0x7610, R8 ;  /* 0x0000761002087816 */ /* 0x000fe40000000008 */
.L_x_18:
[----:B------:R-:W-:Y:S05]  /*11d0*/  @!P0 BRA `(.L_x_19) ;  /* 0x0000000000b88947 */ /* 0x000fea0003800000 */
[----:B------:R-:W1:Y:S01]  /*11e0*/  LDC.64 R4, c[0x0][0xb18] ;  /* 0x0002c600ff047b82 */ /* 0x000e620000000a00 */
[----:B------:R-:W-:-:S07]  /*11f0*/  ISETP.NE.AND P0, PT, R9, 0x1, PT ;  /* 0x000000010900780c */ /* 0x000fce0003f05270 */
[----:B------:R-:W2:Y:S08]  /*1200*/  LDC R14, c[0x0][0xb0c] ;  /* 0x0002c300ff0e7b82 */ /* 0x000eb00000000800 */
[----:B------:R-:W3:Y:S08]  /*1210*/  LDC R13, c[0x0][0x370] ;  /* 0x0000dc00ff0d7b82 */ /* 0x000ef00000000800 */
[----:B------:R-:W4:Y:S01]  /*1220*/  LDC R16, c[0x0][0x374] ;  /* 0x0000dd00ff107b82 */ /* 0x000f220000000800 */
[----:B-1----:R-:W-:-:S07]  /*1230*/  ISETP.NE.AND P1, PT, R4, 0x1, PT ;  /* 0x000000010400780c */ /* 0x002fce0003f25270 */
[----:B------:R-:W3:Y:S01]  /*1240*/  LDC.64 R6, c[0x0][0xb10] ;  /* 0x0002c400ff067b82 */ /* 0x000ee20000000a00 */
[----:B--2---:R-:W-:-:S07]  /*1250*/  ISETP.NE.AND P2, PT, R14, 0x1, PT ;  /* 0x000000010e00780c */ /* 0x004fce0003f45270 */
[----:B------:R-:W1:Y:S08]  /*1260*/  LDC R12, c[0x0][0xb20] ;  /* 0x0002c800ff0c7b82 */ /* 0x000e700000000800 */
[----:B------:R-:W2:Y:S01]  /*1270*/  LDC.64 R2, c[0x0][0xb28] ;  /* 0x0002ca00ff027b82 */ /* 0x000ea20000000a00 */
[----:B----4-:R-:W-:-:S04]  /*1280*/  IMAD.HI.U32 R15, R16, R5, RZ ;  /* 0x00000005100f7227 */ /* 0x010fc800078e00ff */
[----:B------:R-:W-:-:S04]  /*1290*/  IMAD.HI.U32 R5, R20, R5, RZ ;  /* 0x0000000514057227 */ /* 0x000fc800078e00ff */
[----:B---3--:R-:W-:-:S04]  /*12a0*/  IMAD.HI.U32 R18, R13, R6, RZ ;  /* 0x000000060d127227 */ /* 0x008fc800078e00ff */
[C---:B------:R-:W-:Y:S01]  /*12b0*/  IMAD.HI.U32 R22, R11.reuse, R6, RZ ;  /* 0x000000060b167227 */ /* 0x040fe200078e00ff */
[-C--:B------:R-:W-:Y:S02]  /*12c0*/  @P2 SHF.R.U32.HI R13, RZ, R7.reuse, R18 ;  /* 0x00000007ff0d2219 */ /* 0x080fe40000011612 */
[-C--:B-1----:R-:W-:Y:S02]  /*12d0*/  @P1 SHF.R.U32.HI R16, RZ, R12.reuse, R15 ;  /* 0x0000000cff101219 */ /* 0x082fe4000001160f */
[----:B------:R-:W-:Y:S02]  /*12e0*/  SHF.R.U32.HI R5, RZ, R12, R5 ;  /* 0x0000000cff057219 */ /* 0x000fe40000011605 */
[----:B------:R-:W-:Y:S02]  /*12f0*/  SHF.R.U32.HI R22, RZ, R7, R22 ;  /* 0x00000007ff167219 */ /* 0x000fe40000011616 */
[----:B------:R-:W-:Y:S01]  /*1300*/  SEL R5, R20, R5, !P1 ;  /* 0x0000000514057207 */ /* 0x000fe20004800000 */
[----:B--2---:R-:W-:Y:S01]  /*1310*/  IMAD.HI.U32 R18, R16, R2, RZ ;  /* 0x0000000210127227 */ /* 0x004fe200078e00ff */
[----:B------:R-:W-:-:S02]  /*1320*/  SEL R21, R11, R22, !P2 ;  /* 0x000000160b157207 */ /* 0x000fc40005000000 */
[----:B------:R-:W-:Y:S01]  /*1330*/  IADD3 R7, PT, PT, -R5, RZ, RZ ;  /* 0x000000ff05077210 */ /* 0x000fe20007ffe1ff */
[----:B------:R-:W-:Y:S01]  /*1340*/  IMAD.HI.U32 R6, R13, R2, RZ ;  /* 0x000000020d067227 */ /* 0x000fe200078e00ff */
[----:B------:R-:W-:-:S03]  /*1350*/  @P0 SHF.R.U32.HI R16, RZ, R3, R18 ;  /* 0x00000003ff100219 */ /* 0x000fc60000011612 */
[----:B------:R-:W-:Y:S01]  /*1360*/  IMAD R7, R4, R7, R20 ;  /* 0x0000000704077224 */ /* 0x000fe200078e0214 */
[----:B------:R-:W-:Y:S01]  /*1370*/  @P0 SHF.R.U32.HI R13, RZ, R3, R6 ;  /* 0x00000003ff0d0219 */ /* 0x000fe20000011606 */
[----:B------:R-:W-:-:S04]  /*1380*/  IMAD R16, R16, R9, RZ ;  /* 0x0000000910107224 */ /* 0x000fc800078e02ff */
[----:B------:R-:W-:Y:S01]  /*1390*/  IMAD R6, R13, R9, RZ ;  /* 0x000000090d067224 */ /* 0x000fe200078e02ff */
[----:B------:R-:W-:-:S04]  /*13a0*/  ISETP.GE.AND P1, PT, R5, R16, PT ;  /* 0x000000100500720c */ /* 0x000fc80003f26270 */
[----:B------:R-:W-:Y:S01]  /*13b0*/  ISETP.GE.OR P1, PT, R21, R6, P1 ;  /* 0x000000061500720c */ /* 0x000fe20000f26670 */
[----:B------:R-:W-:-:S05]  /*13c0*/  IMAD.HI.U32 R6, R5, R2, RZ ;  /* 0x0000000205067227 */ /* 0x000fca00078e00ff */
[----:B------:R-:W-:-:S04]  /*13d0*/  SHF.R.U32.HI R6, RZ, R3, R6 ;  /* 0x00000003ff067219 */ /* 0x000fc80000011606 */
[----:B------:R-:W-:-:S03]  /*13e0*/  SEL R6, R5, R6, !P0 ;  /* 0x0000000605067207 */ /* 0x000fc60004000000 */
[----:B------:R-:W-:Y:S01]  /*13f0*/  @!P1 IMAD.HI.U32 R12, R21, R2, RZ ;  /* 0x00000002150c9227 */ /* 0x000fe200078e00ff */
[----:B------:R-:W-:-:S04]  /*1400*/  IADD3 R2, PT, PT, -R6, RZ, RZ ;  /* 0x000000ff06027210 */ /* 0x000fc80007ffe1ff */
[----:B------:R-:W-:Y:S01]  /*1410*/  @!P1 SHF.R.U32.HI R12, RZ, R3, R12 ;  /* 0x00000003ff0c9219 */ /* 0x000fe2000001160c */
[----:B------:R-:W-:-:S03]  /*1420*/  IMAD R2, R9, R2, R5 ;  /* 0x0000000209027224 */ /* 0x000fc600078e0205 */
[----:B------:R-:W-:-:S05]  /*1430*/  @!P1 SEL R3, R21, R12, !P0 ;  /* 0x0000000c15039207 */ /* 0x000fca0004000000 */
[--C-:B------:R-:W-:Y:S02]  /*1440*/  @!P1 IMAD.IADD R6, R6, 0x1, -R3.reuse ;  /* 0x0000000106069824 */ /* 0x100fe400078e0a03 */
[----:B------:R-:W-:Y:S01]  /*1450*/  @!P1 IMAD R3, R2, R13, R3 ;  /* 0x0000000d02039224 */ /* 0x000fe200078e0203 */
[----:B------:R-:W-:Y:S01]  /*1460*/  IADD3 R2, PT, PT, -R21, RZ, RZ ;  /* 0x000000ff15027210 */ /* 0x000fe20007ffe1ff */
[----:B------:R-:W-:Y:S02]  /*1470*/  @!P1 IMAD R5, R6, R9, R21 ;  /* 0x0000000906059224 */ /* 0x000fe400078e0215 */
[----:B------:R-:W-:Y:S02]  /*1480*/  @!P1 IMAD.MOV.U32 R21, RZ, RZ, R3 ;  /* 0x000000ffff159224 */ /* 0x000fe400078e0003 */
[----:B------:R-:W-:Y:S02]  /*1490*/  IMAD R2, R14, R2, R11 ;  /* 0x000000020e027224 */ /* 0x000fe400078e020b */
[----:B------:R-:W-:-:S02]  /*14a0*/  IMAD R20, R5, R4, R7 ;  /* 0x0000000405147224 */ /* 0x000fc400078e0207 */
[----:B------:R-:W-:Y:S02]  /*14b0*/  IMAD R21, R21, R14, R2 ;  /* 0x0000000e15157224 */ /* 0x000fe400078e0202 */
.L_x_19:
[----:B------:R-:W-:Y:S05]  /*14c0*/  BRA.U UP3, `(.L_x_20) ;  /* 0x0000000103407547 */ /* 0x000fea000b800000 */
[----:B------:R-:W1:Y:S08]  /*14d0*/  LDC.64 R4, c[0x0][0xb10] ;  /* 0x0002c400ff047b82 */ /* 0x000e700000000a00 */
[----:B------:R-:W2:Y:S08]  /*14e0*/  LDC.64 R2, c[0x0][0xb18] ;  /* 0x0002c600ff027b82 */ /* 0x000eb00000000a00 */
[----:B------:R-:W3:Y:S08]  /*14f0*/  LDC R6, c[0x0][0xb20] ;  /* 0x0002c800ff067b82 */ /* 0x000ef00000000800 */
[----:B------:R-:W4:Y:S01]  /*1500*/  LDC R12, c[0x0][0xb0c] ;  /* 0x0002c300ff0c7b82 */ /* 0x000f220000000800 */
[----:B-1----:R-:W-:-:S05]  /*1510*/  IMAD.HI.U32 R4, R21, R4, RZ ;  /* 0x0000000415047227 */ /* 0x002fca00078e00ff */
[----:B------:R-:W-:Y:S01]  /*1520*/  SHF.R.U32.HI R4, RZ, R5, R4 ;  /* 0x00000005ff047219 */ /* 0x000fe20000011604 */
[----:B--2---:R-:W-:Y:S01]  /*1530*/  IMAD.HI.U32 R3, R20, R3, RZ ;  /* 0x0000000314037227 */ /* 0x004fe200078e00ff */
[----:B------:R-:W-:-:S04]  /*1540*/  ISETP.NE.AND P0, PT, R2, 0x1, PT ;  /* 0x000000010200780c */ /* 0x000fc80003f05270 */
[----:B---3--:R-:W-:-:S04]  /*1550*/  SHF.R.U32.HI R3, RZ, R6, R3 ;  /* 0x00000006ff037219 */ /* 0x008fc80000011603 */
[----:B------:R-:W-:Y:S02]  /*1560*/  SEL R3, R20, R3, !P0 ;  /* 0x0000000314037207 */ /* 0x000fe40004000000 */
[----:B----4-:R-:W-:-:S04]  /*1570*/  ISETP.NE.AND P1, PT, R12, 0x1, PT ;  /* 0x000000010c00780c */ /* 0x010fc80003f25270 */
[----:B------:R-:W-:-:S05]  /*1580*/  SEL R6, R21, R4, !P1 ;  /* 0x0000000415067207 */ /* 0x000fca0004800000 */
[----:B------:R-:W-:Y:S02]  /*1590*/  IMAD.IADD R4, R3, 0x1, -R6 ;  /* 0x0000000103047824 */ /* 0x000fe400078e0a06 */
[----:B------:R-:W-:Y:S02]  /*15a0*/  IMAD.IADD R3, R6, 0x1, -R3 ;  /* 0x0000000106037824 */ /* 0x000fe400078e0a03 */
[----:B------:R-:W-:Y:S02]  /*15b0*/  IMAD R21, R4, R12, R21 ;  /* 0x0000000c04157224 */ /* 0x000fe400078e0215 */
[----:B------:R-:W-:Y:S02]  /*15c0*/  IMAD R20, R3, R2, R20 ;  /* 0x0000000203147224 */ /* 0x000fe400078e0214 */
.L_x_20:
[----:B------:R-:W-:Y:S05]  /*15d0*/  BRA.U !UP1, `(.L_x_21) ;  /* 0x00000001090c7547 */ /* 0x000fea000b800000 */
[----:B------:R-:W-:Y:S01]  /*15e0*/  UCGABAR_WAIT ;  /* 0x0000000000007dc7 */ /* 0x000fe20008000000 */
[----:B------:R-:W-:Y:S01]  /*15f0*/  CCTL.IVALL ;  /* 0x00000000ff00798f */ /* 0x000fe20002000000 */
[----:B------:R-:W-:Y:S05]  /*1600*/  BRA `(.L_x_22) ;  /* 0x0000000000047947 */ /* 0x000fea0003800000 */
.L_x_21:
[----:B------:R-:W-:Y:S06]  /*1610*/  BAR.SYNC.DEFER_BLOCKING 0x0 ;  /* 0x0000000000007b1d */ /* 0x000fec0000010000 */
.L_x_22:
[----:B------:R-:W-:Y:S05]  /*1620*/  BRA.U UP2, `(.L_x_23) ;  /* 0x0000001502807547 */ /* 0x000fea000b800000 */
[----:B------:R-:W1:Y:S01]  /*1630*/  LDCU UR4, c[0x0][0x38c] ;  /* 0x00007180ff0477ac */ /* 0x000e620008000800 */
[----:B------:R-:W2:Y:S01]  /*1640*/  LDC R9, c[0x0][0x370] ;  /* 0x0000dc00ff097b82 */ /* 0x000ea20000000800 */
[----:B------:R-:W-:Y:S01]  /*1650*/  IMAD.SHL.U32 R16, R11, 0x80, RZ ;  /* 0x000000800b107824 */ /* 0x000fe200078e00ff */
[----:B------:R-:W-:Y:S01]  /*1660*/  PLOP3.LUT P1, PT, PT, PT, UP5, 0x80, 0x8 ;  /* 0x000000000008781c */ /* 0x000fe20003f2f058 */
[----:B------:R-:W-:Y:S01]  /*1670*/  HFMA2 R12, -RZ, RZ, 0, 0 ;  /* 0x00000000ff0c7431 */ /* 0x000fe200000001ff */
[----:B------:R-:W-:Y:S01]  /*1680*/  UISETP.NE.AND UP1, UPT, UR10, URZ, UPT ;  /* 0x000000ff0a00728c */ /* 0x000fe2000bf25270 */
[----:B------:R-:W-:Y:S01]  /*1690*/  ISETP.NE.AND P4, PT, R10, RZ, P5 ;  /* 0x000000ff0a00720c */ /* 0x000fe20002f85270 */
[----:B------:R-:W-:Y:S01]  /*16a0*/  IMAD.MOV.U32 R15, RZ, RZ, 0x1 ;  /* 0x00000001ff0f7424 */ /* 0x000fe200078e00ff */
[----:B------:R-:W-:Y:S01]  /*16b0*/  PLOP3.LUT P1, PT, P1, PT, PT, 0x8, 0x80 ;  /* 0x000000000080781c */ /* 0x000fe20000f2e170 */
[----:B------:R-:W3:Y:S01]  /*16c0*/  LDC R0, c[0x0][0x374] ;  /* 0x0000dd00ff007b82 */ /* 0x000ee20000000800 */
[----:B------:R-:W-:Y:S01]  /*16d0*/  IMAD.MOV.U32 R14, RZ, RZ, RZ ;  /* 0x000000ffff0e7224 */ /* 0x000fe200078e00ff */
[----:B------:R-:W-:Y:S01]  /*16e0*/  MOV R8, 0x1 ;  /* 0x0000000100087802 */ /* 0x000fe20000000f00 */
[----:B------:R-:W-:Y:S01]  /*16f0*/  IMAD.MOV.U32 R10, RZ, RZ, RZ ;  /* 0x000000ffff0a7224 */ /* 0x000fe200078e00ff */
[----:B------:R-:W-:Y:S01]  /*1700*/  LOP3.LUT R16, R16, 0x80, RZ, 0xc0, !PT ;  /* 0x0000008010107812 */ /* 0x000fe200078ec0ff */
[----:B------:R-:W4:Y:S01]  /*1710*/  LDCU.64 UR14, c[0x0][0x348] ;  /* 0x00006900ff0e77ac */ /* 0x000f220008000a00 */
[----:B-1----:R-:W-:-:S02]  /*1720*/  UIADD3 UR5, UPT, UPT, UR4, 0x1f, URZ ;  /* 0x0000001f04057890 */ /* 0x002fc4000fffe0ff */
[----:B------:R-:W-:Y:S02]  /*1730*/  USEL UR22, UR6, 0x2, UP1 ;  /* 0x0000000206167887 */ /* 0x000fe40008800000 */
[----:B------:R-:W-:Y:S01]  /*1740*/  USHF.R.S32.HI UR7, URZ, 0x1f, UR5 ;  /* 0x0000001fff077899 */ /* 0x000fe20008011405 */
[----:B------:R-:W-:-:S03]  /*1750*/  UMOV UR23, URZ ;  /* 0x000000ff00177c82 */ /* 0x000fc60008000000 */
[----:B------:R-:W-:Y:S02]  /*1760*/  ULEA.HI UR7, UR7, UR5, URZ, 0x5 ;  /* 0x0000000507077291 */ /* 0x000fe4000f8f28ff */
[----:B------:R-:W-:Y:S02]  /*1770*/  UIADD3 UR5, UPT, UPT, UR4, -0x1, URZ ;  /* 0xffffffff04057890 */ /* 0x000fe4000fffe0ff */
[----:B------:R-:W-:Y:S02]  /*1780*/  USHF.R.S32.HI UR7, URZ, 0x5, UR7 ;  /* 0x00000005ff077899 */ /* 0x000fe40008011407 */
[----:B------:R-:W-:Y:S02]  /*1790*/  UISETP.GE.U32.AND UP2, UPT, UR5, -0x3f, UPT ;  /* 0xffffffc10500788c */ /* 0x000fe4000bf46070 */
[----:B------:R-:W-:Y:S02]  /*17a0*/  UISETP.LT.U32.AND UP0, UPT, UR7, 0xa, UPT ;  /* 0x0000000a0700788c */ /* 0x000fe4000bf01070 */
[----:B------:R-:W-:-:S02]  /*17b0*/  UIADD3 UR4, UPT, UPT, UR4, 0x3e, URZ ;  /* 0x0000003e04047890 */ /* 0x000fc4000fffe0ff */
[----:B------:R-:W-:-:S04]  /*17c0*/  USEL UR5, UR7, 0xa, UP0 ;  /* 0x0000000a07057887 */ /* 0x000fc80008000000 */
[----:B------:R-:W-:Y:S02]  /*17d0*/  UIADD3 UR21, UPT, UPT, UR5, -0x1, URZ ;  /* 0xffffffff05157890 */ /* 0x000fe4000fffe0ff */
[----:B------:R-:W-:Y:S02]  /*17e0*/  @UP2 UIADD3 UR21, UPT, UPT, UR5, URZ, URZ ;  /* 0x000000ff05152290 */ /* 0x000fe4000fffe0ff */
[----:B------:R-:W-:Y:S02]  /*17f0*/  UIADD3 UR24, UPT, UPT, UR7, -UR5, URZ ;  /* 0x8000000507187290 */ /* 0x000fe4000fffe0ff */
[----:B------:R-:W-:Y:S02]  /*1800*/  UIADD3 UR13, UPT, UPT, UR21, 0x1, URZ ;  /* 0x00000001150d7890 */ /* 0x000fe4000fffe0ff */
[----:B--2-4-:R-:W-:-:S12]  /*1810*/  UIADD3 UR21, UPT, UPT, -UR21, URZ, URZ ;  /* 0x000000ff15157290 */ /* 0x014fd8000fffe1ff */
.L_x_43:
[----:B------:R-:W-:Y:S01]  /*1820*/  UISETP.NE.AND UP0, UPT, UR37, URZ, UPT ;  /* 0x000000ff2500728c */ /* 0x000fe2000bf05270 */
[----:B------:R-:W1:Y:S08]  /*1830*/  S2UR UR37, SR_CgaCtaId ;  /* 0x00000000002579c3 */ /* 0x000e700000008800 */
[----:B------:R-:W-:Y:S05]  /*1840*/  BRA.U UP0, `(.L_x_24) ;  /* 0x0000000100347547 */ /* 0x000fea000b800000 */
[----:B------:R-:W2:Y:S01]  /*1850*/  S2R R2, SR_CgaCtaId ;  /* 0x0000000000027919 */ /* 0x000ea20000008800 */
[----:B------:R-:W-:-:S04]  /*1860*/  MOV R3, 0x400 ;  /* 0x0000040000037802 */ /* 0x000fc80000000f00 */
[----:B--2---:R-:W-:Y:S02]  /*1870*/  LEA R3, R2, R3, 0x18 ;  /* 0x0000000302037211 */ /* 0x004fe400078ec0ff */
[----:B------:R-:W-:-:S03]  /*1880*/  SHF.L.U32 R2, R8, 0x1f, RZ ;  /* 0x0000001f08027819 */ /* 0x000fc600000006ff */
[----:B------:R-:W-:-:S04]  /*1890*/  IMAD R3, R10, 0x8, R3 ;  /* 0x000000080a037824 */ /* 0x000fc800078e0203 */
[----:B------:R-:W2:Y:S02]  /*18a0*/  SYNCS.PHASECHK.TRANS64.TRYWAIT P0, [R3+URZ+0x140], R2 ;  /* 0x00014002030075a7 */ /* 0x000ea400080011ff */
[----:B--2---:R-:W-:Y:S05]  /*18b0*/  @!P0 BRA `(.L_x_25) ;  /* 0x0000009c00bc8947 */ /* 0x004fea0003800000 */
.L_x_154:
[----:B------:R-:W-:Y:S01]  /*18c0*/  VIADD R10, R10, 0x1 ;  /* 0x000000010a0a7836 */ /* 0x000fe20000000000 */
[----:B------:R2:W-:Y:S04]  /*18d0*/  SYNCS.ARRIVE.TRANS64.A1T0 RZ, [R3+URZ+0x130], RZ ;  /* 0x000130ff03ff79a7 */ /* 0x0005e800081000ff */
[----:B------:R-:W-:-:S04]  /*18e0*/  ISETP.NE.AND P0, PT, R10, 0x2, PT ;  /* 0x000000020a00780c */ /* 0x000fc80003f05270 */
[----:B------:R-:W-:Y:S02]  /*18f0*/  SEL R10, R10, RZ, P0 ;  /* 0x000000ff0a0a7207 */ /* 0x000fe40000000000 */
[----:B--2---:R-:W-:-:S04]  /*1900*/  SEL R3, RZ, 0x1, P0 ;  /* 0x00000001ff037807 */ /* 0x004fc80000000000 */
[----:B------:R-:W-:-:S07]  /*1910*/  LOP3.LUT R8, R8, R3, RZ, 0x3c, !PT ;  /* 0x0000000308087212 */ /* 0x000fce00078e3cff */
.L_x_24:
[----:B------:R-:W-:Y:S01]  /*1920*/  UMOV UR6, 0x400 ;  /* 0x0000040000067882 */ /* 0x000fe20000000000 */
[----:B------:R-:W-:Y:S01]  /*1930*/  LEA.HI R3, R21, R21, RZ, 0x1 ;  /* 0x0000001515037211 */ /* 0x000fe200078f08ff */
[----:B-1----:R-:W-:Y:S01]  /*1940*/  ULEA UR6, UR37, UR6, 0x18 ;  /* 0x0000000625067291 */ /* 0x002fe2000f8ec0ff */
[----:B------:R-:W-:Y:S01]  /*1950*/  SHF.L.U32 R2, R15, 0x1f, RZ ;  /* 0x0000001f0f027819 */ /* 0x000fe200000006ff */
[----:B------:R-:W-:Y:S01]  /*1960*/  UISETP.GE.U32.AND UP0, UPT, UR4, 0x3f, UPT ;  /* 0x0000003f0400788c */ /* 0x000fe2000bf06070 */
[C---:B------:R-:W-:Y:S01]  /*1970*/  R2UR UR9, R16.reuse ;  /* 0x00000000100972ca */ /* 0x040fe200000e0000 */
[----:B------:R-:W-:Y:S01]  /*1980*/  ULEA UR8, UR23, UR6, 0x3 ;  /* 0x0000000617087291 */ /* 0x000fe2000f8e18ff */
[----:B------:R-:W-:Y:S01]  /*1990*/  IMAD.SHL.U32 R3, R3, 0x80, RZ ;  /* 0x0000008003037824 */ /* 0x000fe200078e00ff */
[----:B------:R-:W-:Y:S01]  /*19a0*/  R2UR UR11, R16 ;  /* 0x00000000100b72ca */ /* 0x000fe200000e0000 */
[----:B------:R-:W-:-:S03]  /*19b0*/  UMOV UR25, URZ ;  /* 0x000000ff00197c82 */ /* 0x000fc60008000000 */
[----:B------:R-:W-:-:S03]  /*19c0*/  R2UR UR35, R3 ;  /* 0x00000000032372ca */ /* 0x000fc600000e0000 */
[----:B------:R1:W2:Y:S01]  /*19d0*/  SYNCS.PHASECHK.TRANS64.TRYWAIT P0, [UR8+0x50], R2 ;  /* 0x00005002ff0075a7 */ /* 0x0002a20008001108 */
[----:B------:R-:W-:-:S09]  /*19e0*/  R2UR UR8, R20 ;  /* 0x00000000140872ca */ /* 0x000fd200000e0000 */
[----:B------:R-:W-:-:S04]  /*19f0*/  ULOP3.LUT UR35, UR9, 0xffffff00, UR35, 0xf8, !UPT ;  /* 0xffffff0009237892 */ /* 0x000fc8000f8ef823 */
[----:B------:R-:W-:Y:S01]  /*1a00*/  ULEA UR11, UR8, UR11, 0x8 ;  /* 0x0000000b080b7291 */ /* 0x000fe2000f8e40ff */
[----:B------:R-:W-:Y:S11]  /*1a10*/  BRA.U !UP0, `(.L_x_26) ;  /* 0x0000000108bc7547 */ /* 0x000ff6000b800000 */
[----:B------:R-:W-:Y:S01]  /*1a20*/  UMOV UR16, UR21 ;  /* 0x0000001500107c82 */ /* 0x000fe20008000000 */
[----:B------:R-:W-:Y:S01]  /*1a30*/  UMOV UR17, UR23 ;  /* 0x0000001700117c82 */ /* 0x000fe20008000000 */
[----:B------:R-:W-:-:S05]  /*1a40*/  UMOV UR34, URZ ;  /* 0x000000ff00227c82 */ /* 0x000fca0008000000 */
.L_x_32:
[----:B------:R-:W-:Y:S01]  /*1a50*/  ULEA UR33, UR17, UR6, 0x3 ;  /* 0x0000000611217291 */ /* 0x000fe2000f8e18ff */
[----:B------:R-:W-:Y:S01]  /*1a60*/  @P5 MOV R3, 0x8000 ;  /* 0x0000800000035802 */ /* 0x000fe20000000f00 */
[----:B-12-4-:R-:W-:Y:S10]  /*1a70*/  @P0 BRA `(.L_x_27) ;  /* 0x00000000000c0947 */ /* 0x016ff40003800000 */
[----:B------:R-:W-:-:S04]  /*1a80*/  SHF.L.U32 R5, R15, 0x1f, RZ ;  /* 0x0000001f0f057819 */ /* 0x000fc800000006ff */
[----:B------:R-:W2:Y:S02]  /*1a90*/  SYNCS.PHASECHK.TRANS64.TRYWAIT P0, [UR33+0x50], R5 ;  /* 0x00005005ff0075a7 */ /* 0x000ea40008001121 */
[----:B--2---:R-:W-:Y:S05]  /*1aa0*/  @!P0 BRA `(.L_x_28) ;  /* 0x0000009c00548947 */ /* 0x004fea0003800000 */
.L_x_27:
[----:B------:R2:W-:Y:S01]  /*1ab0*/  @P5 SYNCS.ARRIVE.TRANS64 RZ, [UR33], R3 ;  /* 0x00000003ffff59a7 */ /* 0x0005e20008000021 */
[----:B------:R-:W-:Y:S02]  /*1ac0*/  ULOP3.LUT UR8, UR22, 0x2, URZ, 0xfc, !UPT ;  /* 0x0000000216087892 */ /* 0x000fe4000f8efcff */
[----:B------:R-:W-:Y:S02]  /*1ad0*/  UIADD3 UR16, UPT, UPT, UR16, 0x1, URZ ;  /* 0x0000000110107890 */ /* 0x000fe4000fffe0ff */
[----:B------:R-:W-:Y:S02]  /*1ae0*/  UISETP.NE.AND UP0, UPT, UR8, 0x2, UPT ;  /* 0x000000020800788c */ /* 0x000fe4000bf05270 */
[----:B------:R-:W-:-:S07]  /*1af0*/  UISETP.NE.AND UP2, UPT, UR16, 0x1, UPT ;  /* 0x000000011000788c */ /* 0x000fce000bf45270 */
[----:B------:R-:W-:Y:S05]  /*1b00*/  BRA.U UP0, `(.L_x_29) ;  /* 0x0000000100047547 */ /* 0x000fea000b800000 */
[----:B------:R-:W-:Y:S05]  /*1b10*/  BPT.TRAP 0x1 ;  /* 0x000000040000795c */ /* 0x000fea0000300000 */
.L_x_29:
[----:B------:R-:W-:Y:S04]  /*1b20*/  BSSY.RECONVERGENT B0, `(.L_x_30) ;  /* 0x0000003000007945 */ /* 0x000fe80003800200 */
[----:B------:R-:W-:Y:S05]  /*1b30*/  @!P4 BRA `(.L_x_31) ;  /* 0x000000000004c947 */ /* 0x000fea0003800000 */
[----:B------:R-:W-:Y:S05]  /*1b40*/  BPT.TRAP 0x1 ;  /* 0x000000040000795c */ /* 0x000fea0000300000 */
.L_x_31:
[----:B------:R-:W-:Y:S05]  /*1b50*/  BSYNC.RECONVERGENT B0 ;  /* 0x0000000000007941 */ /* 0x000fea0003800200 */
.L_x_30:
[----:B------:R-:W-:Y:S02]  /*1b60*/  UIADD3 UR23, UPT, UPT, UR17, 0x1, URZ ;  /* 0x0000000111177890 */ /* 0x000fe4000fffe0ff */
[----:B------:R-:W-:Y:S02]  /*1b70*/  UIADD3 UR28, UP1, UPT, UR14, 0x80, URZ ;  /* 0x000000800e1c7890 */ /* 0x000fe4000ff3e0ff */
[----:B------:R-:W-:Y:S02]  /*1b80*/  UISETP.NE.AND UP0, UPT, UR23, 0xa, UPT ;  /* 0x0000000a1700788c */ /* 0x000fe4000bf05270 */
[----:B------:R-:W-:Y:S02]  /*1b90*/  ULOP3.LUT UR33, UR33, 0xfefffff8, URZ, 0xc0, !UPT ;  /* 0xfefffff821217892 */ /* 0x000fe4000f8ec0ff */
[----:B------:R-:W-:Y:S02]  /*1ba0*/  USEL UR9, URZ, 0x1, UP0 ;  /* 0x00000001ff097887 */ /* 0x000fe40008000000 */
[----:B------:R-:W-:-:S02]  /*1bb0*/  USEL UR23, UR23, URZ, UP0 ;  /* 0x000000ff17177287 */ /* 0x000fc40008000000 */
[----:B------:R-:W-:Y:S02]  /*1bc0*/  UIADD3 UR26, UP0, UPT, UR14, 0x180, URZ ;  /* 0x000001800e1a7890 */ /* 0x000fe4000ff1e0ff */
[----:B------:R-:W-:Y:S01]  /*1bd0*/  ULEA UR8, UR23, UR6, 0x3 ;  /* 0x0000000617087291 */ /* 0x000fe2000f8e18ff */
[----:B------:R-:W-:Y:S01]  /*1be0*/  LOP3.LUT R15, R15, UR9, RZ, 0x3c, !PT ;  /* 0x000000090f0f7c12 */ /* 0x000fe2000f8e3cff */
[----:B------:R-:W-:Y:S02]  /*1bf0*/  UIADD3.X UR29, UPT, UPT, URZ, UR15, URZ, UP1, !UPT ;  /* 0x0000000fff1d7290 */ /* 0x000fe40008ffe4ff */
[----:B------:R-:W-:Y:S01]  /*1c00*/  UIADD3.X UR27, UPT, UPT, URZ, UR15, URZ, UP0, !UPT ;  /* 0x0000000fff1b7290 */ /* 0x000fe200087fe4ff */
[----:B-1----:R-:W-:Y:S01]  /*1c10*/  SHF.L.U32 R2, R15, 0x1f, RZ ;  /* 0x0000001f0f027819 */ /* 0x002fe200000006ff */
[----:B------:R-:W-:Y:S01]  /*1c20*/  UMOV UR18, 0x0 ;  /* 0x0000000000127882 */ /* 0x000fe20000000000 */
[----:B------:R-:W-:Y:S01]  /*1c30*/  UMOV UR19, 0x10000000 ;  /* 0x1000000000137882 */ /* 0x000fe20000000000 */
[----:B------:R-:W-:Y:S01]  /*1c40*/  UMOV UR10, UR34 ;  /* 0x00000022000a7c82 */ /* 0x000fe20008000000 */
[----:B------:R4:W1:Y:S01]  /*1c50*/  SYNCS.PHASECHK.TRANS64.TRYWAIT P0, [UR8+0x50], R2 ;  /* 0x00005002ff0075a7 */ /* 0x0008620008001108 */
[----:B------:R-:W-:Y:S01]  /*1c60*/  ULEA UR8, UR17, UR6, 0xd ;  /* 0x0000000611087291 */ /* 0x000fe2000f8e68ff */
[----:B------:R-:W-:Y:S01]  /*1c70*/  UMOV UR12, UR36 ;  /* 0x00000024000c7c82 */ /* 0x000fe20008000000 */
[----:B------:R-:W-:-:S02]  /*1c80*/  UMOV UR9, UR33 ;  /* 0x0000002100097c82 */ /* 0x000fc40008000000 */
[----:B------:R-:W-:Y:S02]  /*1c90*/  UIADD3 UR32, UPT, UPT, UR8, 0x10800, URZ ;  /* 0x0001080008207890 */ /* 0x000fe4000fffe0ff */
[----:B------:R-:W-:Y:S01]  /*1ca0*/  UIADD3 UR8, UPT, UPT, UR8, 0x24800, URZ ;  /* 0x0002480008087890 */ /* 0x000fe2000fffe0ff */
[----:B------:R-:W-:Y:S01]  /*1cb0*/  UMOV UR25, UR13 ;  /* 0x0000000d00197c82 */ /* 0x000fe20008000000 */
[----:B------:R-:W-:-:S05]  /*1cc0*/  UMOV UR17, UR23 ;  /* 0x0000001700117c82 */ /* 0x000fca0008000000 */
[----:B------:R2:W-:Y:S02]  /*1cd0*/  UTMALDG.3D.2CTA [UR32], [UR28], desc[UR18] ;  /* 0x000012201c0075b4 */ /* 0x0005e40008211000 */
[----:B------:R4:W-:Y:S01]  /*1ce0*/  UTMALDG.3D.2CTA [UR8], [UR26], desc[UR18] ;  /* 0x000012081a0075b4 */ /* 0x0009e20008211000 */
[----:B--2---:R-:W-:Y:S01]  /*1cf0*/  UIADD3 UR34, UPT, UPT, UR34, 0x20, URZ ;  /* 0x0000002022227890 */ /* 0x004fe2000fffe0ff */
[----:B------:R-:W-:Y:S11]  /*1d00*/  BRA.U UP2, `(.L_x_32) ;  /* 0xfffffffd02507547 */ /* 0x000ff6000b83ffff */
.L_x_26:
[----:B----4-:R-:W-:Y:S01]  /*1d10*/  ULEA UR8, UR23, UR6, 0x3 ;  /* 0x0000000617087291 */ /* 0x010fe2000f8e18ff */
[----:B-1----:R-:W-:Y:S01]  /*1d20*/  SHF.L.U32 R2, R15, 0x1f, RZ ;  /* 0x0000001f0f027819 */ /* 0x002fe200000006ff */
[----:B------:R-:W-:Y:S01]  /*1d30*/  @!P1 SYNCS.ARRIVE.TRANS64.A1T0 RZ, [UR6+0xe8], RZ ;  /* 0x0000e8ffffff99a7 */ /* 0x000fe20008100006 */
[----:B------:R-:W-:-:S06]  /*1d40*/  UISETP.GT.AND UP0, UPT, UR7, UR5, UPT ;  /* 0x000000050700728c */ /* 0x000fcc000bf04270 */
[----:B--2---:R1:W2:Y:S03]  /*1d50*/  SYNCS.PHASECHK.TRANS64.TRYWAIT P0, [UR8+0x50], R2 ;  /* 0x00005002ff0075a7 */ /* 0x0042a60008001108 */
[----:B------:R-:W-:Y:S05]  /*1d60*/  BRA.U !UP0, `(.L_x_33) ;  /* 0x0000000108bc7547 */ /* 0x000fea000b800000 */
[----:B------:R-:W-:Y:S01]  /*1d70*/  UIADD3 UR26, UPT, UPT, UR24, UR25, URZ ;  /* 0x00000019181a7290 */ /* 0x000fe2000fffe0ff */
[----:B------:R-:W-:-:S11]  /*1d80*/  UMOV UR27, UR23 ;  /* 0x00000017001b7c82 */ /* 0x000fd60008000000 */
.L_x_39:
[----:B------:R-:W-:Y:S01]  /*1d90*/  ULEA UR17, UR27, UR6, 0x3 ;  /* 0x000000061b117291 */ /* 0x000fe2000f8e18ff */
[----:B--2---:R-:W-:Y:S01]  /*1da0*/  @P5 MOV R3, 0x8000 ;  /* 0x0000800000035802 */ /* 0x004fe20000000f00 */
[----:B-12---:R-:W-:Y:S10]  /*1db0*/  @P0 BRA `(.L_x_34) ;  /* 0x00000000000c0947 */ /* 0x006ff40003800000 */
[----:B------:R-:W-:-:S04]  /*1dc0*/  SHF.L.U32 R5, R15, 0x1f, RZ ;  /* 0x0000001f0f057819 */ /* 0x000fc800000006ff */
[----:B------:R-:W2:Y:S02]  /*1dd0*/  SYNCS.PHASECHK.TRANS64.TRYWAIT P0, [UR17+0x50], R5 ;  /* 0x00005005ff0075a7 */ /* 0x000ea40008001111 */
[----:B--2---:R-:W-:Y:S05]  /*1de0*/  @!P0 BRA `(.L_x_35) ;  /* 0x00000098009c8947 */ /* 0x004fea0003800000 */
.L_x_34:
[----:B------:R2:W-:Y:S01]  /*1df0*/  @P5 SYNCS.ARRIVE.TRANS64 RZ, [UR17], R3 ;  /* 0x00000003ffff59a7 */ /* 0x0005e20008000011 */
[----:B------:R-:W-:-:S04]  /*1e00*/  ULOP3.LUT UR8, UR22, 0x2, URZ, 0xfc, !UPT ;  /* 0x0000000216087892 */ /* 0x000fc8000f8efcff */
[----:B------:R-:W-:-:S09]  /*1e10*/  UISETP.NE.AND UP0, UPT, UR8, 0x2, UPT ;  /* 0x000000020800788c */ /* 0x000fd2000bf05270 */
[----:B------:R-:W-:Y:S05]  /*1e20*/  BRA.U UP0, `(.L_x_36) ;  /* 0x0000000100047547 */ /* 0x000fea000b800000 */
[----:B------:R-:W-:Y:S05]  /*1e30*/  BPT.TRAP 0x1 ;  /* 0x000000040000795c */ /* 0x000fea0000300000 */
.L_x_36:
[----:B------:R-:W-:Y:S04]  /*1e40*/  BSSY.RECONVERGENT B0, `(.L_x_37) ;  /* 0x0000003000007945 */ /* 0x000fe80003800200 */
[----:B------:R-:W-:Y:S05]  /*1e50*/  @!P4 BRA `(.L_x_38) ;  /* 0x000000000004c947 */ /* 0x000fea0003800000 */
[----:B------:R-:W-:Y:S05]  /*1e60*/  BPT.TRAP 0x1 ;  /* 0x000000040000795c */ /* 0x000fea0000300000 */
.L_x_38:
[----:B------:R-:W-:Y:S05]  /*1e70*/  BSYNC.RECONVERGENT B0 ;  /* 0x0000000000007941 */ /* 0x000fea0003800200 */
.L_x_37:
[----:B------:R-:W-:Y:S02]  /*1e80*/  UIADD3 UR23, UPT, UPT, UR27, 0x1, URZ ;  /* 0x000000011b177890 */ /* 0x000fe4000fffe0ff */
[----:B------:R-:W-:Y:S02]  /*1e90*/  UIADD3 UR32, UP1, UPT, UR14, 0x80, URZ ;  /* 0x000000800e207890 */ /* 0x000fe4000ff3e0ff */
[----:B------:R-:W-:Y:S02]  /*1ea0*/  UISETP.NE.AND UP0, UPT, UR23, 0xa, UPT ;  /* 0x0000000a1700788c */ /* 0x000fe4000bf05270 */
[----:B------:R-:W-:Y:S02]  /*1eb0*/  USHF.L.U32 UR18, UR25, 0x5, URZ ;  /* 0x0000000519127899 */ /* 0x000fe400080006ff */
[----:B------:R-:W-:Y:S02]  /*1ec0*/  USEL UR9, URZ, 0x1, UP0 ;  /* 0x00000001ff097887 */ /* 0x000fe40008000000 */
[----:B------:R-:W-:-:S02]  /*1ed0*/  USEL UR23, UR23, URZ, UP0 ;  /* 0x000000ff17177287 */ /* 0x000fc40008000000 */
[----:B------:R-:W-:Y:S02]  /*1ee0*/  UIADD3 UR30, UP0, UPT, UR14, 0x180, URZ ;  /* 0x000001800e1e7890 */ /* 0x000fe4000ff1e0ff */
[----:B------:R-:W-:Y:S01]  /*1ef0*/  ULEA UR8, UR23, UR6, 0x3 ;  /* 0x0000000617087291 */ /* 0x000fe2000f8e18ff */
[----:B------:R-:W-:Y:S01]  /*1f00*/  LOP3.LUT R15, R15, UR9, RZ, 0x3c, !PT ;  /* 0x000000090f0f7c12 */ /* 0x000fe2000f8e3cff */
[----:B------:R-:W-:Y:S02]  /*1f10*/  ULOP3.LUT UR17, UR17, 0xfefffff8, URZ, 0xc0, !UPT ;  /* 0xfefffff811117892 */ /* 0x000fe4000f8ec0ff */
[----:B------:R-:W-:Y:S01]  /*1f20*/  UIADD3.X UR33, UPT, UPT, URZ, UR15, URZ, UP1, !UPT ;  /* 0x0000000fff217290 */ /* 0x000fe20008ffe4ff */
[----:B-1----:R-:W-:Y:S01]  /*1f30*/  SHF.L.U32 R2, R15, 0x1f, RZ ;  /* 0x0000001f0f027819 */ /* 0x002fe200000006ff */
[----:B------:R-:W-:Y:S01]  /*1f40*/  UIADD3.X UR31, UPT, UPT, URZ, UR15, URZ, UP0, !UPT ;  /* 0x0000000fff1f7290 */ /* 0x000fe200087fe4ff */
[----:B------:R-:W-:Y:S02]  /*1f50*/  UMOV UR28, 0x0 ;  /* 0x00000000001c7882 */ /* 0x000fe40000000000 */
[----:B------:R4:W1:Y:S01]  /*1f60*/  SYNCS.PHASECHK.TRANS64.TRYWAIT P0, [UR8+0x50], R2 ;  /* 0x00005002ff0075a7 */ /* 0x0008620008001108 */
[----:B------:R-:W-:Y:S01]  /*1f70*/  ULEA UR8, UR27, UR6, 0xd ;  /* 0x000000061b087291 */ /* 0x000fe2000f8e68ff */
[----:B------:R-:W-:Y:S01]  /*1f80*/  UMOV UR29, 0x10000000 ;  /* 0x10000000001d7882 */ /* 0x000fe20000000000 */
[----:B------:R-:W-:-:S02]  /*1f90*/  UMOV UR19, UR35 ;  /* 0x0000002300137c82 */ /* 0x000fc40008000000 */
[----:B------:R-:W-:Y:S02]  /*1fa0*/  UIADD3 UR16, UPT, UPT, UR8, 0x10800, URZ ;  /* 0x0001080008107890 */ /* 0x000fe4000fffe0ff */
[----:B------:R-:W-:Y:S01]  /*1fb0*/  UIADD3 UR8, UPT, UPT, UR8, 0x24800, URZ ;  /* 0x0002480008087890 */ /* 0x000fe2000fffe0ff */
[----:B------:R-:W-:Y:S01]  /*1fc0*/  UMOV UR20, UR36 ;  /* 0x0000002400147c82 */ /* 0x000fe20008000000 */
[----:B------:R-:W-:Y:S01]  /*1fd0*/  UMOV UR12, UR36 ;  /* 0x00000024000c7c82 */ /* 0x000fe20008000000 */
[----:B------:R-:W-:Y:S01]  /*1fe0*/  UMOV UR9, UR17 ;  /* 0x0000001100097c82 */ /* 0x000fe20008000000 */
[----:B------:R-:W-:Y:S01]  /*1ff0*/  UMOV UR10, UR18 ;  /* 0x00000012000a7c82 */ /* 0x000fe20008000000 */
[----:B------:R-:W-:Y:S02]  /*2000*/  UIADD3 UR25, UPT, UPT, UR25, 0x1, URZ ;  /* 0x0000000119197890 */ /* 0x000fe4000fffe0ff */
[----:B------:R4:W-:Y:S01]  /*2010*/  UTMALDG.3D.2CTA [UR16], [UR32], desc[UR28] ;  /* 0x00001c10200075b4 */ /* 0x0009e20008211000 */
[----:B------:R-:W-:Y:S01]  /*2020*/  UMOV UR27, UR23 ;  /* 0x00000017001b7c82 */ /* 0x000fe20008000000 */
[----:B------:R-:W-:Y:S01]  /*2030*/  UISETP.NE.AND UP0, UPT, UR25, UR26, UPT ;  /* 0x0000001a1900728c */ /* 0x000fe2000bf05270 */
[----:B------:R4:W-:Y:S08]  /*2040*/  UTMALDG.3D.2CTA [UR8], [UR30], desc[UR28] ;  /* 0x00001c081e0075b4 */ /* 0x0009f00008211000 */
[----:B----4-:R-:W-:Y:S05]  /*2050*/  BRA.U UP0, `(.L_x_39) ;  /* 0xfffffffd004c7547 */ /* 0x010fea000b83ffff */
.L_x_33:
[----:B-1----:R-:W-:Y:S01]  /*2060*/  LEA R2, R14, UR6, 0x3 ;  /* 0x000000060e027c11 */ /* 0x002fe2000f8e18ff */
[----:B------:R-:W-:Y:S01]  /*2070*/  NOP ;  /* 0x0000000000007918 */ /* 0x000fe20000000000 */
[----:B--2---:R-:W-:Y:S02]  /*2080*/  SHF.L.U32 R3, R12, 0x1f, RZ ;  /* 0x0000001f0c037819 */ /* 0x004fe400000006ff */
[----:B------:R-:W-:Y:S02]  /*2090*/  LEA R4, R14, UR6, 0x4 ;  /* 0x000000060e047c11 */ /* 0x000fe4000f8e20ff */
[----:B------:R-:W1:Y:S02]  /*20a0*/  SYNCS.PHASECHK.TRANS64.TRYWAIT P0, [R2+URZ+0xf0], R3 ;  /* 0x0000f003020075a7 */ /* 0x000e6400080011ff */
[----:B-1----:R-:W-:Y:S05]  /*20b0*/  @!P0 BRA `(.L_x_40) ;  /* 0x0000009800008947 */ /* 0x002fea0003800000 */
.L_x_157:
[----:B------:R-:W2:Y:S01]  /*20c0*/  LDS.128 R4, [R4+0x160] ;  /* 0x0001600004047984 */ /* 0x000ea20000000c00 */
[----:B------:R-:W-:Y:S01]  /*20d0*/  ISETP.GE.AND P0, PT, R72, 0x1, PT ;  /* 0x000000014800780c */ /* 0x000fe20003f06270 */
[----:B-1----:R-:W-:Y:S01]  /*20e0*/  VIADD R2, R2, 0x100 ;  /* 0x0000010002027836 */ /* 0x002fe20000000000 */
[----:B------:R-:W-:Y:S01]  /*20f0*/  @!PT LDS RZ, [RZ] ;  /* 0x00000000fffff984 */ /* 0x000fe20000000800 */
[----:B------:R-:W-:Y:S01]  /*2100*/  @!PT LDS RZ, [RZ] ;  /* 0x00000000fffff984 */ /* 0x000fe20000000800 */
[----:B------:R-:W-:Y:S01]  /*2110*/  @!PT LDS RZ, [RZ] ;  /* 0x00000000fffff984 */ /* 0x000fe20000000800 */
[----:B------:R-:W-:Y:S01]  /*2120*/  @!PT LDS RZ, [RZ] ;  /* 0x00000000fffff984 */ /* 0x000fe20000000800 */
[----:B------:R1:W-:Y:S06]  /*2130*/  MEMBAR.ALL.CTA ;  /* 0x0000000000007992 */ /* 0x0003ec0000008000 */
[----:B-1----:R-:W1:Y:S01]  /*2140*/  FENCE.VIEW.ASYNC.S ;  /* 0x00000000000073c6 */ /* 0x002e620000000000 */
[----:B------:R-:W-:-:S04]  /*2150*/  PRMT R2, RZ, 0x654, R2 ;  /* 0x00000654ff027816 */ /* 0x000fc80000000002 */
[----:B-1----:R1:W-:Y:S01]  /*2160*/  SYNCS.ARRIVE.TRANS64.RED.A1T0 RZ, [R2+URZ], RZ ;  /* 0x000000ff02ff79a7 */ /* 0x0023e200081004ff */
[----:B--2---:R-:W-:-:S13]  /*2170*/  LOP3.LUT P2, RZ, R6, 0x1, RZ, 0xc0, !PT ;  /* 0x0000000106ff7812 */ /* 0x004fda000784c0ff */
[----:B------:R-:W-:Y:S01]  /*2180*/  @P2 SHF.R.U32.HI R3, RZ, 0x10, R5 ;  /* 0x00000010ff032819 */ /* 0x000fe20000011605 */
[----:B------:R-:W-:Y:S01]  /*2190*/  VOTEU.ANY UP0, P2 ;  /* 0x0000000000ff7886 */ /* 0x000fe20001000100 */
[----:B------:R-:W-:Y:S02]  /*21a0*/  @P2 MOV R13, R4 ;  /* 0x00000004000d2202 */ /* 0x000fe40000000f00 */
[----:B------:R-:W-:Y:S02]  /*21b0*/  @P2 R2UR.BROADCAST UR8, R3 ;  /* 0x00000000030822ca */ /* 0x000fe400008e0000 */
[----:B------:R-:W-:-:S11]  /*21c0*/  @P2 LOP3.LUT R11, R5, 0xffff, RZ, 0xc0, !PT ;  /* 0x0000ffff050b2812 */ /* 0x000fd600078ec0ff */
[----:B------:R-:W-:Y:S01]  /*21d0*/  @UP0 UMOV UR36, UR8 ;  /* 0x0000000800240c82 */ /* 0x000fe20008000000 */
[----:B-1----:R-:W-:Y:S05]  /*21e0*/  @!P0 BRA `(.L_x_41) ;  /* 0x0000000000b88947 */ /* 0x002fea0003800000 */
[----:B------:R-:W3:Y:S01]  /*21f0*/  LDC.64 R4, c[0x0][0xb18] ;  /* 0x0002c600ff047b82 */ /* 0x000ee20000000a00 */
[----:B------:R-:W-:-:S07]  /*2200*/  ISETP.NE.AND P3, PT, R72, 0x1, PT ;  /* 0x000000014800780c */ /* 0x000fce0003f65270 */
[----:B------:R-:W1:Y:S08]  /*2210*/  LDC.64 R6, c[0x0][0xb10] ;  /* 0x0002c400ff067b82 */ /* 0x000e700000000a00 */
[----:B------:R-:W2:Y:S08]  /*2220*/  LDC R17, c[0x0][0xb20] ;  /* 0x0002c800ff117b82 */ /* 0x000eb00000000800 */
[----:B------:R-:W4:Y:S01]  /*2230*/  LDC R18, c[0x0][0xb0c] ;  /* 0x0002c300ff127b82 */ /* 0x000f220000000800 */
[----:B---3--:R-:W-:Y:S01]  /*2240*/  IMAD.HI.U32 R22, R0, R5, RZ ;  /* 0x0000000500167227 */ /* 0x008fe200078e00ff */
[----:B------:R-:W-:-:S06]  /*2250*/  ISETP.NE.AND P0, PT, R4, 0x1, PT ;  /* 0x000000010400780c */ /* 0x000fcc0003f05270 */
[----:B------:R-:W3:Y:S01]  /*2260*/  LDC.64 R2, c[0x0][0xb28] ;  /* 0x0002ca00ff027b82 */ /* 0x000ee20000000a00 */
[----:B-1----:R-:W-:-:S04]  /*2270*/  IMAD.HI.U32 R20, R9, R6, RZ ;  /* 0x0000000609147227 */ /* 0x002fc800078e00ff */
[----:B------:R-:W-:Y:S01]  /*2280*/  IMAD.HI.U32 R24, R13, R6, RZ ;  /* 0x000000060d187227 */ /* 0x000fe200078e00ff */
[----:B------:R-:W-:Y:S02]  /*2290*/  SHF.R.U32.HI R20, RZ, R7, R20 ;  /* 0x00000007ff147219 */ /* 0x000fe40000011614 */
[----:B--2---:R-:W-:Y:S01]  /*22a0*/  SHF.R.U32.HI R19, RZ, R17, R22 ;  /* 0x00000011ff137219 */ /* 0x004fe20000011616 */
[----:B------:R-:W-:Y:S01]  /*22b0*/  IMAD.HI.U32 R22, R11, R5, RZ ;  /* 0x000000050b167227 */ /* 0x000fe200078e00ff */
[----:B------:R-:W-:Y:S02]  /*22c0*/  SHF.R.U32.HI R24, RZ, R7, R24 ;  /* 0x00000007ff187219 */ /* 0x000fe40000011618 */
[----:B------:R-:W-:Y:S02]  /*22d0*/  SEL R19, R0, R19, !P0 ;  /* 0x0000001300137207 */ /* 0x000fe40004000000 */
[----:B------:R-:W-:Y:S02]  /*22e0*/  SHF.R.U32.HI R22, RZ, R17, R22 ;  /* 0x00000011ff167219 */ /* 0x000fe40000011616 */
[----:B----4-:R-:W-:-:S02]  /*22f0*/  ISETP.NE.AND P1, PT, R18, 0x1, PT ;  /* 0x000000011200780c */ /* 0x010fc40003f25270 */
[----:B------:R-:W-:Y:S02]  /*2300*/  SEL R5, R11, R22, !P0 ;  /* 0x000000160b057207 */ /* 0x000fe40004000000 */
[----:B------:R-:W-:Y:S02]  /*2310*/  SEL R21, R9, R20, !P1 ;  /* 0x0000001409157207 */ /* 0x000fe40004800000 */
[----:B------:R-:W-:Y:S01]  /*2320*/  SEL R7, R13, R24, !P1 ;  /* 0x000000180d077207 */ /* 0x000fe20004800000 */
[----:B---3--:R-:W-:Y:S01]  /*2330*/  IMAD.HI.U32 R20, R19, R2, RZ ;  /* 0x0000000213147227 */ /* 0x008fe200078e00ff */
[----:B------:R-:W-:-:S03]  /*2340*/  IADD3 R17, PT, PT, -R5, RZ, RZ ;  /* 0x000000ff05117210 */ /* 0x000fc60007ffe1ff */
        /* <DEDUP_REMOVED lines=11> */
[----:B------:R-:W-:-:S04]  /*2400*/  @!P0 IMAD.HI.U32 R20, R7, R2, RZ ;  /* 0x0000000207148227 */ /* 0x000fc800078e00ff */
[----:B------:R-:W-:Y:S01]  /*2410*/  IMAD.MOV R2, RZ, RZ, -R6 ;  /* 0x000000ffff027224 */ /* 0x000fe200078e0a06 */
[----:B------:R-:W-:-:S03]  /*2420*/  @!P0 SHF.R.U32.HI R20, RZ, R3, R20 ;  /* 0x00000003ff148219 */ /* 0x000fc60000011614 */
[----:B------:R-:W-:Y:S01]  /*2430*/  IMAD R2, R72, R2, R5 ;  /* 0x0000000248027224 */ /* 0x000fe200078e0205 */
        /* <DEDUP_REMOVED lines=9> */
.L_x_41:
[----:B------:R-:W1:Y:S02]  /*24d0*/  LDCU UR8, c[0x0][0xb30] ;  /* 0x00016600ff0877ac */ /* 0x000e640008000800 */
[----:B-1----:R-:W-:-:S09]  /*24e0*/  UISETP.NE.AND UP0, UPT, UR8, 0x1, UPT ;  /* 0x000000010800788c */ /* 0x002fd2000bf05270 */
[----:B------:R-:W-:Y:S05]  /*24f0*/  BRA.U UP0, `(.L_x_42) ;  /* 0x0000000100407547 */ /* 0x000fea000b800000 */
[----:B------:R-:W1:Y:S08]  /*2500*/  LDC.64 R4, c[0x0][0xb10] ;  /* 0x0002c400ff047b82 */ /* 0x000e700000000a00 */
[----:B------:R-:W2:Y:S08]  /*2510*/  LDC.64 R2, c[0x0][0xb18] ;  /* 0x0002c600ff027b82 */ /* 0x000eb00000000a00 */
[----:B------:R-:W4:Y:S08]  /*2520*/  LDC R6, c[0x0][0xb20] ;  /* 0x0002c800ff067b82 */ /* 0x000f300000000800 */
[----:B------:R-:W3:Y:S01]  /*2530*/  LDC R18, c[0x0][0xb0c] ;  /* 0x0002c300ff127b82 */ /* 0x000ee20000000800 */
[----:B-1----:R-:W-:-:S05]  /*2540*/  IMAD.HI.U32 R4, R13, R4, RZ ;  /* 0x000000040d047227 */ /* 0x002fca00078e00ff */
[----:B------:R-:W-:Y:S01]  /*2550*/  SHF.R.U32.HI R4, RZ, R5, R4 ;  /* 0x00000005ff047219 */ /* 0x000fe20000011604 */
[----:B--2---:R-:W-:Y:S01]  /*2560*/  IMAD.HI.U32 R3, R11, R3, RZ ;  /* 0x000000030b037227 */ /* 0x004fe200078e00ff */
[----:B------:R-:W-:-:S04]  /*2570*/  ISETP.NE.AND P0, PT, R2, 0x1, PT ;  /* 0x000000010200780c */ /* 0x000fc80003f05270 */
[----:B----4-:R-:W-:-:S04]  /*2580*/  SHF.R.U32.HI R6, RZ, R6, R3 ;  /* 0x00000006ff067219 */ /* 0x010fc80000011603 */
[----:B------:R-:W-:Y:S02]  /*2590*/  SEL R3, R11, R6, !P0 ;  /* 0x000000060b037207 */ /* 0x000fe40004000000 */
[----:B---3--:R-:W-:-:S04]  /*25a0*/  ISETP.NE.AND P1, PT, R18, 0x1, PT ;  /* 0x000000011200780c */ /* 0x008fc80003f25270 */
[----:B------:R-:W-:-:S05]  /*25b0*/  SEL R4, R13, R4, !P1 ;  /* 0x000000040d047207 */ /* 0x000fca0004800000 */
[----:B------:R-:W-:Y:S02]  /*25c0*/  IMAD.IADD R5, R3, 0x1, -R4 ;  /* 0x0000000103057824 */ /* 0x000fe400078e0a04 */
[----:B------:R-:W-:Y:S02]  /*25d0*/  IMAD.IADD R3, R4, 0x1, -R3 ;  /* 0x0000000104037824 */ /* 0x000fe400078e0a03 */
[----:B------:R-:W-:Y:S02]  /*25e0*/  IMAD R13, R5, R18, R13 ;  /* 0x00000012050d7224 */ /* 0x000fe400078e020d */
[----:B------:R-:W-:-:S07]  /*25f0*/  IMAD R11, R3, R2, R11 ;  /* 0x00000002030b7224 */ /* 0x000fce00078e020b */
.L_x_42:
[----:B------:R-:W-:Y:S01]  /*2600*/  VIADD R14, R14, 0x1 ;  /* 0x000000010e0e7836 */ /* 0x000fe20000000000 */
[----:B------:R-:W-:Y:S01]  /*2610*/  PLOP3.LUT P1, PT, PT, PT, PT, 0x80, 0x8 ;  /* 0x000000000008781c */ /* 0x000fe20003f2f070 */
[----:B------:R-:W-:Y:S02]  /*2620*/  IMAD.IADD R21, R13, 0x1, R156 ;  /* 0x000000010d157824 */ /* 0x000fe400078e029c */
[----:B------:R-:W-:Y:S01]  /*2630*/  IMAD.IADD R20, R11, 0x1, R154 ;  /* 0x000000010b147824 */ /* 0x000fe200078e029a */
[----:B------:R-:W-:-:S04]  /*2640*/  ISETP.NE.AND P0, PT, R14, 0x2, PT ;  /* 0x000000020e00780c */ /* 0x000fc80003f05270 */
[----:B------:R-:W-:Y:S02]  /*2650*/  SEL R3, RZ, 0x1, P0 ;  /* 0x00000001ff037807 */ /* 0x000fe40000000000 */
[----:B------:R-:W-:Y:S02]  /*2660*/  SEL R14, R14, RZ, P0 ;  /* 0x000000ff0e0e7207 */ /* 0x000fe40000000000 */
[----:B------:R-:W-:Y:S01]  /*2670*/  LOP3.LUT R12, R12, R3, RZ, 0x3c, !PT ;  /* 0x000000030c0c7212 */ /* 0x000fe200078e3cff */
[----:B------:R-:W-:Y:S06]  /*2680*/  @P2 BRA `(.L_x_43) ;  /* 0xfffffff000642947 */ /* 0x000fec000383ffff */
[----:B------:R-:W-:Y:S01]  /*2690*/  UIADD3 UR6, UPT, UPT, UR6, 0x50, URZ ;  /* 0x0000005006067890 */ /* 0x000fe2000fffe0ff */
[----:B------:R-:W-:-:S03]  /*26a0*/  SHF.L.U32 R3, R15, 0x1f, RZ ;  /* 0x0000001f0f037819 */ /* 0x000fc600000006ff */
[----:B------:R-:W-:-:S09]  /*26b0*/  ULEA UR4, UR23, UR6, 0x3 ;  /* 0x0000000617047291 */ /* 0x000fd2000f8e18ff */
[----:B------:R-:W1:Y:S02]  /*26c0*/  SYNCS.PHASECHK.TRANS64.TRYWAIT P0, [UR4], R3 ;  /* 0x00000003ff0075a7 */ /* 0x000e640008001104 */
[----:B-1----:R-:W-:Y:S05]  /*26d0*/  @!P0 BRA `(.L_x_44) ;  /* 0x00000090008c8947 */ /* 0x002fea0003800000 */
.L_x_159:
[----:B------:R-:W-:-:S04]  /*26e0*/  UIADD3 UR5, UPT, UPT, UR23, 0x1, URZ ;  /* 0x0000000117057890 */ /* 0x000fc8000fffe0ff */
[----:B------:R-:W-:-:S04]  /*26f0*/  UISETP.NE.AND UP0, UPT, UR5, 0xa, UPT ;  /* 0x0000000a0500788c */ /* 0x000fc8000bf05270 */
[----:B------:R-:W-:Y:S02]  /*2700*/  USEL UR7, URZ, 0x1, UP0 ;  /* 0x00000001ff077887 */ /* 0x000fe40008000000 */
[----:B------:R-:W-:-:S04]  /*2710*/  USEL UR5, UR5, URZ, UP0 ;  /* 0x000000ff05057287 */ /* 0x000fc80008000000 */
[----:B------:R-:W-:Y:S01]  /*2720*/  ULEA UR4, UR5, UR6, 0x3 ;  /* 0x0000000605047291 */ /* 0x000fe2000f8e18ff */
[----:B------:R-:W-:-:S04]  /*2730*/  LOP3.LUT R2, R15, UR7, RZ, 0x3c, !PT ;  /* 0x000000070f027c12 */ /* 0x000fc8000f8e3cff */
[----:B-1----:R-:W-:-:S04]  /*2740*/  SHF.L.U32 R3, R2, 0x1f, RZ ;  /* 0x0000001f02037819 */ /* 0x002fc800000006ff */
[----:B------:R-:W1:Y:S02]  /*2750*/  SYNCS.PHASECHK.TRANS64.TRYWAIT P0, [UR4], R3 ;  /* 0x00000003ff0075a7 */ /* 0x000e640008001104 */
[----:B-1----:R-:W-:Y:S05]  /*2760*/  @!P0 BRA `(.L_x_45) ;  /* 0x0000009000808947 */ /* 0x002fea0003800000 */
.L_x_161:
        /* <DEDUP_REMOVED lines=9> */
.L_x_163:
        /* <DEDUP_REMOVED lines=9> */
.L_x_165:
        /* <DEDUP_REMOVED lines=9> */
.L_x_167:
        /* <DEDUP_REMOVED lines=9> */
.L_x_169:
        /* <DEDUP_REMOVED lines=9> */
.L_x_171:
        /* <DEDUP_REMOVED lines=9> */
.L_x_173:
        /* <DEDUP_REMOVED lines=9> */
.L_x_175:
[----:B------:R-:W-:-:S04]  /*2b60*/  UIADD3 UR5, UPT, UPT, UR5, 0x1, URZ ;  /* 0x0000000105057890 */ /* 0x000fc8000fffe0ff */
[----:B------:R-:W-:-:S04]  /*2b70*/  UISETP.NE.AND UP0, UPT, UR5, 0xa, UPT ;  /* 0x0000000a0500788c */ /* 0x000fc8000bf05270 */
[----:B------:R-:W-:Y:S02]  /*2b80*/  USEL UR4, URZ, 0x1, UP0 ;  /* 0x00000001ff047887 */ /* 0x000fe40008000000 */
[----:B------:R-:W-:-:S04]  /*2b90*/  USEL UR5, UR5, URZ, UP0 ;  /* 0x000000ff05057287 */ /* 0x000fc80008000000 */
[----:B------:R-:W-:Y:S01]  /*2ba0*/  ULEA UR5, UR5, UR6, 0x3 ;  /* 0x0000000605057291 */ /* 0x000fe2000f8e18ff */
[----:B-1----:R-:W-:-:S04]  /*2bb0*/  LOP3.LUT R3, R2, UR4, RZ, 0x3c, !PT ;  /* 0x0000000402037c12 */ /* 0x002fc8000f8e3cff */
[----:B------:R-:W-:Y:S01]  /*2bc0*/  SHF.L.U32 R3, R3, 0x1f, RZ ;  /* 0x0000001f03037819 */ /* 0x000fe200000006ff */
[----:B---3--:R-:W-:-:S07]  /*2bd0*/  IMAD.U32 R0, RZ, RZ, UR5 ;  /* 0x00000005ff007e24 */ /* 0x008fce000f8e00ff */
.L_x_53:
[----:B-1----:R1:W2:Y:S02]  /*2be0*/  SYNCS.PHASECHK.TRANS64.TRYWAIT P0, [R0+URZ], R3 ;  /* 0x00000003000075a7 */ /* 0x0022a400080011ff */
[----:B--2---:R-:W-:Y:S05]  /*2bf0*/  @!P0 NANOSLEEP.SYNCS 0x989680 ;  /* 0x009896800000895d */ /* 0x004fea0003900000 */
[----:B------:R-:W2:Y:S02]  /*2c00*/  @!P0 SYNCS.PHASECHK.TRANS64 P0, [R0+URZ], R3 ;  /* 0x00000003000085a7 */ /* 0x000ea400080010ff */
[----:B--2---:R-:W-:Y:S05]  /*2c10*/  @P0 EXIT ;  /* 0x000000000000094d */ /* 0x004fea0003800000 */
[----:B------:R-:W-:Y:S05]  /*2c20*/  BRA `(.L_x_53) ;  /* 0xfffffffc00ec7947 */ /* 0x000fea000383ffff */
.L_x_23:
[----:B------:R-:W-:-:S04]  /*2c30*/  UISETP.NE.AND UP1, UPT, UR37, URZ, UPT ;  /* 0x000000ff2500728c */ /* 0x000fc8000bf25270 */
[----:B------:R-:W-:-:S09]  /*2c40*/  UISETP.NE.OR UP1, UPT, UR10, 0x1, UP1 ;  /* 0x000000010a00788c */ /* 0x000fd20008f25670 */
[----:B------:R-:W-:Y:S05]  /*2c50*/  BRA.U UP1, `(.L_x_54) ;  /* 0x00000005014c7547 */ /* 0x000fea000b800000 */
[----:B------:R-:W-:Y:S01]  /*2c60*/  HFMA2 R11, -RZ, RZ, 0, 0 ;  /* 0x00000000ff0b7431 */ /* 0x000fe200000001ff */
[----:B------:R-:W-:Y:S01]  /*2c70*/  ISETP.GE.U32.AND P2, PT, R10, 0x2, PT ;  /* 0x000000020a00780c */ /* 0x000fe20003f46070 */
[----:B------:R-:W-:Y:S01]  /*2c80*/  IMAD.MOV.U32 R12, RZ, RZ, 0x1 ;  /* 0x00000001ff0c7424 */ /* 0x000fe200078e00ff */
[----:B------:R-:W-:Y:S01]  /*2c90*/  CS2R R8, SRZ ;  /* 0x0000000000087805 */ /* 0x000fe2000001ff00 */
[----:B------:R-:W-:Y:S01]  /*2ca0*/  IMAD.MOV.U32 R3, RZ, RZ, RZ ;  /* 0x000000ffff037224 */ /* 0x000fe200078e00ff */
[----:B------:R-:W-:Y:S01]  /*2cb0*/  UMOV UR4, 0x400 ;  /* 0x0000040000047882 */ /* 0x000fe20000000000 */
[----:B------:R-:W-:Y:S01]  /*2cc0*/  UMOV UR6, URZ ;  /* 0x000000ff00067c82 */ /* 0x000fe20008000000 */
[----:B------:R-:W-:-:S12]  /*2cd0*/  ULEA UR37, UR37, UR4, 0x18 ;  /* 0x0000000425257291 */ /* 0x000fd8000f8ec0ff */
.L_x_58:
[----:B------:R-:W-:Y:S02]  /*2ce0*/  LEA R0, R3, UR37, 0x3 ;  /* 0x0000002503007c11 */ /* 0x000fe4000f8e18ff */
[----:B------:R-:W-:-:S03]  /*2cf0*/  SHF.L.U32 R5, R8, 0x1f, RZ ;  /* 0x0000001f08057819 */ /* 0x000fc600000006ff */
[----:B------:R-:W-:Y:S01]  /*2d00*/  VIADD R4, R0, 0x140 ;  /* 0x0000014000047836 */ /* 0x000fe20000000000 */
[----:B------:R-:W1:Y:S02]  /*2d10*/  SYNCS.PHASECHK.TRANS64.TRYWAIT P0, [R0+URZ+0x130], R5 ;  /* 0x00013005000075a7 */ /* 0x000e6400080011ff */
[----:B-1----:R-:W-:Y:S05]  /*2d20*/  @!P0 BRA `(.L_x_55) ;  /* 0x0000008c00d08947 */ /* 0x002fea0003800000 */
.L_x_176:
[----:B------:R-:W-:Y:S01]  /*2d30*/  ULEA UR5, UR6, UR37, 0x3 ;  /* 0x0000002506057291 */ /* 0x000fe2000f8e18ff */
[----:B------:R-:W-:Y:S01]  /*2d40*/  PRMT R4, RZ, 0x654, R4 ;  /* 0x00000654ff047816 */ /* 0x000fe20000000004 */
[----:B-1----:R-:W-:Y:S01]  /*2d50*/  @!P2 IMAD.MOV.U32 R5, RZ, RZ, 0x10 ;  /* 0x00000010ff05a424 */ /* 0x002fe200078e00ff */
[----:B------:R-:W-:Y:S01]  /*2d60*/  SHF.L.U32 R7, R12, 0x1f, RZ ;  /* 0x0000001f0c077819 */ /* 0x000fe200000006ff */
[----:B------:R-:W-:Y:S01]  /*2d70*/  UIADD3 UR4, UPT, UPT, UR5, 0xf0, URZ ;  /* 0x000000f005047890 */ /* 0x000fe2000fffe0ff */
[----:B------:R1:W-:Y:S05]  /*2d80*/  SYNCS.ARRIVE.TRANS64.RED.A1T0 RZ, [R4+URZ], RZ ;  /* 0x000000ff04ff79a7 */ /* 0x0003ea00081004ff */
[----:B------:R-:W-:Y:S01]  /*2d90*/  IMAD.U32 R13, RZ, RZ, UR4 ;  /* 0x00000004ff0d7e24 */ /* 0x000fe2000f8e00ff */
[----:B------:R-:W2:Y:S04]  /*2da0*/  SYNCS.PHASECHK.TRANS64.TRYWAIT P0, [UR5+0x100], R7 ;  /* 0x00010007ff0075a7 */ /* 0x000ea80008001105 */
[----:B------:R-:W-:Y:S01]  /*2db0*/  PRMT R13, R10, 0x654, R13 ;  /* 0x000006540a0d7816 */ /* 0x000fe2000000000d */
[----:B-12---:R-:W-:Y:S06]  /*2dc0*/  @!P0 BRA `(.L_x_56) ;  /* 0x0000008c00bc8947 */ /* 0x006fec0003800000 */
.L_x_178:
[----:B------:R-:W-:Y:S01]  /*2dd0*/  ULEA UR4, UR6, UR37, 0x4 ;  /* 0x0000002506047291 */ /* 0x000fe2000f8e20ff */
[----:B------:R-:W-:Y:S01]  /*2de0*/  SEL R2, R13, R2, !P2 ;  /* 0x000000020d027207 */ /* 0x000fe20005000000 */
[----:B------:R-:W-:Y:S01]  /*2df0*/  UIADD3 UR5, UPT, UPT, UR5, 0xf0, URZ ;  /* 0x000000f005057890 */ /* 0x000fe2000fffe0ff */
[----:B-1----:R-:W-:Y:S01]  /*2e00*/  LEA R0, R11, UR37, 0x3 ;  /* 0x000000250b007c11 */ /* 0x002fe2000f8e18ff */
[----:B------:R-:W-:Y:S01]  /*2e10*/  UIADD3 UR4, UPT, UPT, UR4, 0x160, URZ ;  /* 0x0000016004047890 */ /* 0x000fe2000fffe0ff */
[----:B------:R1:W-:Y:S01]  /*2e20*/  @!P2 SYNCS.ARRIVE.TRANS64.RED RZ, [R2+URZ], R5 ;  /* 0x0000000502ffa9a7 */ /* 0x0003e200080004ff */
[----:B------:R-:W-:Y:S01]  /*2e30*/  UIADD3 UR6, UPT, UPT, UR6, 0x1, URZ ;  /* 0x0000000106067890 */ /* 0x000fe2000fffe0ff */
[----:B------:R-:W-:-:S03]  /*2e40*/  VIADD R3, R3, 0x1 ;  /* 0x0000000103037836 */ /* 0x000fc60000000000 */
[----:B------:R-:W-:Y:S02]  /*2e50*/  UISETP.NE.AND UP0, UPT, UR6, 0x2, UPT ;  /* 0x000000020600788c */ /* 0x000fe4000bf05270 */
[----:B------:R-:W-:Y:S01]  /*2e60*/  ISETP.NE.AND P0, PT, R3, 0x2, PT ;  /* 0x000000020300780c */ /* 0x000fe20003f05270 */
[----:B------:R-:W-:Y:S06]  /*2e70*/  UGETNEXTWORKID.BROADCAST [UR4], [UR5] ;  /* 0x00000000040073ca */ /* 0x000fec0008000100 */
[----:B------:R-:W-:Y:S02]  /*2e80*/  USEL UR4, URZ, 0x1, UP0 ;  /* 0x00000001ff047887 */ /* 0x000fe40008000000 */
[----:B------:R-:W-:-:S04]  /*2e90*/  USEL UR6, UR6, URZ, UP0 ;  /* 0x000000ff06067287 */ /* 0x000fc80008000000 */
[----:B------:R-:W-:Y:S02]  /*2ea0*/  LOP3.LUT R12, R12, UR4, RZ, 0x3c, !PT ;  /* 0x000000040c0c7c12 */ /* 0x000fe4000f8e3cff */
[----:B-1----:R-:W-:-:S04]  /*2eb0*/  SHF.L.U32 R5, R9, 0x1f, RZ ;  /* 0x0000001f09057819 */ /* 0x002fc800000006ff */
[----:B------:R-:W1:Y:S02]  /*2ec0*/  SYNCS.PHASECHK.TRANS64.TRYWAIT P1, [R0+URZ+0xf0], R5 ;  /* 0x0000f005000075a7 */ /* 0x000e6400080211ff */
[----:B-1----:R-:W-:Y:S05]  /*2ed0*/  @!P1 BRA `(.L_x_57) ;  /* 0x0000008c00909947 */ /* 0x002fea0003800000 */
.L_x_179:
[----:B------:R-:W-:Y:S01]  /*2ee0*/  LEA R4, R11, UR37, 0x4 ;  /* 0x000000250b047c11 */ /* 0x000fe2000f8e20ff */
[----:B-1----:R-:W-:Y:S01]  /*2ef0*/  VIADD R0, R0, 0x100 ;  /* 0x0000010000007836 */ /* 0x002fe20000000000 */
[----:B------:R-:W-:Y:S01]  /*2f00*/  SEL R3, R3, RZ, P0 ;  /* 0x000000ff03037207 */ /* 0x000fe20000000000 */
[----:B------:R-:W-:-:S03]  /*2f10*/  VIADD R11, R11, 0x1 ;  /* 0x000000010b0b7836 */ /* 0x000fc60000000000 */
[----:B------:R-:W1:Y:S01]  /*2f20*/  LDS.128 R4, [R4+0x160] ;  /* 0x0001600004047984 */ /* 0x000e620000000c00 */
[----:B------:R-:W-:Y:S02]  /*2f30*/  PRMT R0, RZ, 0x654, R0 ;  /* 0x00000654ff007816 */ /* 0x000fe40000000000 */
[C---:B------:R-:W-:Y:S01]  /*2f40*/  ISETP.NE.AND P1, PT, R11.reuse, 0x2, PT ;  /* 0x000000020b00780c */ /* 0x040fe20003f25270 */
[----:B------:R-:W-:Y:S01]  /*2f50*/  @!PT LDS RZ, [RZ] ;  /* 0x00000000fffff984 */ /* 0x000fe20000000800 */
[----:B------:R-:W-:Y:S01]  /*2f60*/  @!PT LDS RZ, [RZ] ;  /* 0x00000000fffff984 */ /* 0x000fe20000000800 */
[----:B------:R-:W-:Y:S01]  /*2f70*/  @!PT LDS RZ, [RZ] ;  /* 0x00000000fffff984 */ /* 0x000fe20000000800 */
[----:B------:R-:W-:Y:S01]  /*2f80*/  @!PT LDS RZ, [RZ] ;  /* 0x00000000fffff984 */ /* 0x000fe20000000800 */
[----:B------:R2:W-:Y:S06]  /*2f90*/  MEMBAR.ALL.CTA ;  /* 0x0000000000007992 */ /* 0x0005ec0000008000 */
[----:B--2---:R-:W2:Y:S01]  /*2fa0*/  FENCE.VIEW.ASYNC.S ;  /* 0x00000000000073c6 */ /* 0x004ea20000000000 */
[----:B------:R-:W-:Y:S01]  /*2fb0*/  SEL R11, R11, RZ, P1 ;  /* 0x000000ff0b0b7207 */ /* 0x000fe20000800000 */
[----:B--2---:R2:W-:Y:S01]  /*2fc0*/  SYNCS.ARRIVE.TRANS64.RED.A1T0 RZ, [R0+URZ], RZ ;  /* 0x000000ff00ff79a7 */ /* 0x0045e200081004ff */
[----:B-1----:R-:W-:-:S02]  /*2fd0*/  LOP3.LUT P3, RZ, R6, 0x1, RZ, 0xc0, !PT ;  /* 0x0000000106ff7812 */ /* 0x002fc4000786c0ff */
[----:B------:R-:W-:-:S04]  /*2fe0*/  SEL R5, RZ, 0x1, P0 ;  /* 0x00000001ff057807 */ /* 0x000fc80000000000 */
[----:B------:R-:W-:Y:S02]  /*2ff0*/  LOP3.LUT R8, R8, R5, RZ, 0x3c, !PT ;  /* 0x0000000508087212 */ /* 0x000fe400078e3cff */
[----:B--2---:R-:W-:-:S04]  /*3000*/  SEL R0, RZ, 0x1, P1 ;  /* 0x00000001ff007807 */ /* 0x004fc80000800000 */
[----:B------:R-:W-:Y:S01]  /*3010*/  LOP3.LUT R9, R9, R0, RZ, 0x3c, !PT ;  /* 0x0000000009097212 */ /* 0x000fe200078e3cff */
[----:B------:R-:W-:Y:S06]  /*3020*/  @P3 BRA `(.L_x_58) ;  /* 0xfffffffc002c3947 */ /* 0x000fec000383ffff */
[----:B------:R-:W-:Y:S01]  /*3030*/  ULEA UR5, UR6, UR37, 0x3 ;  /* 0x0000002506057291 */ /* 0x000fe2000f8e18ff */
[----:B------:R-:W-:-:S08]  /*3040*/  SHF.L.U32 R3, R12, 0x1f, RZ ;  /* 0x0000001f0c037819 */ /* 0x000fd000000006ff */
[----:B------:R-:W1:Y:S02]  /*3050*/  SYNCS.PHASECHK.TRANS64 P0, [UR5+0x100], R3 ;  /* 0x00010003ff0075a7 */ /* 0x000e640008001005 */
[----:B-1----:R-:W-:Y:S05]  /*3060*/  @P0 BRA `(.L_x_59) ;  /* 0x0000000000080947 */ /* 0x002fea0003800000 */
[----:B------:R-:W1:Y:S02]  /*3070*/  SYNCS.PHASECHK.TRANS64.TRYWAIT P0, [UR5+0x100], R3 ;  /* 0x00010003ff0075a7 */ /* 0x000e640008001105 */
[----:B-1----:R-:W-:Y:S05]  /*3080*/  @!P0 BRA `(.L_x_60) ;  /* 0x0000008c00388947 */ /* 0x002fea0003800000 */
.L_x_59:
[----:B------:R-:W-:-:S04]  /*3090*/  UIADD3 UR4, UPT, UPT, UR6, 0x1, URZ ;  /* 0x0000000106047890 */ /* 0x000fc8000fffe0ff */
[----:B------:R-:W-:-:S04]  /*30a0*/  UISETP.NE.AND UP0, UPT, UR4, 0x2, UPT ;  /* 0x000000020400788c */ /* 0x000fc8000bf05270 */
[----:B------:R-:W-:Y:S02]  /*30b0*/  USEL UR7, URZ, 0x1, UP0 ;  /* 0x00000001ff077887 */ /* 0x000fe40008000000 */
[----:B------:R-:W-:-:S04]  /*30c0*/  USEL UR4, UR4, URZ, UP0 ;  /* 0x000000ff04047287 */ /* 0x000fc80008000000 */
[----:B------:R-:W-:Y:S01]  /*30d0*/  ULEA UR4, UR4, UR37, 0x3 ;  /* 0x0000002504047291 */ /* 0x000fe2000f8e18ff */
[----:B-1----:R-:W-:-:S04]  /*30e0*/  LOP3.LUT R3, R12, UR7, RZ, 0x3c, !PT ;  /* 0x000000070c037c12 */ /* 0x002fc8000f8e3cff */
[----:B------:R-:W-:-:S04]  /*30f0*/  SHF.L.U32 R0, R3, 0x1f, RZ ;  /* 0x0000001f03007819 */ /* 0x000fc800000006ff */
[----:B------:R-:W1:Y:S02]  /*3100*/  SYNCS.PHASECHK.TRANS64 P0, [UR4+0x100], R0 ;  /* 0x00010000ff0075a7 */ /* 0x000e640008001004 */
[----:B-1----:R-:W-:Y:S05]  /*3110*/  @P0 EXIT ;  /* 0x000000000000094d */ /* 0x002fea0003800000 */
[----:B------:R-:W-:Y:S02]  /*3120*/  SHF.L.U32 R3, R3, 0x1f, RZ ;  /* 0x0000001f03037819 */ /* 0x000fe400000006ff */
[----:B------:R-:W-:-:S07]  /*3130*/  MOV R0, UR4 ;  /* 0x0000000400007c02 */ /* 0x000fce0008000f00 */
.L_x_61:
[----:B-1----:R1:W2:Y:S02]  /*3140*/  SYNCS.PHASECHK.TRANS64.TRYWAIT P0, [R0+URZ+0x100], R3 ;  /* 0x00010003000075a7 */ /* 0x0022a400080011ff */
[----:B--2---:R-:W-:Y:S05]  /*3150*/  @!P0 NANOSLEEP.SYNCS 0x989680 ;  /* 0x009896800000895d */ /* 0x004fea0003900000 */
[----:B------:R-:W2:Y:S02]  /*3160*/  @!P0 SYNCS.PHASECHK.TRANS64 P0, [R0+URZ+0x100], R3 ;  /* 0x00010003000085a7 */ /* 0x000ea400080010ff */
[----:B--2---:R-:W-:Y:S05]  /*3170*/  @P0 EXIT ;  /* 0x000000000000094d */ /* 0x004fea0003800000 */
[----:B------:R-:W-:Y:S05]  /*3180*/  BRA `(.L_x_61) ;  /* 0xfffffffc00ec7947 */ /* 0x000fea000383ffff */
.L_x_54:
[----:B------:R-:W-:Y:S05]  /*3190*/  BRA.U UP4, `(.L_x_62) ;  /* 0x0000001104587547 */ /* 0x000fea000b800000 */
[----:B------:R-:W-:Y:S01]  /*31a0*/  UMOV UR6, 0x40 ;  /* 0x0000004000067882 */ /* 0x000fe20000000000 */
[----:B------:R-:W-:Y:S01]  /*31b0*/  NOP ;  /* 0x0000000000007918 */ /* 0x000fe20000000000 */
[----:B------:R-:W-:Y:S01]  /*31c0*/  ULEA UR6, UR37, UR6, 0x18 ;  /* 0x0000000625067291 */ /* 0x000fe2000f8ec0ff */
[----:B------:R-:W-:Y:S02]  /*31d0*/  UMOV UR7, 0x400 ;  /* 0x0000040000077882 */ /* 0x000fe40000000000 */
[----:B------:R-:W-:-:S06]  /*31e0*/  ULEA UR37, UR37, UR7, 0x18 ;  /* 0x0000000725257291 */ /* 0x000fcc000f8ec0ff */
[----:B------:R-:W1:Y:S02]  /*31f0*/  LDS.U8 R2, [UR6+0x1c] ;  /* 0x00001c06ff027984 */ /* 0x000e640008000000 */
[----:B-1----:R-:W-:-:S13]  /*3200*/  ISETP.NE.AND P0, PT, R2, RZ, PT ;  /* 0x000000ff0200720c */ /* 0x002fda0003f05270 */
[----:B------:R-:W-:Y:S05]  /*3210*/  @P0 BRA `(.L_x_63) ;  /* 0x0000000400080947 */ /* 0x000fea0003800000 */
[----:B------:R-:W-:Y:S02]  /*3220*/  UISETP.NE.U32.AND UP0, UPT, UR5, 0x1, UPT ;  /* 0x000000010500788c */ /* 0x000fe4000bf05070 */
[----:B------:R-:W-:-:S07]  /*3230*/  UIADD3 UR8, UPT, UPT, UR6, 0x8, URZ ;  /* 0x0000000806087890 */ /* 0x000fce000fffe0ff */
[----:B------:R-:W-:Y:S05]  /*3240*/  BRA.U !UP0, `(.L_x_64) ;  /* 0x00000001089c7547 */ /* 0x000fea000b800000 */
[----:B------:R-:W-:Y:S01]  /*3250*/  ELECT P0, URZ, PT ;  /* 0x0000000000ff782f */ /* 0x000fe20003800000 */
[----:B------:R-:W-:-:S12]  /*3260*/  BSSY B0, `(.L_x_64) ;  /* 0x0000025000007945 */ /* 0x000fd80003800000 */
[----:B------:R-:W-:Y:S05]  /*3270*/  @!P0 BRA `(.L_x_65) ;  /* 0x00000000008c8947 */ /* 0x000fea0003800000 */
[----:B------:R-:W-:-:S05]  /*3280*/  UMOV UR7, 0x10 ;  /* 0x0000001000077882 */ /* 0x000fca0000000000 */
[----:B------:R-:W-:Y:S04]  /*3290*/  DEPBAR.LE SB1, 0x36 ;  /* 0x00009d800000791a */ /* 0x000fe80000000000 */
[----:B------:R-:W1:Y:S02]  /*32a0*/  UTCATOMSWS.2CTA.FIND_AND_SET.ALIGN UP1, UR7, UR7 ;  /* 0x00000007000775e3 */ /* 0x000e640008220800 */
[----:B-1----:R-:W-:Y:S01]  /*32b0*/  MOV R11, UR7 ;  /* 0x00000007000b7c02 */ /* 0x002fe20008000f00 */
[----:B------:R-:W-:Y:S06]  /*32c0*/  BRA.U UP1, `(.L_x_66) ;  /* 0x0000000101187547 */ /* 0x000fec000b800000 */
.L_x_67:
[----:B------:R-:W-:Y:S05]  /*32d0*/  NANOSLEEP 0x64 ;  /* 0x000000640000795d */ /* 0x000fea0003800000 */
[----:B------:R-:W-:-:S05]  /*32e0*/  UMOV UR7, 0x10 ;  /* 0x0000001000077882 */ /* 0x000fca0000000000 */
[----:B------:R-:W-:Y:S04]  /*32f0*/  DEPBAR.LE SB1, 0x36 ;  /* 0x00009d800000791a */ /* 0x000fe80000000000 */
[----:B------:R-:W1:Y:S02]  /*3300*/  UTCATOMSWS.2CTA.FIND_AND_SET.ALIGN UP1, UR7, UR7 ;  /* 0x00000007000775e3 */ /* 0x000e640008220800 */
[----:B-1----:R-:W-:Y:S01]  /*3310*/  MOV R11, UR7 ;  /* 0x00000007000b7c02 */ /* 0x002fe20008000f00 */
[----:B------:R-:W-:Y:S05]  /*3320*/  BRA.U !UP1, `(.L_x_67) ;  /* 0xfffffffd09e87547 */ /* 0x000fea000b83ffff */
.L_x_66:
[----:B------:R-:W1:Y:S01]  /*3330*/  LDS R5, [UR6+0x10] ;  /* 0x00001006ff057984 */ /* 0x000e620008000800 */
[----:B------:R-:W-:Y:S01]  /*3340*/  IMAD.U32 R3, RZ, RZ, UR37 ;  /* 0x00000025ff037e24 */ /* 0x000fe2000f8e00ff */
[----:B------:R-:W-:-:S03]  /*3350*/  MOV R2, UR4 ;  /* 0x0000000400027c02 */ /* 0x000fc60008000f00 */
[----:B------:R-:W-:Y:S01]  /*3360*/  VIADD R3, R3, 0x180 ;  /* 0x0000018003037836 */ /* 0x000fe20000000000 */
[----:B-1----:R-:W-:-:S04]  /*3370*/  SHF.L.U32 R5, R5, 0x1f, RZ ;  /* 0x0000001f05057819 */ /* 0x002fc800000006ff */
[----:B------:R-:W1:Y:S02]  /*3380*/  SYNCS.PHASECHK.TRANS64.TRYWAIT P0, [UR6+0x8], R5 ;  /* 0x00000805ff0075a7 */ /* 0x000e640008001106 */
[----:B-1----:R-:W-:Y:S05]  /*3390*/  @P0 BRA `(.L_x_68) ;  /* 0x0000000000080947 */ /* 0x002fea0003800000 */
[----:B------:R-:W1:Y:S02]  /*33a0*/  SYNCS.PHASECHK.TRANS64.TRYWAIT P0, [UR6+0x8], R5 ;  /* 0x00000805ff0075a7 */ /* 0x000e640008001106 */
[----:B-1----:R-:W-:Y:S05]  /*33b0*/  @!P0 BRA `(.L_x_69) ;  /* 0x0000008800848947 */ /* 0x002fea0003800000 */
.L_x_68:
[----:B-1----:R-:W-:Y:S01]  /*33c0*/  HFMA2 R4, -RZ, RZ, 0, 5.9604644775390625e-08 ;  /* 0x00000001ff047431 */ /* 0x002fe200000001ff */
[----:B------:R-:W-:Y:S01]  /*33d0*/  UPRMT UR7, UR4, 0x654, UR8 ;  /* 0x0000065404077896 */ /* 0x000fe20008000008 */
[----:B------:R-:W-:Y:S01]  /*33e0*/  IMAD.MOV.U32 R6, RZ, RZ, 0xffff ;  /* 0x0000ffffff067424 */ /* 0x000fe200078e00ff */
[----:B------:R-:W-:Y:S01]  /*33f0*/  PRMT R2, R2, 0x654, R3 ;  /* 0x0000065402027816 */ /* 0x000fe20000000003 */
[----:B------:R-:W-:Y:S02]  /*3400*/  IMAD.MOV.U32 R5, RZ, RZ, 0x4 ;  /* 0x00000004ff057424 */ /* 0x000fe400078e00ff */
[----:B------:R-:W-:Y:S01]  /*3410*/  IMAD.SHL.U32 R9, R11, 0x20, RZ ;  /* 0x000000200b097824 */ /* 0x000fe200078e00ff */
[----:B------:R-:W-:Y:S02]  /*3420*/  MOV R3, UR7 ;  /* 0x0000000700037c02 */ /* 0x000fe40008000f00 */
[-C--:B------:R-:W-:Y:S01]  /*3430*/  SHF.L.U32 R7, R6, R11.reuse, RZ ;  /* 0x0000000b06077219 */ /* 0x080fe200000006ff */
[----:B------:R1:W-:Y:S01]  /*3440*/  SYNCS.ARRIVE.TRANS64.RED RZ, [UR7], R5 ;  /* 0x00000005ffff79a7 */ /* 0x0003e20008000407 */
[----:B------:R-:W-:Y:S01]  /*3450*/  SHF.L.U32 R6, R4, R11, RZ ;  /* 0x0000000b04067219 */ /* 0x000fe200000006ff */
[----:B------:R1:W-:Y:S04]  /*3460*/  STS [UR37+0x180], R9 ;  /* 0x00018009ff007988 */ /* 0x0003e80008000825 */
[----:B------:R1:W-:Y:S04]  /*3470*/  STAS [R2.64], R11 ;  /* 0x0000000b02007dbd */ /* 0x0003e8000c0008ff */
[----:B------:R1:W-:Y:S04]  /*3480*/  ATOMS.OR RZ, [UR6+0x14], R7 ;  /* 0x00001407ffff798c */ /* 0x0003e8000b000006 */
[----:B------:R1:W-:Y:S04]  /*3490*/  ATOMS.OR RZ, [UR6+0x18], R6 ;  /* 0x00001806ffff798c */ /* 0x0003e8000b000006 */
[----:B------:R1:W-:Y:S02]  /*34a0*/  ATOMS.XOR RZ, [UR6+0x10], R4 ;  /* 0x00001004ffff798c */ /* 0x0003e4000b800006 */
.L_x_65:
[----:B------:R-:W-:Y:S05]  /*34b0*/  BSYNC B0 ;  /* 0x0000000000007941 */ /* 0x000fea0003800000 */
.L_x_64:
[----:B------:R-:W-:Y:S05]  /*34c0*/  BRA.U UP0, `(.L_x_70) ;  /* 0x00000001006c7547 */ /* 0x000fea000b800000 */
[----:B------:R-:W-:-:S03]  /*34d0*/  UMOV UR7, 0xffffffff ;  /* 0xffffffff00077882 */ /* 0x000fc60000000000 */
[----:B------:R-:W-:Y:S05]  /*34e0*/  BRA.DIV UR7, `(.L_x_71) ;  /* 0x0000008a07507947 */ /* 0x000fea000b800000 */
[----:B------:R-:W-:-:S13]  /*34f0*/  ELECT P6, URZ, PT ;  /* 0x0000000000ff782f */ /* 0x000fda00038c0000 */
.L_x_183:
[----:B------:R-:W-:Y:S05]  /*3500*/  @!P6 BRA `(.L_x_70) ;  /* 0x00000000005ce947 */ /* 0x000fea0003800000 */
[----:B-1----:R-:W1:Y:S02]  /*3510*/  LDS R3, [UR6+0x10] ;  /* 0x00001006ff037984 */ /* 0x002e640008000800 */
[----:B-1----:R-:W-:-:S04]  /*3520*/  SHF.L.U32 R3, R3, 0x1f, RZ ;  /* 0x0000001f03037819 */ /* 0x002fc800000006ff */
[----:B------:R-:W1:Y:S02]  /*3530*/  SYNCS.PHASECHK.TRANS64.TRYWAIT P0, [UR6+0x8], R3 ;  /* 0x00000803ff0075a7 */ /* 0x000e640008001106 */
[----:B-1----:R-:W-:Y:S05]  /*3540*/  @P0 BRA `(.L_x_72) ;  /* 0x0000000000080947 */ /* 0x002fea0003800000 */
[----:B------:R-:W1:Y:S02]  /*3550*/  SYNCS.PHASECHK.TRANS64.TRYWAIT P0, [UR6+0x8], R3 ;  /* 0x00000803ff0075a7 */ /* 0x000e640008001106 */
[----:B-1----:R-:W-:Y:S05]  /*3560*/  @!P0 BRA `(.L_x_73) ;  /* 0x0000008800508947 */ /* 0x002fea0003800000 */
.L_x_72:
[----:B------:R-:W2:Y:S01]  /*3570*/  LDS R5, [UR37+0x180] ;  /* 0x00018025ff057984 */ /* 0x000ea20008000800 */
[----:B-1----:R-:W-:Y:S02]  /*3580*/  HFMA2 R2, -RZ, RZ, 0, 5.9604644775390625e-08 ;  /* 0x00000001ff027431 */ /* 0x002fe400000001ff */
[----:B------:R-:W-:Y:S01]  /*3590*/  IMAD.MOV.U32 R3, RZ, RZ, 0xffff ;  /* 0x0000ffffff037424 */ /* 0x000fe200078e00ff */
[----:B------:R-:W-:Y:S01]  /*35a0*/  UPRMT UR7, UR4, 0x654, UR8 ;  /* 0x0000065404077896 */ /* 0x000fe20008000008 */
[----:B--2---:R-:W-:-:S03]  /*35b0*/  IMAD.SHL.U32 R4, R5, 0x20, RZ ;  /* 0x0000002005047824 */ /* 0x004fc600078e00ff */
[-C--:B------:R-:W-:Y:S02]  /*35c0*/  SHF.L.U32 R3, R3, R5.reuse, RZ ;  /* 0x0000000503037219 */ /* 0x080fe400000006ff */
[----:B------:R-:W-:Y:S01]  /*35d0*/  SHF.L.U32 R5, R2, R5, RZ ;  /* 0x0000000502057219 */ /* 0x000fe200000006ff */
[----:B------:R2:W-:Y:S04]  /*35e0*/  STS [UR37+0x180], R4 ;  /* 0x00018004ff007988 */ /* 0x0005e80008000825 */
[----:B------:R2:W-:Y:S04]  /*35f0*/  ATOMS.OR RZ, [UR6+0x14], R3 ;  /* 0x00001403ffff798c */ /* 0x0005e8000b000006 */
[----:B------:R2:W-:Y:S01]  /*3600*/  ATOMS.OR RZ, [UR6+0x18], R5 ;  /* 0x00001805ffff798c */ /* 0x0005e2000b000006 */
[----:B------:R-:W-:Y:S03]  /*3610*/  SYNCS.ARRIVE.TRANS64.RED.A1T0 RZ, [UR7], RZ ;  /* 0x000000ffffff79a7 */ /* 0x000fe60008100407 */
[----:B------:R2:W-:Y:S01]  /*3620*/  ATOMS.XOR RZ, [UR6+0x10], R2 ;  /* 0x00001002ffff798c */ /* 0x0005e2000b800006 */
[----:B------:R-:W-:Y:S05]  /*3630*/  BRA `(.L_x_70) ;  /* 0x0000000000107947 */ /* 0x000fea0003800000 */
.L_x_63:
[----:B------:R-:W-:-:S05]  /*3640*/  MOV R2, 0xffffffff ;  /* 0xffffffff00027802 */ /* 0x000fca0000000f00 */
[----:B------:R1:W-:Y:S02]  /*3650*/  STS [UR37+0x180], R2 ;  /* 0x00018002ff007988 */ /* 0x0003e40008000825 */
[----:B-1----:R-:W-:Y:S02]  /*3660*/  MOV R2, 0x3680 ;  /* 0x0000368000027802 */ /* 0x002fe40000000f00 */
[----:B-----5:R-:W-:Y:S05]  /*3670*/  CALL.REL.NOINC `($__internal_1_$__cuda_sm10x_tcgen05_guardrail_trap_phase_invalid_during_alloc) ;  /* 0x0000008c00f47944 */ /* 0x020fea0003c00000 */
.L_x_70:
[----:B------:R-:W-:Y:S05]  /*3680*/  WARPSYNC.ALL ;  /* 0x0000000000007948 */ /* 0x000fea0003800000 */
[----:B------:R-:W3:Y:S01]  /*3690*/  S2UR UR8, SR_CgaCtaId ;  /* 0x00000000000879c3 */ /* 0x000ee20000008800 */
[----:B------:R-:W-:Y:S01]  /*36a0*/  UMOV UR6, 0x400 ;  /* 0x0000040000067882 */ /* 0x000fe20000000000 */
[----:B------:R-:W-:-:S06]  /*36b0*/  NOP ;  /* 0x0000000000007918 */ /* 0x000fcc0000000000 */
[----:B------:R-:W-:Y:S06]  /*36c0*/  BAR.ARV 0x6, 0xa0 ;  /* 0x0182800000007b1d */ /* 0x000fec0000002000 */
[----:B------:R-:W-:Y:S01]  /*36d0*/  LOP3.LUT R0, R0, 0xffff, RZ, 0xc0, !PT ;  /* 0x0000ffff00007812 */ /* 0x000fe200078ec0ff */
[----:B-1----:R-:W-:Y:S01]  /*36e0*/  IMAD.MOV.U32 R9, RZ, RZ, 0x1 ;  /* 0x00000001ff097424 */ /* 0x002fe200078e00ff */
[----:B------:R-:W-:Y:S01]  /*36f0*/  LOP3.LUT R8, R8, 0xffff, RZ, 0xc0, !PT ;  /* 0x0000ffff08087812 */ /* 0x000fe200078ec0ff */
[----:B------:R-:W-:Y:S01]  /*3700*/  UMOV UR22, URZ ;  /* 0x000000ff00167c82 */ /* 0x000fe20008000000 */
[----:B------:R-:W-:Y:S01]  /*3710*/  R2UR UR12, R0 ;  /* 0x00000000000c72ca */ /* 0x000fe200000e0000 */
[----:B------:R-:W-:Y:S01]  /*3720*/  UMOV UR21, URZ ;  /* 0x000000ff00157c82 */ /* 0x000fe20008000000 */
[----:B------:R-:W-:Y:S01]  /*3730*/  R2UR UR13, R8 ;  /* 0x00000000080d72ca */ /* 0x000fe200000e0000 */
[----:B------:R-:W-:Y:S01]  /*3740*/  IMAD.MOV.U32 R8, RZ, RZ, RZ ;  /* 0x000000ffff087224 */ /* 0x000fe200078e00ff */
[----:B------:R-:W-:Y:S01]  /*3750*/  UMOV UR20, URZ ;  /* 0x000000ff00147c82 */ /* 0x000fe20008000000 */
[----:B------:R-:W-:-:S02]  /*3760*/  UISETP.NE.AND UP2, UPT, UR5, URZ, UPT ;  /* 0x000000ff0500728c */ /* 0x000fc4000bf45270 */
[----:B---3--:R-:W-:Y:S01]  /*3770*/  ULEA UR8, UR8, UR6, 0x18 ;  /* 0x0000000608087291 */ /* 0x008fe2000f8ec0ff */
[----:B------:R-:W1:Y:S03]  /*3780*/  LDCU UR6, c[0x0][0x38c] ;  /* 0x00007180ff0677ac */ /* 0x000e660008000800 */
[----:B------:R-:W-:Y:S02]  /*3790*/  UIADD3 UR14, UPT, UPT, UR8, 0x10800, URZ ;  /* 0x00010800080e7890 */ /* 0x000fe4000fffe0ff */
[----:B------:R-:W-:-:S03]  /*37a0*/  UIADD3 UR15, UPT, UPT, UR8, 0x24800, URZ ;  /* 0x00024800080f7890 */ /* 0x000fc6000fffe0ff */
[----:B--2---:R-:W2:Y:S01]  /*37b0*/  LDS R2, [UR8+0x180] ;  /* 0x00018008ff027984 */ /* 0x004ea20008000800 */
[----:B------:R-:W-:Y:S02]  /*37c0*/  USHF.R.U32.HI UR14, URZ, 0x4, UR14 ;  /* 0x00000004ff0e7899 */ /* 0x000fe4000801160e */
[----:B------:R-:W-:Y:S02]  /*37d0*/  USHF.R.U32.HI UR15, URZ, 0x4, UR15 ;  /* 0x00000004ff0f7899 */ /* 0x000fe4000801160f */
[----:B------:R-:W-:Y:S02]  /*37e0*/  ULOP3.LUT UR14, UR14, 0x3fff, URZ, 0xc0, !UPT ;  /* 0x00003fff0e0e7892 */ /* 0x000fe4000f8ec0ff */
[----:B------:R-:W-:Y:S02]  /*37f0*/  ULOP3.LUT UR15, UR15, 0x3fff, URZ, 0xc0, !UPT ;  /* 0x00003fff0f0f7892 */ /* 0x000fe4000f8ec0ff */
[----:B------:R-:W-:Y:S02]  /*3800*/  ULOP3.LUT UR14, UR14, 0x10000, URZ, 0xfc, !UPT ;  /* 0x000100000e0e7892 */ /* 0x000fe4000f8efcff */
[----:B-1----:R-:W-:-:S02]  /*3810*/  UIADD3 UR6, UPT, UPT, UR6, 0x1f, URZ ;  /* 0x0000001f06067890 */ /* 0x002fc4000fffe0ff */
[----:B------:R-:W-:Y:S02]  /*3820*/  ULOP3.LUT UR15, UR15, 0x10000, URZ, 0xfc, !UPT ;  /* 0x000100000f0f7892 */ /* 0x000fe4000f8efcff */
[----:B------:R-:W-:Y:S01]  /*3830*/  USHF.R.S32.HI UR7, URZ, 0x1f, UR6 ;  /* 0x0000001fff077899 */ /* 0x000fe20008011406 */
[----:B------:R-:W-:Y:S01]  /*3840*/  UMOV UR28, 0x0 ;  /* 0x00000000001c7882 */ /* 0x000fe20000000000 */
[----:B------:R-:W-:Y:S02]  /*3850*/  UMOV UR29, 0x10400010 ;  /* 0x10400010001d7882 */ /* 0x000fe40000000000 */
[----:B------:R-:W-:Y:S01]  /*3860*/  ULEA.HI UR7, UR7, UR6, URZ, 0x5 ;  /* 0x0000000607077291 */ /* 0x000fe2000f8f28ff */
[----:B------:R-:W-:Y:S01]  /*3870*/  UMOV UR26, 0x0 ;  /* 0x00000000001a7882 */ /* 0x000fe20000000000 */
[----:B------:R-:W-:Y:S02]  /*3880*/  UMOV UR27, 0x10400010 ;  /* 0x10400010001b7882 */ /* 0x000fe40000000000 */
[----:B------:R-:W-:-:S04]  /*3890*/  USHF.R.S32.HI UR7, URZ, 0x5, UR7 ;  /* 0x00000005ff077899 */ /* 0x000fc80008011407 */
[----:B------:R-:W-:-:S04]  /*38a0*/  UISETP.LT.AND UP0, UPT, UR7, 0x1, UPT ;  /* 0x000000010700788c */ /* 0x000fc8000bf01270 */
[----:B------:R-:W-:Y:S01]  /*38b0*/  USEL UR23, UR7, 0x1, !UP0 ;  /* 0x0000000107177887 */ /* 0x000fe2000c000000 */
[----:B--2---:R-:W-:Y:S02]  /*38c0*/  R2UR UR24, R2 ;  /* 0x00000000021872ca */ /* 0x004fe400000e0000 */
[----:B------:R-:W-:-:S13]  /*38d0*/  CS2R R2, SRZ ;  /* 0x0000000000027805 */ /* 0x000fda000001ff00 */
.L_x_81:
[C---:B------:R-:W-:Y:S02]  /*38e0*/  LEA R0, R8.reuse, UR8, 0x3 ;  /* 0x0000000808007c11 */ /* 0x040fe4000f8e18ff */
[----:B------:R-:W-:Y:S02]  /*38f0*/  SHF.L.U32 R5, R3, 0x1f, RZ ;  /* 0x0000001f03057819 */ /* 0x000fe400000006ff */
[----:B------:R-:W-:Y:S02]  /*3900*/  LEA R4, R8, UR8, 0x4 ;  /* 0x0000000808047c11 */ /* 0x000fe4000f8e20ff */
[----:B------:R-:W1:Y:S02]  /*3910*/  SYNCS.PHASECHK.TRANS64.TRYWAIT P0, [R0+URZ+0xf0], R5 ;  /* 0x0000f005000075a7 */ /* 0x000e6400080011ff */
[----:B-1-34-:R-:W-:Y:S05]  /*3920*/  @!P0 BRA `(.L_x_74) ;  /* 0x0000008400788947 */ /* 0x01afea0003800000 */
.L_x_184:
[----:B-1----:R-:W1:Y:S01]  /*3930*/  LDS.128 R4, [R4+0x160] ;  /* 0x0001600004047984 */ /* 0x002e620000000c00 */
[----:B------:R-:W-:Y:S02]  /*3940*/  VIADD R0, R0, 0x100 ;  /* 0x0000010000007836 */ /* 0x000fe40000000000 */
[----:B------:R-:W-:Y:S01]  /*3950*/  VIADD R8, R8, 0x1 ;  /* 0x0000000108087836 */ /* 0x000fe20000000000 */
[----:B------:R-:W-:Y:S01]  /*3960*/  @!PT LDS RZ, [RZ] ;  /* 0x00000000fffff984 */ /* 0x000fe20000000800 */
[----:B------:R-:W-:Y:S01]  /*3970*/  @!PT LDS RZ, [RZ] ;  /* 0x00000000fffff984 */ /* 0x000fe20000000800 */
[----:B------:R-:W-:Y:S01]  /*3980*/  @!PT LDS RZ, [RZ] ;  /* 0x00000000fffff984 */ /* 0x000fe20000000800 */
[----:B------:R-:W-:Y:S01]  /*3990*/  @!PT LDS RZ, [RZ] ;  /* 0x00000000fffff984 */ /* 0x000fe20000000800 */
[----:B------:R2:W-:Y:S06]  /*39a0*/  MEMBAR.ALL.CTA ;  /* 0x0000000000007992 */ /* 0x0005ec0000008000 */
[----:B--2---:R-:W2:Y:S01]  /*39b0*/  FENCE.VIEW.ASYNC.S ;  /* 0x00000000000073c6 */ /* 0x004ea20000000000 */
[----:B------:R-:W-:-:S04]  /*39c0*/  PRMT R0, RZ, 0x654, R0 ;  /* 0x00000654ff007816 */ /* 0x000fc80000000000 */
[----:B--2---:R2:W-:Y:S01]  /*39d0*/  SYNCS.ARRIVE.TRANS64.RED.A1T0 RZ, [R0+URZ], RZ ;  /* 0x000000ff00ff79a7 */ /* 0x0045e200081004ff */
[----:B-1----:R-:W-:Y:S01]  /*39e0*/  LOP3.LUT P1, RZ, R6, 0x1, RZ, 0xc0, !PT ;  /* 0x0000000106ff7812 */ /* 0x002fe2000782c0ff */
[----:B--2---:R-:W-:-:S12]  /*39f0*/  BRA.U UP2, `(.L_x_75) ;  /* 0x0000000102e07547 */ /* 0x004fd8000b800000 */
[----:B------:R-:W1:Y:S01]  /*3a00*/  LDCU UR6, c[0x0][0x38c] ;  /* 0x00007180ff0677ac */ /* 0x000e620008000800 */
[----:B------:R-:W-:Y:S02]  /*3a10*/  PLOP3.LUT P2, PT, PT, PT, PT, 0x80, 0x8 ;  /* 0x000000000008781c */ /* 0x000fe40003f4f070 */
[----:B------:R-:W-:Y:S01]  /*3a20*/  SHF.L.U32 R5, R9, 0x1f, RZ ;  /* 0x0000001f09057819 */ /* 0x000fe200000006ff */
[----:B------:R-:W-:Y:S02]  /*3a30*/  ULEA UR10, UR22, UR8, 0x3 ;  /* 0x00000008160a7291 */ /* 0x000fe4000f8e18ff */
[----:B------:R-:W-:Y:S02]  /*3a40*/  ULEA UR11, UR22, UR24, 0x8 ;  /* 0x00000018160b7291 */ /* 0x000fe4000f8e40ff */
[----:B-1----:R-:W-:-:S06]  /*3a50*/  UISETP.GE.AND UP0, UPT, UR6, 0x1, UPT ;  /* 0x000000010600788c */ /* 0x002fcc000bf06270 */
[----:B------:R-:W-:-:S05]  /*3a60*/  PLOP3.LUT P0, PT, PT, PT, UP0, 0x80, 0x8 ;  /* 0x000000000008781c */ /* 0x000fca0003f0f008 */
[----:B------:R-:W-:-:S08]  /*3a70*/  @UP0 ULEA UR6, UR21, UR8, 0x3 ;  /* 0x0000000815060291 */ /* 0x000fd0000f8e18ff */
[----:B------:R-:W-:-:S04]  /*3a80*/  @P0 SHF.L.U32 R0, R2, 0x1f, RZ ;  /* 0x0000001f02000819 */ /* 0x000fc800000006ff */
[----:B------:R1:W2:Y:S01]  /*3a90*/  @P0 SYNCS.PHASECHK.TRANS64.TRYWAIT P2, [UR6], R0 ;  /* 0x00000000ff0005a7 */ /* 0x0002a20008041106 */
[----:B------:R-:W3:Y:S02]  /*3aa0*/  SYNCS.PHASECHK.TRANS64.TRYWAIT P0, [UR10+0x120], R5 ;  /* 0x00012005ff0075a7 */ /* 0x000ee4000800110a */
[----:B-123--:R-:W-:Y:S05]  /*3ab0*/  @!P0 BRA `(.L_x_76) ;  /* 0x0000008400288947 */ /* 0x00efea0003800000 */
.L_x_186:
[----:B------:R-:W-:Y:S01]  /*3ac0*/  UMOV UR19, UR20 ;  /* 0x0000001400137c82 */ /* 0x000fe20008000000 */
[----:B------:R-:W-:Y:S05]  /*3ad0*/  BRA.U !UP0, `(.L_x_77) ;  /* 0x0000000108987547 */ /* 0x000fea000b800000 */
[----:B------:R-:W-:Y:S02]  /*3ae0*/  UIADD3 UR19, UPT, UPT, UR23, UR20, URZ ;  /* 0x0000001417137290 */ /* 0x000fe4000fffe0ff */
[----:B------:R-:W-:Y:S01]  /*3af0*/  UPLOP3.LUT UP3, UPT, UPT, UPT, UPT, 0x40, 0x4 ;  /* 0x000000000004789c */ /* 0x000fe20003f6e870 */
[----:B------:R-:W-:Y:S01]  /*3b00*/  UMOV UR18, UR7 ;  /* 0x0000000700127c82 */ /* 0x000fe20008000000 */
[----:B------:R-:W-:-:S09]  /*3b10*/  UMOV UR17, UR21 ;  /* 0x0000001500117c82 */ /* 0x000fd20008000000 */
.L_x_80:
[----:B--2---:R-:W-:Y:S01]  /*3b20*/  ULEA UR9, UR17, UR8, 0x3 ;  /* 0x0000000811097291 */ /* 0x004fe2000f8e18ff */
[----:B---3--:R-:W-:Y:S11]  /*3b30*/  @P2 BRA `(.L_x_78) ;  /* 0x00000000000c2947 */ /* 0x008ff60003800000 */
[----:B-1----:R-:W-:Y:S04]  /*3b40*/  SHF.L.U32 R5, R2, 0x1f, RZ ;  /* 0x0000001f02057819 */ /* 0x002fe800000006ff */
[----:B------:R-:W1:Y:S02]  /*3b50*/  SYNCS.PHASECHK.TRANS64.TRYWAIT P0, [UR9], R5 ;  /* 0x00000005ff0075a7 */ /* 0x000e640008001109 */
[----:B-1----:R-:W-:Y:S05]  /*3b60*/  @!P0 BRA `(.L_x_79) ;  /* 0x0000008400148947 */ /* 0x002fea0003800000 */
.L_x_78:
[----:B------:R-:W-:Y:S01]  /*3b70*/  UISETP.NE.AND UP0, UPT, UR18, 0x1, UPT ;  /* 0x000000011200788c */ /* 0x000fe2000bf05270 */
[----:B------:R-:W-:Y:S01]  /*3b80*/  PLOP3.LUT P2, PT, PT, PT, PT, 0x80, 0x8 ;  /* 0x000000000008781c */ /* 0x000fe20003f4f070 */
[----:B------:R-:W-:Y:S02]  /*3b90*/  UIADD3 UR21, UPT, UPT, UR17, 0x1, URZ ;  /* 0x0000000111157890 */ /* 0x000fe4000fffe0ff */
[----:B------:R-:W-:Y:S02]  /*3ba0*/  ULEA UR30, UR17, UR15, 0x9 ;  /* 0x0000000f111e7291 */ /* 0x000fe4000f8e48ff */
[----:B------:R-:W-:Y:S01]  /*3bb0*/  UISETP.NE.AND UP1, UPT, UR21, 0xa, UPT ;  /* 0x0000000a1500788c */ /* 0x000fe2000bf25270 */
[----:B------:R-:W-:Y:S01]  /*3bc0*/  PLOP3.LUT P0, PT, PT, PT, UP0, 0x80, 0x8 ;  /* 0x000000000008781c */ /* 0x000fe20003f0f008 */
[----:B------:R-:W-:Y:S02]  /*3bd0*/  ULEA UR32, UR17, UR14, 0x9 ;  /* 0x0000000e11207291 */ /* 0x000fe4000f8e48ff */
[----:B------:R-:W-:Y:S02]  /*3be0*/  USEL UR16, URZ, 0x1, UP1 ;  /* 0x00000001ff107887 */ /* 0x000fe40008800000 */
[----:B------:R-:W-:Y:S02]  /*3bf0*/  USEL UR21, UR21, URZ, UP1 ;  /* 0x000000ff15157287 */ /* 0x000fe40008800000 */
[----:B------:R-:W-:Y:S02]  /*3c00*/  UIADD3 UR36, UPT, UPT, UR30, 0x2, URZ ;  /* 0x000000021e247890 */ /* 0x000fe4000fffe0ff */
[----:B------:R-:W-:Y:S01]  /*3c10*/  @UP0 ULEA UR6, UR21, UR8, 0x3 ;  /* 0x0000000815060291 */ /* 0x000fe2000f8e18ff */
[----:B------:R-:W-:Y:S01]  /*3c20*/  LOP3.LUT R2, R2, UR16, RZ, 0x3c, !PT ;  /* 0x0000001002027c12 */ /* 0x000fe2000f8e3cff */
[----:B------:R-:W-:Y:S02]  /*3c30*/  UIADD3 UR34, UPT, UPT, UR32, 0x2, URZ ;  /* 0x0000000220227890 */ /* 0x000fe4000fffe0ff */
[----:B------:R-:W-:Y:S01]  /*3c40*/  UIADD3 UR9, UPT, UPT, UR9, 0x50, URZ ;  /* 0x0000005009097890 */ /* 0x000fe2000fffe0ff */
[----:B-1----:R-:W-:Y:S01]  /*3c50*/  @P0 SHF.L.U32 R0, R2, 0x1f, RZ ;  /* 0x0000001f02000819 */ /* 0x002fe200000006ff */
[----:B------:R-:W-:Y:S01]  /*3c60*/  UMOV UR31, 0x80004020 ;  /* 0x80004020001f7882 */ /* 0x000fe20000000000 */
[----:B------:R-:W-:Y:S01]  /*3c70*/  UMOV UR33, 0x80004020 ;  /* 0x8000402000217882 */ /* 0x000fe20000000000 */
[----:B------:R-:W-:Y:S01]  /*3c80*/  UMOV UR37, 0x80004020 ;  /* 0x8000402000257882 */ /* 0x000fe20000000000 */
[----:B------:R2:W3:Y:S01]  /*3c90*/  @P0 SYNCS.PHASECHK.TRANS64.TRYWAIT P2, [UR6], R0 ;  /* 0x00000000ff0005a7 */ /* 0x0004e20008041106 */
[----:B------:R-:W-:Y:S01]  /*3ca0*/  UIADD3 UR20, UPT, UPT, UR20, 0x1, URZ ;  /* 0x0000000114147890 */ /* 0x000fe2000fffe0ff */
[----:B------:R2:W-:Y:S01]  /*3cb0*/  UTCHMMA.2CTA gdesc[UR32], gdesc[UR30], tmem[UR11], tmem[UR28], idesc[UR29], UP3 ;  /* 0x00ff1c1e200075ea */ /* 0x0005e20009a0000b */
[----:B------:R-:W-:Y:S02]  /*3cc0*/  UIADD3 UR18, UPT, UPT, UR18, -0x1, URZ ;  /* 0xffffffff12127890 */ /* 0x000fe4000fffe0ff */
[----:B------:R-:W-:Y:S02]  /*3cd0*/  UISETP.NE.AND UP0, UPT, UR20, UR19, UPT ;  /* 0x000000131400728c */ /* 0x000fe4000bf05270 */
[----:B------:R-:W-:Y:S01]  /*3ce0*/  UPLOP3.LUT UP3, UPT, UPT, UPT, UPT, 0x80, 0x8 ;  /* 0x000000000008789c */ /* 0x000fe20003f6f070 */
[----:B------:R-:W-:Y:S01]  /*3cf0*/  UMOV UR35, 0x80004020 ;  /* 0x8000402000237882 */ /* 0x000fe20000000000 */
[----:B------:R-:W-:Y:S01]  /*3d00*/  UMOV UR17, UR21 ;  /* 0x0000001500117c82 */ /* 0x000fe20008000000 */
[----:B------:R2:W-:Y:S01]  /*3d10*/  UTCHMMA.2CTA gdesc[UR34], gdesc[UR36], tmem[UR11], tmem[UR26], idesc[UR27], UPT ;  /* 0x00ff1a24220075ea */ /* 0x0005e2000ba0000b */
[----:B------:R2:W-:Y:S03]  /*3d20*/  UTCBAR.2CTA.MULTICAST [UR9], URZ, UR13 ;  /* 0x000000ff090073e9 */ /* 0x0005e6000820080d */
[----:B------:R-:W-:Y:S05]  /*3d30*/  BRA.U UP0, `(.L_x_80) ;  /* 0xfffffffd00787547 */ /* 0x000fea000b83ffff */
.L_x_77:
[----:B------:R-:W-:Y:S01]  /*3d40*/  UIADD3 UR10, UPT, UPT, UR10, 0x110, URZ ;  /* 0x000001100a0a7890 */ /* 0x000fe2000fffe0ff */
[----:B------:R-:W-:-:S08]  /*3d50*/  UMOV UR20, UR19 ;  /* 0x0000001300147c82 */ /* 0x000fd00008000000 */
[----:B------:R4:W-:Y:S01]  /*3d60*/  UTCBAR.2CTA.MULTICAST [UR10], URZ, UR12 ;  /* 0x000000ff0a0073e9 */ /* 0x0009e2000820080c */
[----:B------:R-:W-:Y:S02]  /*3d70*/  NOP ;  /* 0x0000000000007918 */ /* 0x000fe40000000000 */
.L_x_75:
[----:B------:R-:W-:Y:S01]  /*3d80*/  UIADD3 UR22, UPT, UPT, UR22, 0x1, URZ ;  /* 0x0000000116167890 */ /* 0x000fe2000fffe0ff */
[----:B------:R-:W-:-:S03]  /*3d90*/  ISETP.NE.AND P0, PT, R8, 0x2, PT ;  /* 0x000000020800780c */ /* 0x000fc60003f05270 */
[----:B------:R-:W-:Y:S01]  /*3da0*/  UISETP.NE.AND UP0, UPT, UR22, 0x2, UPT ;  /* 0x000000021600788c */ /* 0x000fe2000bf05270 */
[----:B-12---:R-:W-:Y:S02]  /*3db0*/  SEL R0, RZ, 0x1, P0 ;  /* 0x00000001ff007807 */ /* 0x006fe40000000000 */
[----:B------:R-:W-:Y:S01]  /*3dc0*/  SEL R8, R8, RZ, P0 ;  /* 0x000000ff08087207 */ /* 0x000fe20000000000 */
[----:B------:R-:W-:Y:S01]  /*3dd0*/  USEL UR6, URZ, 0x1, UP0 ;  /* 0x00000001ff067887 */ /* 0x000fe20008000000 */
[----:B------:R-:W-:Y:S01]  /*3de0*/  LOP3.LUT R3, R3, R0, RZ, 0x3c, !PT ;  /* 0x0000000003037212 */ /* 0x000fe200078e3cff */
[----:B------:R-:W-:-:S04]  /*3df0*/  USEL UR22, UR22, URZ, UP0 ;  /* 0x000000ff16167287 */ /* 0x000fc80008000000 */
[----:B------:R-:W-:Y:S01]  /*3e00*/  LOP3.LUT R9, R9, UR6, RZ, 0x3c, !PT ;  /* 0x0000000609097c12 */ /* 0x000fe2000f8e3cff */
[----:B------:R-:W-:Y:S07]  /*3e10*/  @P1 BRA `(.L_x_81) ;  /* 0xfffffff800b01947 */ /* 0x000fee000383ffff */
[----:B------:R-:W1:Y:S01]  /*3e20*/  S2UR UR6, SR_CgaCtaId ;  /* 0x00000000000679c3 */ /* 0x000e620000008800 */
[----:B------:R-:W-:Y:S01]  /*3e30*/  ELECT P0, URZ, PT ;  /* 0x0000000000ff782f */ /* 0x000fe20003800000 */
[----:B------:R-:W-:Y:S01]  /*3e40*/  HFMA2 R0, -RZ, RZ, 0, 5.9604644775390625e-08 ;  /* 0x00000001ff007431 */ /* 0x000fe200000001ff */
[----:B------:R-:W-:-:S05]  /*3e50*/  UMOV UR7, 0x40 ;  /* 0x0000004000077882 */ /* 0x000fca0000000000 */
[----:B------:R-:W-:Y:S01]  /*3e60*/  UVIRTCOUNT.DEALLOC.SMPOOL 0x80 ;  /* 0x000000800000784c */ /* 0x000fe20000000000 */
[----:B------:R-:W-:Y:S02]  /*3e70*/  UISETP.NE.AND UP0, UPT, UR5, URZ, UPT ;  /* 0x000000ff0500728c */ /* 0x000fe4000bf05270 */
[----:B-1----:R-:W-:-:S09]  /*3e80*/  ULEA UR6, UR6, UR7, 0x18 ;  /* 0x0000000706067291 */ /* 0x002fd2000f8ec0ff */
[----:B------:R1:W-:Y:S01]  /*3e90*/  @P0 STS.U8 [UR6+0x1c], R0 ;  /* 0x00001c00ff000988 */ /* 0x0003e20008000006 */
[----:B------:R-:W-:Y:S05]  /*3ea0*/  BRA.U UP0, `(.L_x_82) ;  /* 0x0000000100587547 */ /* 0x000fea000b800000 */
[----:B------:R-:W-:Y:S01]  /*3eb0*/  UIADD3 UR7, UPT, UPT, UR8, 0x120, URZ ;  /* 0x0000012008077890 */ /* 0x000fe2000fffe0ff */
[----:B------:R-:W-:-:S03]  /*3ec0*/  SHF.L.U32 R3, R9, 0x1f, RZ ;  /* 0x0000001f09037819 */ /* 0x000fc600000006ff */
[----:B------:R-:W-:-:S09]  /*3ed0*/  ULEA UR5, UR22, UR7, 0x3 ;  /* 0x0000000716057291 */ /* 0x000fd2000f8e18ff */
[----:B------:R-:W2:Y:S02]  /*3ee0*/  SYNCS.PHASECHK.TRANS64.TRYWAIT P0, [UR5], R3 ;  /* 0x00000003ff0075a7 */ /* 0x000ea40008001105 */
[----:B--2---:R-:W-:Y:S05]  /*3ef0*/  @!P0 BRA `(.L_x_83) ;  /* 0x0000008000488947 */ /* 0x004fea0003800000 */
.L_x_189:
[----:B------:R-:W-:-:S04]  /*3f00*/  UIADD3 UR9, UPT, UPT, UR22, 0x1, URZ ;  /* 0x0000000116097890 */ /* 0x000fc8000fffe0ff */
[----:B------:R-:W-:-:S04]  /*3f10*/  UISETP.NE.AND UP1, UPT, UR9, 0x2, UPT ;  /* 0x000000020900788c */ /* 0x000fc8000bf25270 */
[----:B------:R-:W-:Y:S02]  /*3f20*/  USEL UR5, URZ, 0x1, UP1 ;  /* 0x00000001ff057887 */ /* 0x000fe40008800000 */
[----:B------:R-:W-:-:S04]  /*3f30*/  USEL UR9, UR9, URZ, UP1 ;  /* 0x000000ff09097287 */ /* 0x000fc80008800000 */
[----:B------:R-:W-:Y:S01]  /*3f40*/  ULEA UR9, UR9, UR7, 0x3 ;  /* 0x0000000709097291 */ /* 0x000fe2000f8e18ff */
[----:B-1----:R-:W-:-:S04]  /*3f50*/  LOP3.LUT R3, R9, UR5, RZ, 0x3c, !PT ;  /* 0x0000000509037c12 */ /* 0x002fc8000f8e3cff */
[----:B------:R-:W-:Y:S01]  /*3f60*/  SHF.L.U32 R3, R3, 0x1f, RZ ;  /* 0x0000001f03037819 */ /* 0x000fe200000006ff */
[----:B------:R-:W-:-:S04]  /*3f70*/  IMAD.U32 R0, RZ, RZ, UR9 ;  /* 0x00000009ff007e24 */ /* 0x000fc8000f8e00ff */
[----:B------:R1:W2:Y:S03]  /*3f80*/  SYNCS.PHASECHK.TRANS64.TRYWAIT P0, [R0+URZ], R3 ;  /* 0x00000003000075a7 */ /* 0x0002a600080011ff */
[----:B--2---:R-:W-:Y:S05]  /*3f90*/  @!P0 NANOSLEEP.SYNCS 0x989680 ;  /* 0x009896800000895d */ /* 0x004fea0003900000 */
[----:B------:R-:W2:Y:S02]  /*3fa0*/  @!P0 SYNCS.PHASECHK.TRANS64 P0, [R0+URZ], R3 ;  /* 0x00000003000085a7 */ /* 0x000ea400080010ff */
[----:B--2---:R-:W-:Y:S05]  /*3fb0*/  @P0 BRA `(.L_x_84) ;  /* 0x0000000000200947 */ /* 0x004fea0003800000 */
.L_x_85:
[----:B--2---:R2:W1:Y:S02]  /*3fc0*/  SYNCS.PHASECHK.TRANS64.TRYWAIT P0, [R0+URZ], R3 ;  /* 0x00000003000075a7 */ /* 0x00446400080011ff */
[----:B-1----:R-:W-:Y:S05]  /*3fd0*/  @!P0 NANOSLEEP.SYNCS 0x989680 ;  /* 0x009896800000895d */ /* 0x002fea0003900000 */
[----:B------:R-:W1:Y:S02]  /*3fe0*/  @!P0 SYNCS.PHASECHK.TRANS64 P0, [R0+URZ], R3 ;  /* 0x00000003000085a7 */ /* 0x000e6400080010ff */
[----:B-1----:R-:W-:Y:S05]  /*3ff0*/  @!P0 BRA `(.L_x_85) ;  /* 0xfffffffc00f08947 */ /* 0x002fea000383ffff */
[----:B------:R-:W-:Y:S05]  /*4000*/  BRA `(.L_x_84) ;  /* 0x00000000000c7947 */ /* 0x000fea0003800000 */
.L_x_82:
[----:B------:R-:W-:-:S04]  /*4010*/  UIADD3 UR5, UPT, UPT, UR8, 0x150, URZ ;  /* 0x0000015008057890 */ /* 0x000fc8000fffe0ff */
[----:B------:R-:W-:-:S09]  /*4020*/  UPRMT UR5, UR4, 0x654, UR5 ;  /* 0x0000065404057896 */ /* 0x000fd20008000005 */
[----:B------:R-:W-:Y:S03]  /*4030*/  SYNCS.ARRIVE.TRANS64.RED.A1T0 RZ, [UR5], RZ ;  /* 0x000000ffffff79a7 */ /* 0x000fe60008100405 */
.L_x_84:
[----:B-12---:R-:W-:Y:S01]  /*4040*/  SHF.L.U32 R3, RZ, 0x1f, RZ ;  /* 0x0000001fff037819 */ /* 0x006fe200000006ff */
[----:B------:R-:W-:Y:S01]  /*4050*/  UIADD3 UR5, UPT, UPT, UR8, 0x150, URZ ;  /* 0x0000015008057890 */ /* 0x000fe2000fffe0ff */
[----:B------:R-:W-:Y:S02]  /*4060*/  PLOP3.LUT P0, PT, PT, PT, UP0, 0x80, 0x8 ;  /* 0x000000000008781c */ /* 0x000fe40003f0f008 */
[----:B------:R-:W1:Y:S02]  /*4070*/  SYNCS.PHASECHK.TRANS64.TRYWAIT P1, [UR8+0x150], R3 ;  /* 0x00015003ff0075a7 */ /* 0x000e640008021108 */
[----:B-1----:R-:W-:Y:S09]  /*4080*/  @!P1 BRA `(.L_x_86) ;  /* 0x0000007c00fc9947 */ /* 0x002ff20003800000 */
.L_x_191:
[----:B------:R-:W-:Y:S01]  /*4090*/  @!UP0 UPRMT UR5, UR4, 0x654, UR5 ;  /* 0x0000065404058896 */ /* 0x000fe20008000005 */
[----:B------:R-:W-:Y:S02]  /*40a0*/  UMOV UR8, 0xffff ;  /* 0x0000ffff00087882 */ /* 0x000fe40000000000 */
[----:B------:R-:W-:-:S06]  /*40b0*/  UMOV UR4, 0x1 ;  /* 0x0000000100047882 */ /* 0x000fcc0000000000 */
[----:B------:R-:W-:Y:S01]  /*40c0*/  @!P0 SYNCS.ARRIVE.TRANS64.RED.A1T0 RZ, [UR5], RZ ;  /* 0x000000ffffff89a7 */ /* 0x000fe20008100405 */
[----:B------:R-:W-:Y:S01]  /*40d0*/  NOP ;  /* 0x0000000000007918 */ /* 0x000fe20000000000 */
[----:B-1----:R-:W1:Y:S01]  /*40e0*/  LDS R0, [UR6+0x14] ;  /* 0x00001406ff007984 */ /* 0x002e620008000800 */
[----:B------:R-:W-:-:S04]  /*40f0*/  ULOP3.LUT UR5, UR24, 0xffff, URZ, 0xc0, !UPT ;  /* 0x0000ffff18057892 */ /* 0x000fc8000f8ec0ff */
[----:B------:R-:W-:-:S04]  /*4100*/  USHF.R.U32.HI UR5, URZ, 0x5, UR5 ;  /* 0x00000005ff057899 */ /* 0x000fc80008011605 */
[----:B------:R-:W-:Y:S02]  /*4110*/  USHF.L.U32 UR8, UR8, UR5, URZ ;  /* 0x0000000508087299 */ /* 0x000fe400080006ff */
[----:B------:R-:W-:-:S04]  /*4120*/  USHF.L.U32 UR4, UR4, UR5, URZ ;  /* 0x0000000504047299 */ /* 0x000fc800080006ff */
[----:B-1----:R-:W-:-:S04]  /*4130*/  LOP3.LUT R0, R0, UR8, RZ, 0xc0, !PT ;  /* 0x0000000800007c12 */ /* 0x002fc8000f8ec0ff */
[----:B------:R-:W-:-:S13]  /*4140*/  ISETP.NE.AND P0, PT, R0, UR8, PT ;  /* 0x0000000800007c0c */ /* 0x000fda000bf05270 */
[----:B------:R-:W-:Y:S05]  /*4150*/  @P0 BRA `(.L_x_87) ;  /* 0x0000000000580947 */ /* 0x000fea0003800000 */
[----:B------:R-:W1:Y:S02]  /*4160*/  LDS R0, [UR6+0x18] ;  /* 0x00001806ff007984 */ /* 0x000e640008000800 */
[----:B-1----:R-:W-:-:S04]  /*4170*/  LOP3.LUT R0, R0, UR4, RZ, 0xc0, !PT ;  /* 0x0000000400007c12 */ /* 0x002fc8000f8ec0ff */
[----:B------:R-:W-:-:S13]  /*4180*/  ISETP.NE.AND P0, PT, R0, UR4, PT ;  /* 0x0000000400007c0c */ /* 0x000fda000bf05270 */
[----:B------:R-:W-:Y:S05]  /*4190*/  @P0 BRA `(.L_x_88) ;  /* 0x00000000003c0947 */ /* 0x000fea0003800000 */
[----:B------:R-:W1:Y:S01]  /*41a0*/  S2R R2, SR_LANEID ;  /* 0x0000000000027919 */ /* 0x000e620000000000 */
[----:B------:R-:W-:Y:S01]  /*41b0*/  ULOP3.LUT UR8, URZ, UR8, URZ, 0x33, !UPT ;  /* 0x00000008ff087292 */ /* 0x000fe2000f8e33ff */
[----:B------:R-:W-:Y:S01]  /*41c0*/  LOP3.LUT R4, RZ, UR4, RZ, 0x33, !PT ;  /* 0x00000004ff047c12 */ /* 0x000fe2000f8e33ff */
[----:B------:R-:W-:Y:S02]  /*41d0*/  VOTEU.ANY UR7, UPT, PT ;  /* 0x0000000000077886 */ /* 0x000fe400038e0100 */
[----:B------:R-:W-:Y:S01]  /*41e0*/  UFLO.U32 UR7, UR7 ;  /* 0x00000007000772bd */ /* 0x000fe200080e0000 */
[----:B------:R-:W2:Y:S01]  /*41f0*/  REDUX UR4, R4 ;  /* 0x00000000040473c4 */ /* 0x000ea20000000000 */
[----:B------:R-:W-:-:S06]  /*4200*/  IMAD.U32 R0, RZ, RZ, UR8 ;  /* 0x00000008ff007e24 */ /* 0x000fcc000f8e00ff */
[----:B------:R1:W-:Y:S01]  /*4210*/  UTCATOMSWS.AND URZ, UR8 ;  /* 0x0000000800ff79e3 */ /* 0x0003e20008000000 */
[----:B------:R-:W3:Y:S01]  /*4220*/  REDUX UR5, R0 ;  /* 0x00000000000573c4 */ /* 0x000ee20000000000 */
[----:B-1----:R-:W-:Y:S01]  /*4230*/  ISETP.EQ.U32.AND P0, PT, R2, UR7, PT ;  /* 0x0000000702007c0c */ /* 0x002fe2000bf02070 */
[----:B--2---:R-:W-:Y:S01]  /*4240*/  IMAD.U32 R2, RZ, RZ, UR4 ;  /* 0x00000004ff027e24 */ /* 0x004fe2000f8e00ff */
[----:B---3--:R-:W-:-:S11]  /*4250*/  MOV R3, UR5 ;  /* 0x0000000500037c02 */ /* 0x008fd60008000f00 */
[----:B------:R1:W-:Y:S04]  /*4260*/  @P0 ATOMS.AND RZ, [UR6+0x14], R3 ;  /* 0x00001403ffff098c */ /* 0x0003e8000a800006 */
[----:B------:R1:W-:Y:S01]  /*4270*/  @P0 ATOMS.AND RZ, [UR6+0x18], R2 ;  /* 0x00001802ffff098c */ /* 0x0003e2000a800006 */
[----:B------:R-:W-:Y:S05]  /*4280*/  BRA `(.L_x_89) ;  /* 0x0000000000147947 */ /* 0x000fea0003800000 */
.L_x_88:
[----:B------:R-:W-:Y:S02]  /*4290*/  MOV R2, 0x42b0 ;  /* 0x000042b000027802 */ /* 0x000fe40000000f00 */
[----:B---345:R-:W-:Y:S05]  /*42a0*/  CALL.REL.NOINC `($__internal_0_$__cuda_sm10x_tcgen05_guardrail_trap_col_being_dealloced_not_returned_by_alloc) ;  /* 0x0000008000dc7944 */ /* 0x038fea0003c00000 */
[----:B------:R-:W-:Y:S05]  /*42b0*/  BRA `(.L_x_89) ;  /* 0x0000000000087947 */ /* 0x000fea0003800000 */
.L_x_87:
[----:B------:R-:W-:Y:S02]  /*42c0*/  MOV R2, 0x42e0 ;  /* 0x000042e000027802 */ /* 0x000fe40000000f00 */
[----:B---345:R-:W-:Y:S05]  /*42d0*/  CALL.REL.NOINC `($__internal_2_$__cuda_sm10x_tcgen05_guardrail_trap_unallocated_columns_being_dealloced) ;  /* 0x0000008000e87944 */ /* 0x038fea0003c00000 */
.L_x_89:
[----:B------:R-:W-:Y:S01]  /*42e0*/  NOP ;  /* 0x0000000000007918 */ /* 0x000fe20000000000 */
[----:B----4-:R-:W-:Y:S05]  /*42f0*/  EXIT ;  /* 0x000000000000794d */ /* 0x010fea0003800000 */
.L_x_62:
[----:B------:R-:W-:-:S09]  /*4300*/  UISETP.NE.OR UP5, UPT, UR10, 0x3, !UP5 ;  /* 0x000000030a00788c */ /* 0x000fd2000efa5670 */
[----:B------:R-:W-:Y:S05]  /*4310*/  BRA.U UP5, `(.L_x_90) ;  /* 0x0000001105147547 */ /* 0x000fea000b800000 */
[----:B------:R-:W1:Y:S01]  /*4320*/  LDC R0, c[0x0][0xb30] ;  /* 0x0002cc00ff007b82 */ /* 0x000e620000000800 */
[----:B------:R-:W2:Y:S01]  /*4330*/  LDCU.64 UR8, c[0x0][0x888] ;  /* 0x00011100ff0877ac */ /* 0x000ea20008000a00 */
[----:B------:R-:W-:Y:S02]  /*4340*/  HFMA2 R29, -RZ, RZ, 0, 0 ;  /* 0x00000000ff1d7431 */ /* 0x000fe400000001ff */
[----:B------:R-:W-:Y:S01]  /*4350*/  IMAD.MOV.U32 R31, RZ, RZ, 0x1 ;  /* 0x00000001ff1f7424 */ /* 0x000fe200078e00ff */
[----:B------:R-:W-:Y:S01]  /*4360*/  MOV R23, 0x4000 ;  /* 0x0000400000177802 */ /* 0x000fe20000000f00 */
[----:B------:R-:W3:Y:S01]  /*4370*/  LDCU.64 UR4, c[0x0][0x890] ;  /* 0x00011200ff0477ac */ /* 0x000ee20008000a00 */
[----:B------:R-:W-:Y:S01]  /*4380*/  IMAD.MOV.U32 R30, RZ, RZ, RZ ;  /* 0x000000ffff1e7224 */ /* 0x000fe200078e00ff */
[----:B------:R-:W4:Y:S01]  /*4390*/  LDC R19, c[0x0][0x370] ;  /* 0x0000dc00ff137b82 */ /* 0x000f220000000800 */
[----:B------:R-:W-:Y:S01]  /*43a0*/  UMOV UR7, 0x400 ;  /* 0x0000040000077882 */ /* 0x000fe20000000000 */
[----:B------:R-:W-:-:S02]  /*43b0*/  UPLOP3.LUT UP1, UPT, UPT, UPT, UPT, 0x40, 0x4 ;  /* 0x000000000004789c */ /* 0x000fc40003f2e870 */
[----:B------:R-:W-:-:S04]  /*43c0*/  ULEA UR7, UR37, UR7, 0x18 ;  /* 0x0000000725077291 */ /* 0x000fc8000f8ec0ff */
[----:B------:R-:W4:Y:S01]  /*43d0*/  LDC R2, c[0x0][0xb0c] ;  /* 0x0002c300ff027b82 */ /* 0x000f220000000800 */
[----:B------:R-:W-:Y:S02]  /*43e0*/  UIADD3 UR13, UPT, UPT, UR7, 0xb8, URZ ;  /* 0x000000b8070d7890 */ /* 0x000fe4000fffe0ff */
[----:B--2---:R-:W-:Y:S02]  /*43f0*/  UISETP.NE.U32.AND UP2, UPT, UR8, URZ, UPT ;  /* 0x000000ff0800728c */ /* 0x004fe4000bf45070 */
[----:B------:R-:W-:Y:S02]  /*4400*/  UIADD3 UR33, UPT, UPT, UR7, 0xa0, URZ ;  /* 0x000000a007217890 */ /* 0x000fe4000fffe0ff */
[----:B---3--:R-:W-:Y:S01]  /*4410*/  UISETP.NE.U32.AND UP3, UPT, UR4, URZ, UPT ;  /* 0x000000ff0400728c */ /* 0x008fe2000bf65070 */
[----:B------:R-:W2:Y:S01]  /*4420*/  LDC R18, c[0x0][0xb20] ;  /* 0x0002c800ff127b82 */ /* 0x000ea20000000800 */
[----:B-1----:R-:W-:Y:S01]  /*4430*/  ISETP.NE.AND P1, PT, R0, 0x1, PT ;  /* 0x000000010000780c */ /* 0x002fe20003f25270 */
[----:B------:R-:W-:-:S02]  /*4440*/  UISETP.NE.AND.EX UP2, UPT, UR9, URZ, UPT, UP2 ;  /* 0x000000ff0900728c */ /* 0x000fc4000bf45320 */
[----:B------:R-:W-:Y:S02]  /*4450*/  UIADD3 UR25, UPT, UPT, UR7, 0xa8, URZ ;  /* 0x000000a807197890 */ /* 0x000fe4000fffe0ff */
[----:B------:R-:W-:Y:S02]  /*4460*/  UIADD3 UR17, UPT, UPT, UR7, 0xb0, URZ ;  /* 0x000000b007117890 */ /* 0x000fe4000fffe0ff */
[----:B------:R-:W1:Y:S01]  /*4470*/  LDC.64 R32, c[0x0][0x348] ;  /* 0x0000d200ff207b82 */ /* 0x000e620000000a00 */
[----:B------:R-:W-:Y:S02]  /*4480*/  UPRMT UR13, UR37, 0x654, UR13 ;  /* 0x00000654250d7896 */ /* 0x000fe4000800000d */
[----:B------:R-:W-:-:S05]  /*4490*/  UISETP.NE.AND.EX UP3, UPT, UR5, URZ, UPT, UP3 ;  /* 0x000000ff0500728c */ /* 0x000fca000bf65330 */
[----:B------:R-:W3:Y:S08]  /*44a0*/  LDC.64 R16, c[0x0][0xb10] ;  /* 0x0002c400ff107b82 */ /* 0x000ef00000000a00 */
[----:B------:R-:W1:Y:S08]  /*44b0*/  LDC.64 R6, c[0x0][0xb18] ;  /* 0x0002c600ff067b82 */ /* 0x000e700000000a00 */
[----:B------:R-:W1:Y:S08]  /*44c0*/  LDC.64 R4, c[0x0][0xb28] ;  /* 0x0002ca00ff047b82 */ /* 0x000e700000000a00 */
[----:B--2-4-:R-:W1:Y:S02]  /*44d0*/  LDC R22, c[0x0][0x374] ;  /* 0x0000dd00ff167b82 */ /* 0x014e640000000800 */
.L_x_101:
[C---:B------:R-:W-:Y:S02]  /*44e0*/  LEA R0, R30.reuse, UR7, 0x3 ;  /* 0x000000071e007c11 */ /* 0x040fe4000f8e18ff */
[----:B------:R-:W-:Y:S02]  /*44f0*/  SHF.L.U32 R3, R29, 0x1f, RZ ;  /* 0x0000001f1d037819 */ /* 0x000fe400000006ff */
[----:B------:R-:W-:Y:S02]  /*4500*/  LEA R24, R30, UR7, 0x4 ;  /* 0x000000071e187c11 */ /* 0x000fe4000f8e20ff */
[----:B--2---:R-:W2:Y:S02]  /*4510*/  SYNCS.PHASECHK.TRANS64.TRYWAIT P0, [R0+URZ+0xf0], R3 ;  /* 0x0000f003000075a7 */ /* 0x004ea400080011ff */
[----:B--2---:R-:W-:Y:S05]  /*4520*/  @!P0 BRA `(.L_x_91) ;  /* 0x0000007800ec8947 */ /* 0x004fea0003800000 */
.L_x_192:
[----:B------:R-:W-:Y:S01]  /*4530*/  ISETP.GE.AND P0, PT, R72, 0x1, PT ;  /* 0x000000014800780c */ /* 0x000fe20003f06270 */
[----:B------:R-:W4:Y:S01]  /*4540*/  LDS.128 R24, [R24+0x160] ;  /* 0x0001600018187984 */ /* 0x000f220000000c00 */
[----:B--2---:R-:W-:Y:S01]  /*4550*/  VIADD R0, R0, 0x100 ;  /* 0x0000010000007836 */ /* 0x004fe20000000000 */
[----:B------:R-:W-:Y:S01]  /*4560*/  @!PT LDS RZ, [RZ] ;  /* 0x00000000fffff984 */ /* 0x000fe20000000800 */
[----:B------:R-:W-:Y:S01]  /*4570*/  @!PT LDS RZ, [RZ] ;  /* 0x00000000fffff984 */ /* 0x000fe20000000800 */
[----:B------:R-:W-:Y:S01]  /*4580*/  @!PT LDS RZ, [RZ] ;  /* 0x00000000fffff984 */ /* 0x000fe20000000800 */
[----:B------:R-:W-:Y:S01]  /*4590*/  @!PT LDS RZ, [RZ] ;  /* 0x00000000fffff984 */ /* 0x000fe20000000800 */
[----:B------:R2:W-:Y:S06]  /*45a0*/  MEMBAR.ALL.CTA ;  /* 0x0000000000007992 */ /* 0x0005ec0000008000 */
[----:B--2---:R-:W2:Y:S01]  /*45b0*/  FENCE.VIEW.ASYNC.S ;  /* 0x00000000000073c6 */ /* 0x004ea20000000000 */
[----:B------:R-:W-:Y:S04]  /*45c0*/  PRMT R0, RZ, 0x654, R0 ;  /* 0x00000654ff007816 */ /* 0x000fe80000000000 */
[----:B--2---:R2:W-:Y:S01]  /*45d0*/  SYNCS.ARRIVE.TRANS64.RED.A1T0 RZ, [R0+URZ], RZ ;  /* 0x000000ff00ff79a7 */ /* 0x0045e200081004ff */
[----:B----4-:R-:W-:Y:S11]  /*45e0*/  LOP3.LUT P3, RZ, R26, 0x1, RZ, 0xc0, !PT ;  /* 0x000000011aff7812 */ /* 0x010ff6000786c0ff */
[----:B------:R-:W-:Y:S02]  /*45f0*/  @!UPT UIADD3 URZ, UPT, UPT, URZ, URZ, URZ ;  /* 0x000000fffffff290 */ /* 0x000fe4000fffe0ff */
[----:B------:R-:W-:Y:S02]  /*4600*/  @P3 MOV R13, R24 ;  /* 0x00000018000d3202 */ /* 0x000fe40000000f00 */
[----:B------:R-:W-:Y:S01]  /*4610*/  @P3 LOP3.LUT R8, R25, 0xffff, RZ, 0xc0, !PT ;  /* 0x0000ffff19083812 */ /* 0x000fe200078ec0ff */
[----:B--2---:R-:W-:Y:S06]  /*4620*/  @!P0 BRA `(.L_x_92) ;  /* 0x0000000000a48947 */ /* 0x004fec0003800000 */
[----:B-1----:R-:W-:Y:S01]  /*4630*/  IMAD.HI.U32 R35, R22, R7, RZ ;  /* 0x0000000716237227 */ /* 0x002fe200078e00ff */
[----:B------:R-:W-:Y:S02]  /*4640*/  ISETP.NE.AND P0, PT, R6, 0x1, PT ;  /* 0x000000010600780c */ /* 0x000fe40003f05270 */
[----:B------:R-:W-:Y:S01]  /*4650*/  ISETP.NE.AND P2, PT, R72, 0x1, PT ;  /* 0x000000014800780c */ /* 0x000fe20003f45270 */
[----:B---3--:R-:W-:Y:S01]  /*4660*/  IMAD.HI.U32 R34, R19, R16, RZ ;  /* 0x0000001013227227 */ /* 0x008fe200078e00ff */
[----:B------:R-:W-:Y:S02]  /*4670*/  SHF.R.U32.HI R35, RZ, R18, R35 ;  /* 0x00000012ff237219 */ /* 0x000fe40000011623 */
[----:B------:R-:W-:Y:S01]  /*4680*/  ISETP.NE.AND P4, PT, R2, 0x1, PT ;  /* 0x000000010200780c */ /* 0x000fe20003f85270 */
[----:B------:R-:W-:Y:S01]  /*4690*/  IMAD.HI.U32 R36, R13, R16, RZ ;  /* 0x000000100d247227 */ /* 0x000fe200078e00ff */
[----:B------:R-:W-:Y:S02]  /*46a0*/  SHF.R.U32.HI R34, RZ, R17, R34 ;  /* 0x00000011ff227219 */ /* 0x000fe40000011622 */
[----:B------:R-:W-:Y:S01]  /*46b0*/  SEL R3, R22, R35, !P0 ;  /* 0x0000002316037207 */ /* 0x000fe20004000000 */
[C---:B------:R-:W-:Y:S01]  /*46c0*/  IMAD.HI.U32 R35, R8.reuse, R7, RZ ;  /* 0x0000000708237227 */ /* 0x040fe200078e00ff */
[----:B------:R-:W-:Y:S02]  /*46d0*/  SEL R11, R19, R34, !P4 ;  /* 0x00000022130b7207 */ /* 0x000fe40006000000 */
[----:B------:R-:W-:Y:S01]  /*46e0*/  SHF.R.U32.HI R36, RZ, R17, R36 ;  /* 0x00000011ff247219 */ /* 0x000fe20000011624 */
[----:B------:R-:W-:Y:S01]  /*46f0*/  IMAD.HI.U32 R38, R3, R4, RZ ;  /* 0x0000000403267227 */ /* 0x000fe200078e00ff */
[----:B------:R-:W-:Y:S03]  /*4700*/  SHF.R.U32.HI R35, RZ, R18, R35 ;  /* 0x00000012ff237219 */ /* 0x000fe60000011623 */
[----:B------:R-:W-:Y:S01]  /*4710*/  IMAD.HI.U32 R34, R11, R4, RZ ;  /* 0x000000040b227227 */ /* 0x000fe200078e00ff */
[----:B------:R-:W-:Y:S02]  /*4720*/  @P2 SHF.R.U32.HI R3, RZ, R5, R38 ;  /* 0x00000005ff032219 */ /* 0x000fe40000011626 */
[----:B------:R-:W-:Y:S02]  /*4730*/  SEL R9, R8, R35, !P0 ;  /* 0x0000002308097207 */ /* 0x000fe40004000000 */
[----:B------:R-:W-:Y:S01]  /*4740*/  @P2 SHF.R.U32.HI R11, RZ, R5, R34 ;  /* 0x00000005ff0b2219 */ /* 0x000fe20000011622 */
[C---:B------:R-:W-:Y:S01]  /*4750*/  IMAD R10, R72.reuse, R3, RZ ;  /* 0x00000003480a7224 */ /* 0x040fe200078e02ff */
[----:B------:R-:W-:Y:S01]  /*4760*/  SEL R3, R13, R36, !P4 ;  /* 0x000000240d037207 */ /* 0x000fe20006000000 */
[C---:B------:R-:W-:Y:S03]  /*4770*/  IMAD.HI.U32 R14, R9.reuse, R4, RZ ;  /* 0x00000004090e7227 */ /* 0x040fe600078e00ff */
[----:B------:R-:W-:Y:S01]  /*4780*/  ISETP.GE.AND P0, PT, R9, R10, PT ;  /* 0x0000000a0900720c */ /* 0x000fe20003f06270 */
[C---:B------:R-:W-:Y:S01]  /*4790*/  IMAD R12, R72.reuse, R11, RZ ;  /* 0x0000000b480c7224 */ /* 0x040fe200078e02ff */
[-C--:B------:R-:W-:Y:S04]  /*47a0*/  SHF.R.U32.HI R14, RZ, R5.reuse, R14 ;  /* 0x00000005ff0e7219 */ /* 0x080fe8000001160e */
[----:B------:R-:W-:Y:S02]  /*47b0*/  ISETP.GE.OR P0, PT, R3, R12, P0 ;  /* 0x0000000c0300720c */ /* 0x000fe40000706670 */
[----:B------:R-:W-:Y:S05]  /*47c0*/  SEL R15, R9, R14, !P2 ;  /* 0x0000000e090f7207 */ /* 0x000fea0005000000 */
[----:B------:R-:W-:Y:S04]  /*47d0*/  IMAD.MOV R14, RZ, RZ, -R15 ;  /* 0x000000ffff0e7224 */ /* 0x000fe800078e0a0f */
[----:B------:R-:W-:Y:S02]  /*47e0*/  IMAD R14, R72, R14, R9 ;  /* 0x0000000e480e7224 */ /* 0x000fe400078e0209 */
[C---:B------:R-:W-:Y:S05]  /*47f0*/  @!P0 IMAD.HI.U32 R10, R3.reuse, R4, RZ ;  /* 0x00000004030a8227 */ /* 0x040fea00078e00ff */
[----:B------:R-:W-:Y:S04]  /*4800*/  @!P0 SHF.R.U32.HI R10, RZ, R5, R10 ;  /* 0x00000005ff0a8219 */ /* 0x000fe8000001160a */
[----:B------:R-:W-:Y:S01]  /*4810*/  @!P0 SEL R0, R3, R10, !P2 ;  /* 0x0000000a03008207 */ /* 0x000fe20005000000 */
[----:B------:R-:W-:Y:S03]  /*4820*/  IMAD.MOV R10, RZ, RZ, -R3 ;  /* 0x000000ffff0a7224 */ /* 0x000fe600078e0a03 */
[----:B------:R-:W-:Y:S01]  /*4830*/  @!P0 IADD3 R15, PT, PT, R15, -R0, RZ ;  /* 0x800000000f0f8210 */ /* 0x000fe20007ffe0ff */
[----:B------:R-:W-:Y:S01]  /*4840*/  @!P0 IMAD R0, R11, R14, R0 ;  /* 0x0000000e0b008224 */ /* 0x000fe200078e0200 */
[----:B------:R-:W-:Y:S01]  /*4850*/  IADD3 R11, PT, PT, -R9, RZ, RZ ;  /* 0x000000ff090b7210 */ /* 0x000fe20007ffe1ff */
[----:B------:R-:W-:Y:S02]  /*4860*/  IMAD R13, R2, R10, R13 ;  /* 0x0000000a020d7224 */ /* 0x000fe400078e020d */
[----:B------:R-:W-:Y:S02]  /*4870*/  @!P0 IMAD R9, R15, R72, R3 ;  /* 0x000000480f098224 */ /* 0x000fe400078e0203 */
[----:B------:R-:W-:Y:S02]  /*4880*/  @!P0 IMAD.MOV.U32 R3, RZ, RZ, R0 ;  /* 0x000000ffff038224 */ /* 0x000fe400078e0000 */
[----:B------:R-:W-:Y:S02]  /*4890*/  IMAD R8, R6, R11, R8 ;  /* 0x0000000b06087224 */ /* 0x000fe400078e0208 */
[----:B------:R-:W-:Y:S02]  /*48a0*/  IMAD R13, R3, R2, R13 ;  /* 0x00000002030d7224 */ /* 0x000fe400078e020d */
[----:B------:R-:W-:Y:S02]  /*48b0*/  IMAD R8, R9, R6, R8 ;  /* 0x0000000609087224 */ /* 0x000fe400078e0208 */
.L_x_92:
[----:B------:R-:W-:Y:S05]  /*48c0*/  BRA.U UP1, `(.L_x_93) ;  /* 0x0000000101107547 */ /* 0x000fea000b800000 */
[----:B------:R-:W-:Y:S04]  /*48d0*/  MOV R0, UR6 ;  /* 0x0000000600007c02 */ /* 0x000fe80008000f00 */
[----:B------:R-:W-:Y:S04]  /*48e0*/  SHF.L.U32 R3, R0, 0x1f, RZ ;  /* 0x0000001f00037819 */ /* 0x000fe800000006ff */
[----:B------:R-:W2:Y:S02]  /*48f0*/  SYNCS.PHASECHK.TRANS64.TRYWAIT P0, [UR7+0xe8], R3 ;  /* 0x0000e803ff0075a7 */ /* 0x000ea40008001107 */
[----:B--2---:R-:W-:Y:S05]  /*4900*/  @!P0 BRA `(.L_x_94) ;  /* 0x0000007800088947 */ /* 0x004fea0003800000 */
.L_x_93:
[----:B------:R-:W-:Y:S02]  /*4910*/  R2UR UR35, R21 ;  /* 0x00000000152372ca */ /* 0x000fe400000e0000 */
[----:B------:R-:W-:Y:S02]  /*4920*/  R2UR UR34, R20 ;  /* 0x00000000142272ca */ /* 0x000fe400000e0000 */
[----:B------:R-:W-:Y:S02]  /*4930*/  ISETP.NE.U32.AND P2, PT, RZ, UR4, PT ;  /* 0x00000004ff007c0c */ /* 0x000fe4000bf45070 */
[----:B------:R-:W-:Y:S02]  /*4940*/  SHF.L.U32 R12, R31, 0x1f, RZ ;  /* 0x0000001f1f0c7819 */ /* 0x000fe400000006ff */
[----:B------:R-:W-:Y:S05]  /*4950*/  ISETP.NE.AND.EX P2, PT, RZ, UR5, PT, P2 ;  /* 0x00000005ff007c0c */ /* 0x000fea000bf45320 */
[----:B------:R-:W-:Y:S02]  /*4960*/  USHF.L.U32 UR35, UR35, 0x7, URZ ;  /* 0x0000000723237899 */ /* 0x000fe400080006ff */
[----:B------:R-:W-:Y:S01]  /*4970*/  USHF.L.U32 UR34, UR34, 0x8, URZ ;  /* 0x0000000822227899 */ /* 0x000fe200080006ff */
[----:B------:R-:W-:Y:S11]  /*4980*/  BRA.U !UP3, `(.L_x_95) ;  /* 0x000000010b347547 */ /* 0x000ff6000b800000 */
[----:B------:R-:W-:Y:S01]  /*4990*/  UPLOP3.LUT UP0, UPT, UPT, UPT, UP2, 0x80, 0x8 ;  /* 0x000000000008789c */ /* 0x000fe20003f0f020 */
[----:B--2---:R-:W-:Y:S02]  /*49a0*/  HFMA2 R0, -RZ, RZ, 0, 5.9604644775390625e-08 ;  /* 0x00000001ff007431 */ /* 0x004fe400000001ff */
[----:B------:R-:W-:Y:S03]  /*49b0*/  IMAD.MOV.U32 R155, RZ, RZ, 0x1 ;  /* 0x00000001ff9b7424 */ /* 0x000fe600078e00ff */
[----:B------:R-:W-:Y:S05]  /*49c0*/  PLOP3.LUT P0, PT, PT, PT, UP0, 0x80, 0x8 ;  /* 0x000000000008781c */ /* 0x000fea0003f0f008 */
[----:B------:R-:W2:Y:S01]  /*49d0*/  @UP0 LDCU.64 UR10, c[0x0][0x888] ;  /* 0x00011100ff0a07ac */ /* 0x000ea20008000a00 */
[----:B------:R-:W-:Y:S07]  /*49e0*/  @UP0 UIMAD UR8, UR36, UR4, URZ ;  /* 0x00000004240802a4 */ /* 0x000fee000f8e02ff */
[----:B------:R-:W-:Y:S01]  /*49f0*/  @!P0 PRMT R155, R0, 0x7610, R155 ;  /* 0x00007610009b8816 */ /* 0x000fe2000000009b */
[----:B--2---:R-:W-:Y:S03]  /*4a00*/  @UP0 UIMAD.WIDE UR10, UR8, 0x4, UR10 ;  /* 0x00000004080a08a5 */ /* 0x004fe6000f8e020a */
[----:B------:R-:W2:Y:S03]  /*4a10*/  @!UP0 LDCU UR8, c[0x0][0x880] ;  /* 0x00011000ff0887ac */ /* 0x000ea60008000800 */
[----:B------:R-:W-:Y:S01]  /*4a20*/  IMAD.U32 R10, RZ, RZ, UR10 ;  /* 0x0000000aff0a7e24 */ /* 0x000fe2000f8e00ff */
[----:B------:R-:W-:Y:S05]  /*4a30*/  MOV R11, UR11 ;  /* 0x0000000b000b7c02 */ /* 0x000fea0008000f00 */
[----:B-----5:R4:W5:Y:S02]  /*4a40*/  @P0 LDG.E R81, desc[UR46][R10.64] ;  /* 0x0000002e0a510981 */ /* 0x020964000c1e1900 */
[----:B--2-4-:R-:W-:Y:S07]  /*4a50*/  @!P0 IMAD.U32 R81, RZ, RZ, UR8 ;  /* 0x00000008ff518e24 */ /* 0x014fee000f8e00ff */
.L_x_95:
[----:B-----5:R-:W-:Y:S01]  /*4a60*/  @!P2 FSETP.EQ.AND P0, PT, R81, RZ, PT ;  /* 0x000000ff5100a20b */ /* 0x020fe20003f02000 */
[----:B------:R-:W-:Y:S01]  /*4a70*/  @!UPT UIADD3 URZ, UPT, UPT, URZ, URZ, URZ ;  /* 0x000000fffffff290 */ /* 0x000fe2000fffe0ff */
[----:B------:R-:W-:Y:S11]  /*4a80*/  @!P2 BRA `(.L_x_96) ;  /* 0x000000000014a947 */ /* 0x000ff60003800000 */
[----:B------:R-:W-:Y:S02]  /*4a90*/  LOP3.LUT P2, RZ, R155, 0xff, RZ, 0xc0, !PT ;  /* 0x000000ff9bff7812 */ /* 0x000fe4000784c0ff */
[----:B------:R-:W-:Y:S04]  /*4aa0*/  PLOP3.LUT P0, PT, PT, PT, UP0, 0x80, 0x8 ;  /* 0x000000000008781c */ /* 0x000fe80003f0f008 */
[----:B------:R-:W-:Y:S07]  /*4ab0*/  PLOP3.LUT P0, PT, P0, PT, PT, 0x8, 0x80 ;  /* 0x000000000080781c */ /* 0x000fee000070e170 */
[----:B------:R-:W-:Y:S11]  /*4ac0*/  @P2 FSETP.EQ.AND P0, PT, R81, RZ, PT ;  /* 0x000000ff5100220b */ /* 0x000ff60003f02000 */
[----:B------:R-:W-:Y:S02]  /*4ad0*/  @!UPT UIADD3 URZ, UPT, UPT, URZ, URZ, URZ ;  /* 0x000000fffffff290 */ /* 0x000fe4000fffe0ff */
.L_x_96:
[----:B------:R-:W4:Y:S01]  /*4ae0*/  SYNCS.PHASECHK.TRANS64.TRYWAIT P2, [UR7+0xc0], R12 ;  /* 0x0000c00cff0075a7 */ /* 0x000f220008041107 */
[----:B------:R-:W-:Y:S04]  /*4af0*/  ELECT P4, URZ, PT ;  /* 0x0000000000ff782f */ /* 0x000fe80003880000 */
[----:B------:R-:W-:Y:S11]  /*4b00*/  PLOP3.LUT P4, PT, P0, P4, PT, 0xf2, 0x2f ;  /* 0x00000000002f781c */ /* 0x000ff60000789e72 */
[----:B------:R-:W-:Y:S02]  /*4b10*/  @!UPT UIADD3 URZ, UPT, UPT, URZ, URZ, URZ ;  /* 0x000000fffffff290 */ /* 0x000fe4000fffe0ff */
[----:B-1----:R-:W-:Y:S05]  /*4b20*/  @!P4 IADD3 R9, P0, PT, R32, 0x580, RZ ;  /* 0x000005802009c810 */ /* 0x002fea0007f1e0ff */
[----:B--2---:R-:W-:Y:S01]  /*4b30*/  @!P4 IMAD.X R0, RZ, RZ, R33, P0 ;  /* 0x000000ffff00c224 */ /* 0x004fe200000e0621 */
[----:B----4-:R-:W-:Y:S07]  /*4b40*/  @!P2 BRA `(.L_x_97) ;  /* 0x000000740090a947 */ /* 0x010fee0003800000 */
.L_x_195:
[----:B------:R-:W-:Y:S01]  /*4b50*/  @!P4 R2UR UR8, R0 ;  /* 0x000000000008c2ca */ /* 0x000fe200000e0000 */
[----:B------:R-:W-:Y:S01]  /*4b60*/  VOTEU.ALL UP1, P4 ;  /* 0x0000000000ff7886 */ /* 0x000fe20002020000 */
[----:B------:R-:W-:Y:S01]  /*4b70*/  @!P4 R2UR UR9, R9 ;  /* 0x000000000909c2ca */ /* 0x000fe200000e0000 */
[----:B------:R-:W-:Y:S01]  /*4b80*/  @!P4 IMAD.MOV.U32 R0, RZ, RZ, 0x4000 ;  /* 0x00004000ff00c424 */ /* 0x000fe200078e00ff */
[----:B------:R-:W-:Y:S01]  /*4b90*/  UMOV UR10, 0x0 ;  /* 0x00000000000a7882 */ /* 0x000fe20000000000 */
[----:B------:R-:W-:Y:S01]  /*4ba0*/  UMOV UR11, 0x10000000 ;  /* 0x10000000000b7882 */ /* 0x000fe20000000000 */
[----:B------:R-:W-:Y:S01]  /*4bb0*/  @!UP1 UIADD3 UR32, UPT, UPT, UR7, 0x400, URZ ;  /* 0x0000040007209890 */ /* 0x000fe2000fffe0ff */
[----:B------:R-:W-:Y:S01]  /*4bc0*/  @!P4 IADD3 R9, P0, PT, R32, 0x580, RZ ;  /* 0x000005802009c810 */ /* 0x000fe20007f1e0ff */
[----:B------:R-:W-:Y:S05]  /*4bd0*/  VOTEU.ALL UP1, P4 ;  /* 0x0000000000ff7886 */ /* 0x000fea0002020000 */
[----:B------:R-:W-:Y:S01]  /*4be0*/  IMAD.U32 R11, RZ, RZ, UR8 ;  /* 0x00000008ff0b7e24 */ /* 0x000fe2000f8e00ff */
[----:B------:R-:W-:Y:S01]  /*4bf0*/  UPRMT UR8, UR37, 0x654, UR33 ;  /* 0x0000065425087896 */ /* 0x000fe20008000021 */
[----:B------:R-:W-:Y:S03]  /*4c00*/  IMAD.U32 R10, RZ, RZ, UR9 ;  /* 0x00000009ff0a7e24 */ /* 0x000fe6000f8e00ff */
[----:B------:R-:W-:Y:S02]  /*4c10*/  @!P4 R2UR UR15, R11 ;  /* 0x000000000b0fc2ca */ /* 0x000fe400000e0000 */
[----:B------:R-:W-:Y:S11]  /*4c20*/  @!P4 R2UR UR14, R10 ;  /* 0x000000000a0ec2ca */ /* 0x000ff600000e0000 */
[----:B------:R-:W-:Y:S02]  /*4c30*/  @!UPT UIADD3 URZ, UPT, UPT, URZ, URZ, URZ ;  /* 0x000000fffffff290 */ /* 0x000fe4000fffe0ff */
[----:B------:R2:W-:Y:S01]  /*4c40*/  @!UP1 UTMALDG.3D [UR32], [UR14], desc[UR10] ;  /* 0x00000a200e0095b4 */ /* 0x0005e20008011000 */
[----:B------:R4:W-:Y:S01]  /*4c50*/  @!P4 SYNCS.ARRIVE.TRANS64.RED.A0TR RZ, [UR7+0xa0], R0 ;  /* 0x0000a000ffffc9a7 */ /* 0x0009e20008300407 */
[----:B------:R-:W-:Y:S01]  /*4c60*/  SYNCS.ARRIVE.TRANS64.RED.A1T0 RZ, [UR8], RZ ;  /* 0x000000ffffff79a7 */ /* 0x000fe20008100408 */
[----:B----4-:R-:W-:Y:S01]  /*4c70*/  @!P4 IMAD.X R0, RZ, RZ, R33, P0 ;  /* 0x000000ffff00c224 */ /* 0x010fe200000e0621 */
[----:B------:R-:W4:Y:S02]  /*4c80*/  SYNCS.PHASECHK.TRANS64.TRYWAIT P2, [UR7+0xc8], R12 ;  /* 0x0000c80cff0075a7 */ /* 0x000f240008041107 */
[----:B--2-4-:R-:W-:Y:S05]  /*4c90*/  @!P2 BRA `(.L_x_98) ;  /* 0x000000740054a947 */ /* 0x014fea0003800000 */
.L_x_197:
        /* <DEDUP_REMOVED lines=8> */
[----:B------:R-:W-:Y:S01]  /*4d20*/  @!UP1 UIADD3 UR24, UPT, UPT, UR7, 0x4400, URZ ;  /* 0x0000440007189890 */ /* 0x000fe2000fffe0ff */
[----:B------:R-:W-:Y:S01]  /*4d30*/  VOTEU.ALL UP1, P4 ;  /* 0x0000000000ff7886 */ /* 0x000fe20002020000 */
[----:B------:R-:W-:Y:S01]  /*4d40*/  UMOV UR27, UR35 ;  /* 0x00000023001b7c82 */ /* 0x000fe20008000000 */
[----:B------:R-:W-:Y:S02]  /*4d50*/  UMOV UR28, UR36 ;  /* 0x00000024001c7c82 */ /* 0x000fe40008000000 */
[----:B------:R-:W-:Y:S01]  /*4d60*/  IMAD.U32 R11, RZ, RZ, UR8 ;  /* 0x00000008ff0b7e24 */ /* 0x000fe2000f8e00ff */
[----:B------:R-:W-:Y:S01]  /*4d70*/  UPRMT UR8, UR37, 0x654, UR25 ;  /* 0x0000065425087896 */ /* 0x000fe20008000019 */
[----:B------:R-:W-:Y:S02]  /*4d80*/  IMAD.U32 R10, RZ, RZ, UR9 ;  /* 0x00000009ff0a7e24 */ /* 0x000fe4000f8e00ff */
[----:B------:R-:W-:Y:S01]  /*4d90*/  @!P4 IMAD.X R20, RZ, RZ, R33, P0 ;  /* 0x000000ffff14c224 */ /* 0x000fe200000e0621 */
[----:B------:R-:W-:Y:S02]  /*4da0*/  @!P4 R2UR UR15, R11 ;  /* 0x000000000b0fc2ca */ /* 0x000fe400000e0000 */
[----:B------:R-:W-:Y:S11]  /*4db0*/  @!P4 R2UR UR14, R10 ;  /* 0x000000000a0ec2ca */ /* 0x000ff600000e0000 */
[----:B------:R-:W-:Y:S02]  /*4dc0*/  @!UPT UIADD3 URZ, UPT, UPT, URZ, URZ, URZ ;  /* 0x000000fffffff290 */ /* 0x000fe4000fffe0ff */
[----:B------:R2:W-:Y:S01]  /*4dd0*/  @!UP1 UTMALDG.3D [UR24], [UR14], desc[UR10] ;  /* 0x00000a180e0095b4 */ /* 0x0005e20008011000 */
[----:B------:R2:W-:Y:S01]  /*4de0*/  @!P4 SYNCS.ARRIVE.TRANS64.RED.A0TR RZ, [UR7+0xa8], R0 ;  /* 0x0000a800ffffc9a7 */ /* 0x0005e20008300407 */
[----:B------:R-:W-:Y:S01]  /*4df0*/  SYNCS.ARRIVE.TRANS64.RED.A1T0 RZ, [UR8], RZ ;  /* 0x000000ffffff79a7 */ /* 0x000fe20008100408 */
[----:B------:R-:W4:Y:S02]  /*4e00*/  SYNCS.PHASECHK.TRANS64.TRYWAIT P2, [UR7+0xd0], R12 ;  /* 0x0000d00cff0075a7 */ /* 0x000f240008041107 */
[----:B--2-4-:R-:W-:Y:S05]  /*4e10*/  @!P2 BRA `(.L_x_99) ;  /* 0x00000074000ca947 */ /* 0x014fea0003800000 */
.L_x_199:
[----:B------:R-:W2:Y:S01]  /*4e20*/  LDC.64 R14, c[0x0][0xb10] ;  /* 0x0002c400ff0e7b82 */ /* 0x000ea20000000a00 */
[----:B------:R-:W-:Y:S01]  /*4e30*/  @!P4 R2UR UR8, R20 ;  /* 0x000000001408c2ca */ /* 0x000fe200000e0000 */
[----:B------:R-:W-:Y:S01]  /*4e40*/  VOTEU.ALL UP1, P4 ;  /* 0x0000000000ff7886 */ /* 0x000fe20002020000 */
[----:B------:R-:W-:Y:S01]  /*4e50*/  @!P4 R2UR UR9, R21 ;  /* 0x000000001509c2ca */ /* 0x000fe200000e0000 */
[----:B------:R-:W-:Y:S01]  /*4e60*/  UMOV UR10, 0x0 ;  /* 0x00000000000a7882 */ /* 0x000fe20000000000 */
[----:B------:R-:W-:Y:S03]  /*4e70*/  UMOV UR11, 0x10000000 ;  /* 0x10000000000b7882 */ /* 0x000fe60000000000 */
[----:B------:R-:W4:Y:S01]  /*4e80*/  LDC.64 R10, c[0x0][0xb18] ;  /* 0x0002c600ff0a7b82 */ /* 0x000f220000000a00 */
[----:B------:R-:W-:Y:S01]  /*4e90*/  @!UP1 UIADD3 UR18, UPT, UPT, UR34, 0x80, URZ ;  /* 0x0000008022129890 */ /* 0x000fe2000fffe0ff */
[----:B------:R-:W-:Y:S01]  /*4ea0*/  @P3 SHF.R.U32.HI R28, RZ, 0x10, R25 ;  /* 0x00000010ff1c3819 */ /* 0x000fe20000011619 */
[----:B------:R-:W-:Y:S01]  /*4eb0*/  @!UP1 UIADD3 UR16, UPT, UPT, UR7, 0x8400, URZ ;  /* 0x0000840007109890 */ /* 0x000fe2000fffe0ff */
[----:B------:R-:W-:Y:S01]  /*4ec0*/  VIADD R30, R30, 0x1 ;  /* 0x000000011e1e7836 */ /* 0x000fe20000000000 */
[----:B------:R-:W-:Y:S03]  /*4ed0*/  VOTEU.ALL UP1, P4 ;  /* 0x0000000000ff7886 */ /* 0x000fe60002020000 */
[----:B------:R-:W5:Y:S01]  /*4ee0*/  @!P1 LDC R0, c[0x0][0xb20] ;  /* 0x0002c800ff009b82 */ /* 0x000f620000000800 */
[----:B------:R-:W-:Y:S01]  /*4ef0*/  UMOV UR19, UR35 ;  /* 0x0000002300137c82 */ /* 0x000fe20008000000 */
[----:B------:R-:W-:Y:S01]  /*4f00*/  IMAD.U32 R21, RZ, RZ, UR8 ;  /* 0x00000008ff157e24 */ /* 0x000fe2000f8e00ff */
[----:B------:R-:W-:Y:S05]  /*4f10*/  UMOV UR20, UR36 ;  /* 0x0000002400147c82 */ /* 0x000fea0008000000 */
[----:B-1----:R-:W1:Y:S01]  /*4f20*/  @!P1 LDC R3, c[0x0][0xb0c] ;  /* 0x0002c300ff039b82 */ /* 0x002e620000000800 */
[----:B------:R-:W-:Y:S01]  /*4f30*/  IMAD.U32 R20, RZ, RZ, UR9 ;  /* 0x00000009ff147e24 */ /* 0x000fe2000f8e00ff */
[----:B------:R-:W-:Y:S01]  /*4f40*/  UPRMT UR8, UR37, 0x654, UR17 ;  /* 0x0000065425087896 */ /* 0x000fe20008000011 */
[----:B------:R-:W-:Y:S03]  /*4f50*/  @!P4 R2UR UR15, R21 ;  /* 0x00000000150fc2ca */ /* 0x000fe600000e0000 */
[----:B------:R-:W-:Y:S01]  /*4f60*/  @!P4 R2UR UR14, R20 ;  /* 0x00000000140ec2ca */ /* 0x000fe200000e0000 */
[----:B------:R-:W-:Y:S11]  /*4f70*/  @!P4 IMAD.MOV.U32 R20, RZ, RZ, 0x4000 ;  /* 0x00004000ff14c424 */ /* 0x000ff600078e00ff */
[----:B------:R-:W-:Y:S01]  /*4f80*/  @!UPT UIADD3 URZ, UPT, UPT, URZ, URZ, URZ ;  /* 0x000000fffffff290 */ /* 0x000fe2000fffe0ff */
[----:B------:R1:W-:Y:S01]  /*4f90*/  @!UP1 UTMALDG.3D [UR16], [UR14], desc[UR10] ;  /* 0x00000a100e0095b4 */ /* 0x0003e20008011000 */
[----:B------:R1:W-:Y:S02]  /*4fa0*/  @!P4 SYNCS.ARRIVE.TRANS64.RED.A0TR RZ, [UR7+0xb0], R20 ;  /* 0x0000b014ffffc9a7 */ /* 0x0003e40008300407 */
[----:B-1----:R-:W-:Y:S01]  /*4fb0*/  @!P1 ISETP.NE.AND P2, PT, R3, 0x1, PT ;  /* 0x000000010300980c */ /* 0x002fe20003f45270 */
[C---:B--2---:R-:W-:Y:S01]  /*4fc0*/  @!P1 IMAD.HI.U32 R14, R13.reuse, R14, RZ ;  /* 0x0000000e0d0e9227 */ /* 0x044fe200078e00ff */
[----:B----4-:R-:W-:Y:S03]  /*4fd0*/  @!P1 ISETP.NE.AND P0, PT, R10, 0x1, PT ;  /* 0x000000010a00980c */ /* 0x010fe60003f05270 */
[C---:B------:R-:W-:Y:S01]  /*4fe0*/  @!P1 IMAD.HI.U32 R11, R8.reuse, R11, RZ ;  /* 0x0000000b080b9227 */ /* 0x040fe200078e00ff */
[----:B------:R-:W-:Y:S04]  /*4ff0*/  @!P1 SHF.R.U32.HI R14, RZ, R15, R14 ;  /* 0x0000000fff0e9219 */ /* 0x000fe8000001160e */
[----:B-----5:R-:W-:Y:S01]  /*5000*/  @!P1 SHF.R.U32.HI R9, RZ, R0, R11 ;  /* 0x00000000ff099219 */ /* 0x020fe2000001160b */
[----:B------:R-:W-:Y:S01]  /*5010*/  SYNCS.ARRIVE.TRANS64.RED.A1T0 RZ, [UR8], RZ ;  /* 0x000000ffffff79a7 */ /* 0x000fe20008100408 */
[----:B------:R-:W-:Y:S02]  /*5020*/  @!P1 SEL R14, R13, R14, !P2 ;  /* 0x0000000e0d0e9207 */ /* 0x000fe40005000000 */
[----:B------:R-:W-:Y:S01]  /*5030*/  @!P1 SEL R9, R8, R9, !P0 ;  /* 0x0000000908099207 */ /* 0x000fe20004000000 */
[----:B------:R-:W1:Y:S04]  /*5040*/  SYNCS.PHASECHK.TRANS64.TRYWAIT P5, [UR7+0xd8], R12 ;  /* 0x0000d80cff0075a7 */ /* 0x000e6800080a1107 */
[----:B------:R-:W-:Y:S02]  /*5050*/  @!P1 IMAD.IADD R0, R9, 0x1, -R14 ;  /* 0x0000000109009824 */ /* 0x000fe400078e0a0e */
[----:B------:R-:W-:Y:S02]  /*5060*/  @!P1 IMAD.IADD R9, R14, 0x1, -R9 ;  /* 0x000000010e099824 */ /* 0x000fe400078e0a09 */
[----:B------:R-:W-:Y:S02]  /*5070*/  @!P1 IMAD R13, R0, R3, R13 ;  /* 0x00000003000d9224 */ /* 0x000fe400078e020d */
[----:B------:R-:W-:Y:S01]  /*5080*/  @!P1 IMAD R8, R9, R10, R8 ;  /* 0x0000000a09089224 */ /* 0x000fe200078e0208 */
[----:B-1----:R-:W-:Y:S06]  /*5090*/  @!P5 BRA `(.L_x_100) ;  /* 0x000000700084d947 */ /* 0x002fec0003800000 */
.L_x_201:
[----:B-1----:R-:W-:Y:S01]  /*50a0*/  @!P4 IADD3 R3, P0, PT, R32, 0x580, RZ ;  /* 0x000005802003c810 */ /* 0x002fe20007f1e0ff */
[----:B------:R-:W-:Y:S01]  /*50b0*/  VOTEU.ALL UP1, P4 ;  /* 0x0000000000ff7886 */ /* 0x000fe20002020000 */
[----:B------:R-:W-:Y:S01]  /*50c0*/  UMOV UR18, 0x0 ;  /* 0x0000000000127882 */ /* 0x000fe20000000000 */
[----:B------:R-:W-:Y:S01]  /*50d0*/  UMOV UR19, 0x10000000 ;  /* 0x1000000000137882 */ /* 0x000fe20000000000 */
[----:B------:R-:W-:Y:S01]  /*50e0*/  @!P4 R2UR UR9, R3 ;  /* 0x000000000309c2ca */ /* 0x000fe200000e0000 */
[----:B------:R-:W-:Y:S01]  /*50f0*/  @!P4 IMAD.X R0, RZ, RZ, R33, P0 ;  /* 0x000000ffff00c224 */ /* 0x000fe200000e0621 */
[----:B------:R-:W-:Y:S01]  /*5100*/  @!UP1 UIADD3 UR10, UPT, UPT, UR34, 0xc0, URZ ;  /* 0x000000c0220a9890 */ /* 0x000fe2000fffe0ff */
[----:B------:R-:W-:Y:S01]  /*5110*/  ISETP.NE.AND P0, PT, R30, 0x2, PT ;  /* 0x000000021e00780c */ /* 0x000fe20003f05270 */
[----:B------:R-:W-:Y:S01]  /*5120*/  UMOV UR11, UR35 ;  /* 0x00000023000b7c82 */ /* 0x000fe20008000000 */
[----:B------:R-:W-:Y:S01]  /*5130*/  UMOV UR12, UR36 ;  /* 0x00000024000c7c82 */ /* 0x000fe20008000000 */
[----:B------:R-:W-:Y:S01]  /*5140*/  @!P4 R2UR UR8, R0 ;  /* 0x000000000008c2ca */ /* 0x000fe200000e0000 */
[----:B------:R-:W-:Y:S01]  /*5150*/  IMAD.IADD R20, R8, 0x1, R154 ;  /* 0x0000000108147824 */ /* 0x000fe200078e029a */
[----:B------:R-:W-:Y:S01]  /*5160*/  @P3 R2UR UR36, R28 ;  /* 0x000000001c2432ca */ /* 0x000fe200000e0000 */
[----:B------:R-:W-:Y:S01]  /*5170*/  IMAD.IADD R21, R13, 0x1, R156 ;  /* 0x000000010d157824 */ /* 0x000fe200078e029c */
[----:B------:R-:W-:Y:S02]  /*5180*/  SEL R0, RZ, 0x1, P0 ;  /* 0x00000001ff007807 */ /* 0x000fe40000000000 */
[----:B------:R-:W-:Y:S01]  /*5190*/  LOP3.LUT R31, R31, 0x1, RZ, 0x3c, !PT ;  /* 0x000000011f1f7812 */ /* 0x000fe200078e3cff */
[----:B------:R-:W-:Y:S01]  /*51a0*/  IMAD.U32 R10, RZ, RZ, UR9 ;  /* 0x00000009ff0a7e24 */ /* 0x000fe2000f8e00ff */
[----:B------:R-:W-:Y:S01]  /*51b0*/  @!UP1 UIADD3 UR9, UPT, UPT, UR7, 0xb8, URZ ;  /* 0x000000b807099890 */ /* 0x000fe2000fffe0ff */
[----:B------:R-:W-:Y:S02]  /*51c0*/  LOP3.LUT R29, R29, R0, RZ, 0x3c, !PT ;  /* 0x000000001d1d7212 */ /* 0x000fe400078e3cff */
[----:B------:R-:W-:Y:S02]  /*51d0*/  SEL R30, R30, RZ, P0 ;  /* 0x000000ff1e1e7207 */ /* 0x000fe40000000000 */
[----:B------:R-:W-:Y:S01]  /*51e0*/  IMAD.U32 R11, RZ, RZ, UR8 ;  /* 0x00000008ff0b7e24 */ /* 0x000fe2000f8e00ff */
[----:B------:R-:W-:Y:S01]  /*51f0*/  @!P4 R2UR UR14, R10 ;  /* 0x000000000a0ec2ca */ /* 0x000fe200000e0000 */
[----:B------:R-:W-:Y:S01]  /*5200*/  @!UP1 UIADD3 UR8, UPT, UPT, UR7, 0xc400, URZ ;  /* 0x0000c40007089890 */ /* 0x000fe2000fffe0ff */
[----:B------:R-:W-:Y:S02]  /*5210*/  VOTEU.ALL UP1, P4 ;  /* 0x0000000000ff7886 */ /* 0x000fe40002020000 */
[----:B------:R-:W-:Y:S11]  /*5220*/  @!P4 R2UR UR15, R11 ;  /* 0x000000000b0fc2ca */ /* 0x000ff600000e0000 */
[----:B------:R-:W-:Y:S02]  /*5230*/  @!UPT UIADD3 URZ, UPT, UPT, URZ, URZ, URZ ;  /* 0x000000fffffff290 */ /* 0x000fe4000fffe0ff */
[----:B------:R2:W-:Y:S01]  /*5240*/  @!UP1 UTMALDG.3D [UR8], [UR14], desc[UR18] ;  /* 0x000012080e0095b4 */ /* 0x0005e20008011000 */
[----:B------:R2:W-:Y:S01]  /*5250*/  @!P4 SYNCS.ARRIVE.TRANS64.RED.A0TR RZ, [UR7+0xb8], R23 ;  /* 0x0000b817ffffc9a7 */ /* 0x0005e20008300407 */
[----:B------:R-:W-:Y:S01]  /*5260*/  UPLOP3.LUT UP1, UPT, UPT, UPT, UPT, 0x80, 0x8 ;  /* 0x000000000008789c */ /* 0x000fe20003f2f070 */
[----:B------:R-:W-:Y:S01]  /*5270*/  SYNCS.ARRIVE.TRANS64.RED.A1T0 RZ, [UR13], RZ ;  /* 0x000000ffffff79a7 */ /* 0x000fe2000810040d */
[----:B------:R-:W-:Y:S09]  /*5280*/  @P3 BRA `(.L_x_101) ;  /* 0xfffffff000943947 */ /* 0x000ff2000383ffff */
[----:B------:R-:W-:-:S04]  /*5290*/  SHF.L.U32 R3, R31, 0x1f, RZ ;  /* 0x0000001f1f037819 */ /* 0x000fc800000006ff */
[----:B------:R-:W1:Y:S02]  /*52a0*/  SYNCS.PHASECHK.TRANS64.TRYWAIT P0, [UR7+0xc0], R3 ;  /* 0x0000c003ff0075a7 */ /* 0x000e640008001107 */
[----:B-1----:R-:W-:Y:S05]  /*52b0*/  @!P0 BRA `(.L_x_102) ;  /* 0x0000007000148947 */ /* 0x002fea0003800000 */
.L_x_203:
[----:B------:R-:W4:Y:S02]  /*52c0*/  SYNCS.PHASECHK.TRANS64.TRYWAIT P0, [UR7+0xc8], R3 ;  /* 0x0000c803ff0075a7 */ /* 0x000f240008001107 */
[----:B----4-:R-:W-:Y:S05]  /*52d0*/  @!P0 BRA `(.L_x_103) ;  /* 0x0000007000248947 */ /* 0x010fea0003800000 */
.L_x_205:
[----:B------:R-:W4:Y:S02]  /*52e0*/  SYNCS.PHASECHK.TRANS64.TRYWAIT P0, [UR7+0xd0], R3 ;  /* 0x0000d003ff0075a7 */ /* 0x000f240008001107 */
[----:B----4-:R-:W-:Y:S05]  /*52f0*/  @!P0 BRA `(.L_x_104) ;  /* 0x0000007000348947 */ /* 0x010fea0003800000 */
.L_x_207:
[----:B-1----:R-:W-:-:S07]  /*5300*/  MOV R0, UR7 ;  /* 0x0000000700007c02 */ /* 0x002fce0008000f00 */
.L_x_105:
[----:B-1----:R-:W-:-:S04]  /*5310*/  SHF.L.U32 R3, R31, 0x1f, RZ ;  /* 0x0000001f1f037819 */ /* 0x002fc800000006ff */
[----:B------:R1:W4:Y:S03]  /*5320*/  SYNCS.PHASECHK.TRANS64.TRYWAIT P0, [R0+URZ+0xd8], R3 ;  /* 0x0000d803000075a7 */ /* 0x00032600080011ff */
[----:B----4-:R-:W-:Y:S05]  /*5330*/  @!P0 NANOSLEEP.SYNCS 0x989680 ;  /* 0x009896800000895d */ /* 0x010fea0003900000 */
[----:B------:R-:W4:Y:S02]  /*5340*/  @!P0 SYNCS.PHASECHK.TRANS64 P0, [R0+URZ+0xd8], R3 ;  /* 0x0000d803000085a7 */ /* 0x000f2400080010ff */
[----:B--2-4-:R-:W-:Y:S05]  /*5350*/  @P0 EXIT ;  /* 0x000000000000094d */ /* 0x014fea0003800000 */
[----:B------:R-:W-:Y:S05]  /*5360*/  BRA `(.L_x_105) ;  /* 0xfffffffc00e87947 */ /* 0x000fea000383ffff */
.L_x_90:
[----:B------:R-:W-:-:S06]  /*5370*/  UISETP.GE.AND UP1, UPT, UR10, 0x4, UPT ;  /* 0x000000040a00788c */ /* 0x000fcc000bf26270 */
[----:B------:R-:W-:-:S13]  /*5380*/  PLOP3.LUT P0, PT, PT, PT, UP1, 0x80, 0x8 ;  /* 0x000000000008781c */ /* 0x000fda0003f0f018 */
[----:B------:R-:W-:Y:S05]  /*5390*/  @!P0 EXIT ;  /* 0x000000000000894d */ /* 0x000fea0003800000 */
[----:B------:R-:W-:Y:S01]  /*53a0*/  BAR.SYNC.DEFER_BLOCKING 0x6, 0xa0 ;  /* 0x0182800000007b1d */ /* 0x000fe20000010000 */
[C---:B------:R-:W-:Y:S01]  /*53b0*/  IMAD.SHL.U32 R3, R170.reuse, 0x40, RZ ;  /* 0x00000040aa037824 */ /* 0x040fe200078e00ff */
[C---:B------:R-:W-:Y:S01]  /*53c0*/  LOP3.LUT R161, R170.reuse, 0x1, RZ, 0xc0, !PT ;  /* 0x00000001aaa17812 */ /* 0x040fe200078ec0ff */
[C---:B------:R-:W-:Y:S02]  /*53d0*/  IMAD.U32 R79, R170.reuse, 0x10000, RZ ;  /* 0x00010000aa4f7824 */ /* 0x040fe400078e00ff */
[----:B------:R-:W-:Y:S02]  /*53e0*/  HFMA2 R167, -RZ, RZ, 0, 5.9604644775390625e-08 ;  /* 0x00000001ffa77431 */ /* 0x000fe400000001ff */
[C---:B------:R-:W-:Y:S01]  /*53f0*/  IMAD.SHL.U32 R160, R170.reuse, 0x8, RZ ;  /* 0x00000008aaa07824 */ /* 0x040fe200078e00ff */
[----:B------:R-:W-:Y:S01]  /*5400*/  UMOV UR48, 0x400 ;  /* 0x0000040000307882 */ /* 0x000fe20000000000 */
[----:B------:R-:W1:Y:S01]  /*5410*/  LDC R159, c[0x0][0x370] ;  /* 0x0000dc00ff9f7b82 */ /* 0x000e620000000800 */
[----:B------:R-:W-:Y:S01]  /*5420*/  ULEA UR48, UR37, UR48, 0x18 ;  /* 0x0000003025307291 */ /* 0x000fe2000f8ec0ff */
[----:B------:R-:W-:Y:S01]  /*5430*/  ISETP.NE.U32.AND P0, PT, R161, 0x1, PT ;  /* 0x00000001a100780c */ /* 0x000fe20003f05070 */
[----:B------:R-:W-:Y:S01]  /*5440*/  IMAD.MOV.U32 R169, RZ, RZ, 0x2 ;  /* 0x00000002ffa97424 */ /* 0x000fe200078e00ff */
[----:B------:R-:W-:Y:S01]  /*5450*/  LOP3.LUT R5, R3, 0x1c0, RZ, 0xc0, !PT ;  /* 0x000001c003057812 */ /* 0x000fe200078ec0ff */
[----:B------:R-:W-:Y:S01]  /*5460*/  UIADD3 UR4, UPT, UPT, UR48, 0x400, URZ ;  /* 0x0000040030047890 */ /* 0x000fe2000fffe0ff */
[----:B------:R-:W-:Y:S01]  /*5470*/  LOP3.LUT R79, R79, 0x600000, RZ, 0xc0, !PT ;  /* 0x006000004f4f7812 */ /* 0x000fe200078ec0ff */
[----:B------:R-:W-:Y:S01]  /*5480*/  IMAD.MOV.U32 R168, RZ, RZ, 0x4 ;  /* 0x00000004ffa87424 */ /* 0x000fe200078e00ff */
[----:B------:R-:W2:Y:S01]  /*5490*/  LDC R74, c[0x0][0xb0c] ;  /* 0x0002c300ff4a7b82 */ /* 0x000ea20000000800 */
[----:B------:R-:W-:Y:S01]  /*54a0*/  R2P PR, R170, 0x6 ;  /* 0x00000006aa007804 */ /* 0x000fe20000000000 */
[----:B------:R-:W-:Y:S01]  /*54b0*/  IMAD.MOV.U32 R76, RZ, RZ, RZ ;  /* 0x000000ffff4c7224 */ /* 0x000fe200078e00ff */
[----:B------:R-:W-:Y:S01]  /*54c0*/  LOP3.LUT R160, R5, 0x38, R160, 0xf8, !PT ;  /* 0x0000003805a07812 */ /* 0x000fe200078ef8a0 */
[----:B------:R-:W-:Y:S01]  /*54d0*/  IMAD.MOV.U32 R166, RZ, RZ, RZ ;  /* 0x000000ffffa67224 */ /* 0x000fe200078e00ff */
[----:B------:R-:W-:Y:S01]  /*54e0*/  P2R R2, PR, RZ, 0x1 ;  /* 0x00000001ff027803 */ /* 0x000fe20000000000 */
[----:B------:R-:W-:Y:S01]  /*54f0*/  IMAD.MOV.U32 R173, RZ, RZ, RZ ;  /* 0x000000ffffad7224 */ /* 0x000fe200078e00ff */
[----:B------:R-:W-:Y:S01]  /*5500*/  LOP3.LUT R160, R160, 0x1e00, R3, 0xf8, !PT ;  /* 0x00001e00a0a07812 */ /* 0x000fe200078ef803 */
[----:B------:R-:W3:Y:S01]  /*5510*/  LDC R157, c[0x0][0xb20] ;  /* 0x0002c800ff9d7b82 */ /* 0x000ee20000000800 */
[----:B------:R-:W4:Y:S01]  /*5520*/  LDS R0, [UR48+0x180] ;  /* 0x00018030ff007984 */ /* 0x000f220008000800 */
[----:B------:R-:W-:Y:S01]  /*5530*/  LOP3.LUT R170, R170, 0x60, RZ, 0xc0, !PT ;  /* 0x00000060aaaa7812 */ /* 0x000fe200078ec0ff */
[----:B------:R-:W-:Y:S01]  /*5540*/  IMAD.U32 R163, RZ, RZ, UR4 ;  /* 0x00000004ffa37e24 */ /* 0x000fe2000f8e00ff */
[----:B------:R-:W-:Y:S01]  /*5550*/  MOV R165, RZ ;  /* 0x000000ff00a57202 */ /* 0x000fe20000000f00 */
[----:B------:R-:W1:Y:S01]  /*5560*/  LDCU.64 UR52, c[0x0][0x348] ;  /* 0x00006900ff3477ac */ /* 0x000e620008000a00 */
[----:B------:R-:W-:-:S02]  /*5570*/  SEL R169, R169, 0xfffffffe, !P1 ;  /* 0xfffffffea9a97807 */ /* 0x000fc40004800000 */
[----:B------:R-:W1:Y:S01]  /*5580*/  LDC R73, c[0x0][0xb30] ;  /* 0x0002cc00ff497b82 */ /* 0x000e620000000800 */
[----:B------:R-:W-:Y:S01]  /*5590*/  SEL R168, R168, 0xfffffffc, !P2 ;  /* 0xfffffffca8a87807 */ /* 0x000fe20005000000 */
[----:B------:R-:W1:Y:S01]  /*55a0*/  LDCU.64 UR38, c[0x0][0x888] ;  /* 0x00011100ff2677ac */ /* 0x000e620008000a00 */
[----:B------:R-:W1:Y:S05]  /*55b0*/  LDCU.64 UR44, c[0x0][0x890] ;  /* 0x00011200ff2c77ac */ /* 0x000e6a0008000a00 */
[----:B------:R-:W1:Y:S01]  /*55c0*/  LDC.64 R152, c[0x0][0xb10] ;  /* 0x0002c400ff987b82 */ /* 0x000e620000000a00 */
[----:B------:R-:W-:Y:S01]  /*55d0*/  UMOV UR49, URZ ;  /* 0x000000ff00317c82 */ /* 0x000fe20008000000 */
[----:B------:R-:W-:-:S06]  /*55e0*/  UMOV UR51, URZ ;  /* 0x000000ff00337c82 */ /* 0x000fcc0008000000 */
[----:B------:R-:W1:Y:S08]  /*55f0*/  LDC.64 R70, c[0x0][0xb18] ;  /* 0x0002c600ff467b82 */ /* 0x000e700000000a00 */
[----:B------:R-:W1:Y:S08]  /*5600*/  LDC.64 R68, c[0x0][0xb28] ;  /* 0x0002ca00ff447b82 */ /* 0x000e700000000a00 */
[----:B------:R-:W1:Y:S01]  /*5610*/  LDC.64 R150, c[0x0][0x8b0] ;  /* 0x00022c00ff967b82 */ /* 0x000e620000000a00 */
[----:B----4-:R-:W-:-:S07]  /*5620*/  IMAD.IADD R79, R0, 0x1, R79 ;  /* 0x00000001004f7824 */ /* 0x010fce00078e024f */
[----:B------:R-:W4:Y:S08]  /*5630*/  LDC.64 R148, c[0x0][0x8a8] ;  /* 0x00022a00ff947b82 */ /* 0x000f300000000a00 */
[----:B--23--:R-:W1:Y:S02]  /*5640*/  LDC R158, c[0x0][0x374] ;  /* 0x0000dd00ff9e7b82 */ /* 0x00ce640000000800 */
.L_x_149:
[----:B------:R-:W-:Y:S02]  /*5650*/  LEA R0, R173, UR48, 0x3 ;  /* 0x00000030ad007c11 */ /* 0x000fe4000f8e18ff */
[----:B------:R-:W-:Y:S02]  /*5660*/  SHF.L.U32 R3, R165, 0x1f, RZ ;  /* 0x0000001fa5037819 */ /* 0x000fe400000006ff */
[----:B-1----:R-:W-:Y:S02]  /*5670*/  LEA R16, R173, UR48, 0x4 ;  /* 0x00000030ad107c11 */ /* 0x002fe4000f8e20ff */
[----:B------:R-:W2:Y:S02]  /*5680*/  SYNCS.PHASECHK.TRANS64.TRYWAIT P0, [R0+URZ+0xf0], R3 ;  /* 0x0000f003000075a7 */ /* 0x000ea400080011ff */
[----:B--2---:R-:W-:Y:S05]  /*5690*/  @!P0 BRA `(.L_x_106) ;  /* 0x0000006c00648947 */ /* 0x004fea0003800000 */
.L_x_208:
[----:B------:R-:W3:Y:S01]  /*56a0*/  LDC.64 R12, c[0x0][0xb10] ;  /* 0x0002c400ff0c7b82 */ /* 0x000ee20000000a00 */
[----:B------:R-:W4:Y:S01]  /*56b0*/  LDS.128 R16, [R16+0x160] ;  /* 0x0001600010107984 */ /* 0x000f220000000c00 */
[----:B-1----:R-:W-:Y:S01]  /*56c0*/  ISETP.NE.AND P1, PT, R73, 0x1, PT ;  /* 0x000000014900780c */ /* 0x002fe20003f25270 */
[----:B--2---:R-:W-:Y:S01]  /*56d0*/  VIADD R0, R0, 0x100 ;  /* 0x0000010000007836 */ /* 0x004fe20000000000 */
[----:B------:R-:W-:Y:S04]  /*56e0*/  ISETP.GE.AND P0, PT, R72, 0x1, PT ;  /* 0x000000014800780c */ /* 0x000fe80003f06270 */
[----:B------:R-:W1:Y:S01]  /*56f0*/  LDC.64 R10, c[0x0][0xb18] ;  /* 0x0002c600ff0a7b82 */ /* 0x000e620000000a00 */
[----:B------:R-:W-:Y:S01]  /*5700*/  PRMT R0, RZ, 0x654, R0 ;  /* 0x00000654ff007816 */ /* 0x000fe20000000000 */
[----:B------:R-:W-:Y:S01]  /*5710*/  @!PT LDS RZ, [RZ] ;  /* 0x00000000fffff984 */ /* 0x000fe20000000800 */
[----:B------:R-:W-:Y:S01]  /*5720*/  @!PT LDS RZ, [RZ] ;  /* 0x00000000fffff984 */ /* 0x000fe20000000800 */
[----:B------:R-:W-:Y:S01]  /*5730*/  @!PT LDS RZ, [RZ] ;  /* 0x00000000fffff984 */ /* 0x000fe20000000800 */
[----:B------:R-:W-:Y:S01]  /*5740*/  @!PT LDS RZ, [RZ] ;  /* 0x00000000fffff984 */ /* 0x000fe20000000800 */
[----:B------:R2:W-:Y:S06]  /*5750*/  MEMBAR.ALL.CTA ;  /* 0x0000000000007992 */ /* 0x0005ec0000008000 */
[----:B--2---:R-:W2:Y:S01]  /*5760*/  FENCE.VIEW.ASYNC.S ;  /* 0x00000000000073c6 */ /* 0x004ea20000000000 */
[----:B------:R-:W1:Y:S08]  /*5770*/  @!P1 LDC R14, c[0x0][0xb20] ;  /* 0x0002c800ff0e9b82 */ /* 0x000e700000000800 */
[----:B------:R-:W1:Y:S01]  /*5780*/  @!P1 LDC R9, c[0x0][0xb0c] ;  /* 0x0002c300ff099b82 */ /* 0x000e620000000800 */
[----:B--2---:R2:W-:Y:S01]  /*5790*/  SYNCS.ARRIVE.TRANS64.RED.A1T0 RZ, [R0+URZ], RZ ;  /* 0x000000ff00ff79a7 */ /* 0x0045e200081004ff */
[----:B----4-:R-:W-:Y:S04]  /*57a0*/  LOP3.LUT P4, RZ, R18, 0x1, RZ, 0xc0, !PT ;  /* 0x0000000112ff7812 */ /* 0x010fe8000788c0ff */
[----:B------:R-:W-:Y:S09]  /*57b0*/  P2R R171, PR, RZ, 0x10 ;  /* 0x00000010ffab7803 */ /* 0x000ff20000000000 */
[----:B------:R-:W-:Y:S02]  /*57c0*/  @P4 MOV R77, R16 ;  /* 0x00000010004d4202 */ /* 0x000fe40000000f00 */
[----:B------:R-:W-:Y:S01]  /*57d0*/  @P4 LOP3.LUT R75, R17, 0xffff, RZ, 0xc0, !PT ;  /* 0x0000ffff114b4812 */ /* 0x000fe200078ec0ff */
[----:B--23--:R-:W-:Y:S06]  /*57e0*/  @!P0 BRA `(.L_x_107) ;  /* 0x0000000000a48947 */ /* 0x00cfec0003800000 */
[----:B------:R-:W-:Y:S01]  /*57f0*/  IMAD.HI.U32 R24, R158, R71, RZ ;  /* 0x000000479e187227 */ /* 0x000fe200078e00ff */
[----:B------:R-:W-:Y:S02]  /*5800*/  ISETP.NE.AND P0, PT, R70, 0x1, PT ;  /* 0x000000014600780c */ /* 0x000fe40003f05270 */
[----:B------:R-:W-:Y:S01]  /*5810*/  ISETP.NE.AND P2, PT, R72, 0x1, PT ;  /* 0x000000014800780c */ /* 0x000fe20003f45270 */
[-C--:B------:R-:W-:Y:S01]  /*5820*/  IMAD.HI.U32 R22, R159, R152.reuse, RZ ;  /* 0x000000989f167227 */ /* 0x080fe200078e00ff */
[----:B------:R-:W-:Y:S02]  /*5830*/  SHF.R.U32.HI R23, RZ, R157, R24 ;  /* 0x0000009dff177219 */ /* 0x000fe40000011618 */
[----:B------:R-:W-:Y:S01]  /*5840*/  ISETP.NE.AND P3, PT, R74, 0x1, PT ;  /* 0x000000014a00780c */ /* 0x000fe20003f65270 */
[----:B------:R-:W-:Y:S01]  /*5850*/  IMAD.HI.U32 R28, R75, R71, RZ ;  /* 0x000000474b1c7227 */ /* 0x000fe200078e00ff */
[----:B------:R-:W-:Y:S02]  /*5860*/  SHF.R.U32.HI R22, RZ, R153, R22 ;  /* 0x00000099ff167219 */ /* 0x000fe40000011616 */
[----:B------:R-:W-:Y:S01]  /*5870*/  SEL R3, R158, R23, !P0 ;  /* 0x000000179e037207 */ /* 0x000fe20004000000 */
[----:B------:R-:W-:Y:S01]  /*5880*/  IMAD.HI.U32 R26, R77, R152, RZ ;  /* 0x000000984d1a7227 */ /* 0x000fe200078e00ff */
[----:B------:R-:W-:Y:S03]  /*5890*/  SEL R7, R159, R22, !P3 ;  /* 0x000000169f077207 */ /* 0x000fe60005800000 */
[-C--:B------:R-:W-:Y:S01]  /*58a0*/  IMAD.HI.U32 R22, R3, R68.reuse, RZ ;  /* 0x0000004403167227 */ /* 0x080fe200078e00ff */
[----:B------:R-:W-:Y:S03]  /*58b0*/  SHF.R.U32.HI R26, RZ, R153, R26 ;  /* 0x00000099ff1a7219 */ /* 0x000fe6000001161a */
[----:B------:R-:W-:Y:S01]  /*58c0*/  IMAD.HI.U32 R24, R7, R68, RZ ;  /* 0x0000004407187227 */ /* 0x000fe200078e00ff */
[----:B------:R-:W-:Y:S02]  /*58d0*/  @P2 SHF.R.U32.HI R3, RZ, R69, R22 ;  /* 0x00000045ff032219 */ /* 0x000fe40000011616 */
[----:B------:R-:W-:Y:S02]  /*58e0*/  SHF.R.U32.HI R22, RZ, R157, R28 ;  /* 0x0000009dff167219 */ /* 0x000fe4000001161c */
[----:B------:R-:W-:Y:S01]  /*58f0*/  @P2 SHF.R.U32.HI R7, RZ, R69, R24 ;  /* 0x00000045ff072219 */ /* 0x000fe20000011618 */
[C---:B------:R-:W-:Y:S01]  /*5900*/  IMAD R2, R72.reuse, R3, RZ ;  /* 0x0000000348027224 */ /* 0x040fe200078e02ff */
[----:B------:R-:W-:Y:S02]  /*5910*/  SEL R5, R75, R22, !P0 ;  /* 0x000000164b057207 */ /* 0x000fe40004000000 */
[----:B------:R-:W-:Y:S01]  /*5920*/  SEL R3, R77, R26, !P3 ;  /* 0x0000001a4d037207 */ /* 0x000fe20005800000 */
[----:B------:R-:W-:Y:S01]  /*5930*/  IMAD R4, R72, R7, RZ ;  /* 0x0000000748047224 */ /* 0x000fe200078e02ff */
[C---:B------:R-:W-:Y:S01]  /*5940*/  ISETP.GE.AND P0, PT, R5.reuse, R2, PT ;  /* 0x000000020500720c */ /* 0x040fe20003f06270 */
[----:B------:R-:W-:Y:S03]  /*5950*/  IMAD.HI.U32 R6, R5, R68, RZ ;  /* 0x0000004405067227 */ /* 0x000fe600078e00ff */
[----:B------:R-:W-:Y:S01]  /*5960*/  ISETP.GE.OR P0, PT, R3, R4, P0 ;  /* 0x000000040300720c */ /* 0x000fe20000706670 */
[----:B------:R-:W-:Y:S01]  /*5970*/  IMAD.MOV R4, RZ, RZ, -R3 ;  /* 0x000000ffff047224 */ /* 0x000fe200078e0a03 */
[-C--:B------:R-:W-:Y:S03]  /*5980*/  SHF.R.U32.HI R6, RZ, R69.reuse, R6 ;  /* 0x00000045ff067219 */ /* 0x080fe60000011606 */
[----:B------:R-:W-:Y:S01]  /*5990*/  IMAD R77, R74, R4, R77 ;  /* 0x000000044a4d7224 */ /* 0x000fe200078e024d */
[----:B------:R-:W-:Y:S05]  /*59a0*/  SEL R15, R5, R6, !P2 ;  /* 0x00000006050f7207 */ /* 0x000fea0005000000 */
[----:B------:R-:W-:Y:S02]  /*59b0*/  IMAD.MOV R6, RZ, RZ, -R15 ;  /* 0x000000ffff067224 */ /* 0x000fe400078e0a0f */
[C---:B------:R-:W-:Y:S04]  /*59c0*/  @!P0 IMAD.HI.U32 R2, R3.reuse, R68, RZ ;  /* 0x0000004403028227 */ /* 0x040fe800078e00ff */
[----:B------:R-:W-:Y:S01]  /*59d0*/  IMAD R6, R72, R6, R5 ;  /* 0x0000000648067224 */ /* 0x000fe200078e0205 */
[----:B------:R-:W-:Y:S04]  /*59e0*/  @!P0 SHF.R.U32.HI R2, RZ, R69, R2 ;  /* 0x00000045ff028219 */ /* 0x000fe80000011602 */
[----:B------:R-:W-:Y:S02]  /*59f0*/  @!P0 SEL R0, R3, R2, !P2 ;  /* 0x0000000203008207 */ /* 0x000fe40005000000 */
[----:B------:R-:W-:Y:S02]  /*5a00*/  IADD3 R2, PT, PT, -R5, RZ, RZ ;  /* 0x000000ff05027210 */ /* 0x000fe40007ffe1ff */
[----:B------:R-:W-:Y:S01]  /*5a10*/  @!P0 IADD3 R8, PT, PT, R15, -R0, RZ ;  /* 0x800000000f088210 */ /* 0x000fe20007ffe0ff */
[----:B------:R-:W-:Y:S02]  /*5a20*/  @!P0 IMAD R0, R7, R6, R0 ;  /* 0x0000000607008224 */ /* 0x000fe400078e0200 */
[----:B------:R-:W-:Y:S02]  /*5a30*/  IMAD R75, R70, R2, R75 ;  /* 0x00000002464b7224 */ /* 0x000fe400078e024b */
[----:B------:R-:W-:Y:S02]  /*5a40*/  @!P0 IMAD R5, R8, R72, R3 ;  /* 0x0000004808058224 */ /* 0x000fe400078e0203 */
[----:B------:R-:W-:Y:S04]  /*5a50*/  @!P0 IMAD.MOV.U32 R3, RZ, RZ, R0 ;  /* 0x000000ffff038224 */ /* 0x000fe800078e0000 */
[----:B------:R-:W-:Y:S02]  /*5a60*/  IMAD R77, R3, R74, R77 ;  /* 0x0000004a034d7224 */ /* 0x000fe400078e024d */
[----:B------:R-:W-:Y:S07]  /*5a70*/  IMAD R75, R5, R70, R75 ;  /* 0x00000046054b7224 */ /* 0x000fee00078e024b */
.L_x_107:
[----:B-1----:R-:W-:Y:S01]  /*5a80*/  @!P1 ISETP.NE.AND P0, PT, R10, 0x1, PT ;  /* 0x000000010a00980c */ /* 0x002fe20003f05270 */
[----:B------:R-:W-:Y:S01]  /*5a90*/  @!P1 IMAD.HI.U32 R3, R75, R11, RZ ;  /* 0x0000000b4b039227 */ /* 0x000fe200078e00ff */
[----:B------:R-:W-:Y:S01]  /*5aa0*/  R2UR UR42, R21 ;  /* 0x00000000152a72ca */ /* 0x000fe200000e0000 */
[----:B------:R-:W-:Y:S01]  /*5ab0*/  BSSY.RECONVERGENT B6, `(.L_x_108) ;  /* 0x0000031000067945 */ /* 0x000fe20003800200 */
[----:B------:R-:W-:Y:S01]  /*5ac0*/  R2UR UR41, R20 ;  /* 0x00000000142972ca */ /* 0x000fe200000e0000 */
[----:B------:R-:W-:Y:S01]  /*5ad0*/  @!P1 IMAD.HI.U32 R0, R77, R12, RZ ;  /* 0x0000000c4d009227 */ /* 0x000fe200078e00ff */
[----:B------:R-:W-:Y:S02]  /*5ae0*/  @!P1 SHF.R.U32.HI R2, RZ, R14, R3 ;  /* 0x0000000eff029219 */ /* 0x000fe40000011603 */
[----:B------:R-:W-:Y:S01]  /*5af0*/  @!P1 ISETP.NE.AND P2, PT, R9, 0x1, PT ;  /* 0x000000010900980c */ /* 0x000fe20003f45270 */
[----:B------:R-:W-:Y:S01]  /*5b00*/  VIADD R173, R173, 0x1 ;  /* 0x00000001adad7836 */ /* 0x000fe20000000000 */
[----:B------:R-:W-:Y:S02]  /*5b10*/  @!P1 SEL R2, R75, R2, !P0 ;  /* 0x000000024b029207 */ /* 0x000fe40004000000 */
[----:B------:R-:W-:Y:S02]  /*5b20*/  @!P1 SHF.R.U32.HI R0, RZ, R13, R0 ;  /* 0x0000000dff009219 */ /* 0x000fe40000011600 */
[----:B------:R-:W-:Y:S01]  /*5b30*/  LOP3.LUT P0, RZ, R163, 0x3f0, RZ, 0xc0, !PT ;  /* 0x000003f0a3ff7812 */ /* 0x000fe2000780c0ff */
[----:B------:R-:W-:Y:S01]  /*5b40*/  USHF.L.U32 UR42, UR42, 0x7, URZ ;  /* 0x000000072a2a7899 */ /* 0x000fe200080006ff */
[----:B------:R-:W-:Y:S01]  /*5b50*/  @!P1 SEL R3, R77, R0, !P2 ;  /* 0x000000004d039207 */ /* 0x000fe20005000000 */
[----:B------:R-:W-:Y:S01]  /*5b60*/  USHF.L.U32 UR41, UR41, 0x8, URZ ;  /* 0x0000000829297899 */ /* 0x000fe200080006ff */
[----:B------:R-:W-:Y:S03]  /*5b70*/  @P4 SHF.R.U32.HI R164, RZ, 0x10, R17 ;  /* 0x00000010ffa44819 */ /* 0x000fe60000011611 */
[----:B------:R-:W-:Y:S02]  /*5b80*/  @!P1 IMAD.IADD R0, R2, 0x1, -R3 ;  /* 0x0000000102009824 */ /* 0x000fe400078e0a03 */
[----:B------:R-:W-:Y:S02]  /*5b90*/  @!P1 IMAD.IADD R2, R3, 0x1, -R2 ;  /* 0x0000000103029824 */ /* 0x000fe400078e0a02 */
[----:B------:R-:W-:Y:S02]  /*5ba0*/  @!P1 IMAD R77, R0, R9, R77 ;  /* 0x00000009004d9224 */ /* 0x000fe400078e024d */
[----:B------:R-:W-:Y:S01]  /*5bb0*/  @!P1 IMAD R75, R2, R10, R75 ;  /* 0x0000000a024b9224 */ /* 0x000fe200078e024b */
[----:B------:R-:W-:Y:S06]  /*5bc0*/  @!P0 BRA `(.L_x_109) ;  /* 0x00000000007c8947 */ /* 0x000fec0003800000 */
[----:B------:R-:W1:Y:S01]  /*5bd0*/  LDCU.64 UR8, c[0x4][0x80] ;  /* 0x01001000ff0877ac */ /* 0x000e620008000a00 */
[----:B------:R-:W-:Y:S01]  /*5be0*/  MOV R2, 0x0 ;  /* 0x0000000000027802 */ /* 0x000fe20000000f00 */
[----:B------:R-:W-:Y:S02]  /*5bf0*/  HFMA2 R12, -RZ, RZ, 0, 5.9604644775390625e-08 ;  /* 0x00000001ff0c7431 */ /* 0x000fe400000001ff */
[----:B------:R-:W-:Y:S01]  /*5c00*/  IMAD.MOV.U32 R8, RZ, RZ, 0x70 ;  /* 0x00000070ff087424 */ /* 0x000fe200078e00ff */
[----:B------:R2:W3:Y:S01]  /*5c10*/  LDC.64 R14, c[0x4][R2] ;  /* 0x01000000020e7b82 */ /* 0x0004e20000000a00 */
[----:B------:R-:W4:Y:S01]  /*5c20*/  LDCU.64 UR6, c[0x4][0x88] ;  /* 0x01001100ff0677ac */ /* 0x000f220008000a00 */
[----:B------:R-:W-:Y:S01]  /*5c30*/  IMAD.MOV.U32 R13, RZ, RZ, RZ ;  /* 0x000000ffff0d7224 */ /* 0x000fe200078e00ff */
[----:B------:R-:W2:Y:S01]  /*5c40*/  LDCU.64 UR4, c[0x4][0x8] ;  /* 0x01000100ff0477ac */ /* 0x000ea20008000a00 */
[----:B-1----:R-:W-:Y:S01]  /*5c50*/  MOV R5, UR9 ;  /* 0x0000000900057c02 */ /* 0x002fe20008000f00 */
[----:B------:R-:W-:Y:S01]  /*5c60*/  IMAD.U32 R4, RZ, RZ, UR8 ;  /* 0x00000008ff047e24 */ /* 0x000fe2000f8e00ff */
[----:B----4-:R-:W-:Y:S01]  /*5c70*/  MOV R7, UR7 ;  /* 0x0000000700077c02 */ /* 0x010fe20008000f00 */
[----:B------:R-:W-:Y:S01]  /*5c80*/  IMAD.U32 R6, RZ, RZ, UR6 ;  /* 0x00000006ff067e24 */ /* 0x000fe2000f8e00ff */
[----:B--2---:R-:W-:Y:S01]  /*5c90*/  MOV R11, UR5 ;  /* 0x00000005000b7c02 */ /* 0x004fe20008000f00 */
[----:B------:R-:W-:Y:S02]  /*5ca0*/  IMAD.U32 R10, RZ, RZ, UR4 ;  /* 0x00000004ff0a7e24 */ /* 0x000fe4000f8e00ff */
[----:B------:R-:W-:Y:S07]  /*5cb0*/  LEPC R20, `(.L_x_110) ;  /* 0x000000001014794e */ /* 0x000fee0000000000 */
[----:B---3-5:R-:W-:Y:S05]  /*5cc0*/  CALL.ABS.NOINC R14 ;  /* 0x000000000e007343 */ /* 0x028fea0003c00000 */
.L_x_110:
[----:B------:R-:W1:Y:S01]  /*5cd0*/  LDCU.64 UR8, c[0x4][0x80] ;  /* 0x01001000ff0877ac */ /* 0x000e620008000a00 */
[----:B------:R-:W2:Y:S01]  /*5ce0*/  LDC.64 R2, c[0x4][R2] ;  /* 0x0100000002027b82 */ /* 0x000ea20000000a00 */
[----:B------:R-:W-:Y:S02]  /*5cf0*/  HFMA2 R12, -RZ, RZ, 0, 5.9604644775390625e-08 ;  /* 0x00000001ff0c7431 */ /* 0x000fe400000001ff */
[----:B------:R-:W-:Y:S02]  /*5d00*/  IMAD.MOV.U32 R8, RZ, RZ, 0x70 ;  /* 0x00000070ff087424 */ /* 0x000fe400078e00ff */
[----:B------:R-:W-:Y:S01]  /*5d10*/  IMAD.MOV.U32 R13, RZ, RZ, RZ ;  /* 0x000000ffff0d7224 */ /* 0x000fe200078e00ff */
[----:B------:R-:W3:Y:S01]  /*5d20*/  LDCU.64 UR6, c[0x4][0x88] ;  /* 0x01001100ff0677ac */ /* 0x000ee20008000a00 */
[----:B------:R-:W4:Y:S01]  /*5d30*/  LDCU.64 UR4, c[0x4][0x8] ;  /* 0x01000100ff0477ac */ /* 0x000f220008000a00 */
[----:B-1----:R-:W-:Y:S02]  /*5d40*/  MOV R4, UR8 ;  /* 0x0000000800047c02 */ /* 0x002fe40008000f00 */
[----:B------:R-:W-:Y:S02]  /*5d50*/  MOV R5, UR9 ;  /* 0x0000000900057c02 */ /* 0x000fe40008000f00 */
[----:B---3--:R-:W-:Y:S01]  /*5d60*/  MOV R7, UR7 ;  /* 0x0000000700077c02 */ /* 0x008fe20008000f00 */
[----:B------:R-:W-:Y:S01]  /*5d70*/  IMAD.U32 R6, RZ, RZ, UR6 ;  /* 0x00000006ff067e24 */ /* 0x000fe2000f8e00ff */
[----:B----4-:R-:W-:Y:S01]  /*5d80*/  MOV R11, UR5 ;  /* 0x00000005000b7c02 */ /* 0x010fe20008000f00 */
[----:B------:R-:W-:Y:S02]  /*5d90*/  IMAD.U32 R10, RZ, RZ, UR4 ;  /* 0x00000004ff0a7e24 */ /* 0x000fe4000f8e00ff */
[----:B------:R-:W-:Y:S07]  /*5da0*/  LEPC R20, `(.L_x_109) ;  /* 0x000000001014794e */ /* 0x000fee0000000000 */
[----:B--2---:R-:W-:Y:S05]  /*5db0*/  CALL.ABS.NOINC R2 ;  /* 0x0000000002007343 */ /* 0x004fea0003c00000 */
.L_x_109:
[----:B------:R-:W-:Y:S05]  /*5dc0*/  BSYNC.RECONVERGENT B6 ;  /* 0x0000000000067941 */ /* 0x000fea0003800200 */
.L_x_108:
[----:B------:R-:W-:Y:S01]  /*5dd0*/  ISETP.NE.U32.AND P4, PT, R150, RZ, PT ;  /* 0x000000ff9600720c */ /* 0x000fe20003f85070 */
[----:B------:R-:W-:Y:S01]  /*5de0*/  UISETP.NE.AND UP2, UPT, UR50, URZ, UPT ;  /* 0x000000ff3200728c */ /* 0x000fe2000bf45270 */
[----:B------:R-:W-:Y:S01]  /*5df0*/  ISETP.NE.U32.AND P2, PT, RZ, UR38, PT ;  /* 0x00000026ff007c0c */ /* 0x000fe2000bf45070 */
[----:B------:R-:W-:Y:S01]  /*5e00*/  UISETP.NE.U32.AND UP1, UPT, UR44, URZ, UPT ;  /* 0x000000ff2c00728c */ /* 0x000fe2000bf25070 */
[----:B------:R-:W-:Y:S01]  /*5e10*/  ISETP.NE.AND.EX P4, PT, R151, RZ, PT, P4 ;  /* 0x000000ff9700720c */ /* 0x000fe20003f85340 */
[----:B------:R-:W-:Y:S01]  /*5e20*/  UPLOP3.LUT UP0, UPT, UPT, UPT, UPT, 0x40, 0x4 ;  /* 0x000000000004789c */ /* 0x000fe20003f0e870 */
[----:B------:R-:W-:Y:S01]  /*5e30*/  ISETP.NE.AND.EX P2, PT, RZ, UR39, PT, P2 ;  /* 0x00000027ff007c0c */ /* 0x000fe2000bf45320 */
[----:B------:R-:W-:Y:S01]  /*5e40*/  UISETP.NE.AND.EX UP1, UPT, UR45, URZ, UPT, UP1 ;  /* 0x000000ff2d00728c */ /* 0x000fe2000bf25310 */
[----:B------:R-:W-:Y:S04]  /*5e50*/  PLOP3.LUT P1, PT, PT, PT, UP2, 0x80, 0x8 ;  /* 0x000000000008781c */ /* 0x000fe80003f2f028 */
[----:B------:R-:W-:Y:S06]  /*5e60*/  @UP2 UPLOP3.LUT UP0, UPT, UPT, UPT, UP1, 0x80, 0x8 ;  /* 0x000000000008289c */ /* 0x000fec0003f0f010 */
[----:B------:R-:W-:Y:S01]  /*5e70*/  PLOP3.LUT P0, PT, PT, PT, UP0, 0x80, 0x8 ;  /* 0x000000000008781c */ /* 0x000fe20003f0f008 */
[----:B------:R-:W-:Y:S01]  /*5e80*/  @!UPT UIADD3 URZ, UPT, UPT, URZ, URZ, URZ ;  /* 0x000000fffffff290 */ /* 0x000fe2000fffe0ff */
[----:B------:R-:W-:Y:S11]  /*5e90*/  BRA.U !UP1, `(.L_x_111) ;  /* 0x0000000109387547 */ /* 0x000ff6000b800000 */
[----:B------:R-:W-:Y:S01]  /*5ea0*/  UISETP.NE.U32.AND UP0, UPT, UR38, URZ, UPT ;  /* 0x000000ff2600728c */ /* 0x000fe2000bf05070 */
[----:B------:R-:W-:Y:S02]  /*5eb0*/  HFMA2 R0, -RZ, RZ, 0, 5.9604644775390625e-08 ;  /* 0x00000001ff007431 */ /* 0x000fe400000001ff */
[----:B------:R-:W-:Y:S01]  /*5ec0*/  IMAD.MOV.U32 R155, RZ, RZ, 0x1 ;  /* 0x00000001ff9b7424 */ /* 0x000fe200078e00ff */
[----:B------:R-:W-:Y:S06]  /*5ed0*/  UISETP.NE.AND.EX UP0, UPT, UR39, URZ, UPT, UP0 ;  /* 0x000000ff2700728c */ /* 0x000fec000bf05300 */
[----:B------:R-:W-:Y:S05]  /*5ee0*/  PLOP3.LUT P3, PT, PT, PT, UP0, 0x80, 0x8 ;  /* 0x000000000008781c */ /* 0x000fea0003f6f008 */
[----:B------:R-:W1:Y:S01]  /*5ef0*/  @UP0 LDCU.64 UR6, c[0x0][0x888] ;  /* 0x00011100ff0607ac */ /* 0x000e620008000a00 */
[----:B------:R-:W-:Y:S07]  /*5f00*/  @UP0 UIMAD UR4, UR36, UR44, URZ ;  /* 0x0000002c240402a4 */ /* 0x000fee000f8e02ff */
[----:B------:R-:W-:Y:S01]  /*5f10*/  @!P3 PRMT R155, R0, 0x7610, R155 ;  /* 0x00007610009bb816 */ /* 0x000fe2000000009b */
[----:B-1----:R-:W-:Y:S03]  /*5f20*/  @UP0 UIMAD.WIDE UR6, UR4, 0x4, UR6 ;  /* 0x00000004040608a5 */ /* 0x002fe6000f8e0206 */
[----:B------:R-:W1:Y:S03]  /*5f30*/  @!UP0 LDCU UR4, c[0x0][0x880] ;  /* 0x00011000ff0487ac */ /* 0x000e660008000800 */
[----:B------:R-:W-:Y:S01]  /*5f40*/  IMAD.U32 R2, RZ, RZ, UR6 ;  /* 0x00000006ff027e24 */ /* 0x000fe2000f8e00ff */
[----:B------:R-:W-:Y:S05]  /*5f50*/  MOV R3, UR7 ;  /* 0x0000000700037c02 */ /* 0x000fea0008000f00 */
[----:B-----5:R2:W5:Y:S02]  /*5f60*/  @P3 LDG.E R81, desc[UR46][R2.64] ;  /* 0x0000002e02513981 */ /* 0x020564000c1e1900 */
[----:B-12---:R-:W-:Y:S02]  /*5f70*/  @!P3 IMAD.U32 R81, RZ, RZ, UR4 ;  /* 0x00000004ff51be24 */ /* 0x006fe4000f8e00ff */
.L_x_111:
[----:B------:R-:W-:Y:S05]  /*5f80*/  @!P4 BRA `(.L_x_112) ;  /* 0x000000000020c947 */ /* 0x000fea0003800000 */
[----:B------:R-:W-:Y:S04]  /*5f90*/  ISETP.NE.U32.AND P3, PT, R148, RZ, PT ;  /* 0x000000ff9400720c */ /* 0x000fe80003f65070 */
[----:B------:R-:W-:Y:S11]  /*5fa0*/  ISETP.NE.AND.EX P3, PT, R149, RZ, PT, P3 ;  /* 0x000000ff9500720c */ /* 0x000ff60003f65330 */
[----:B------:R-:W-:Y:S02]  /*5fb0*/  @!UPT UIADD3 URZ, UPT, UPT, URZ, URZ, URZ ;  /* 0x000000fffffff290 */ /* 0x000fe4000fffe0ff */
[----:B------:R-:W1:Y:S01]  /*5fc0*/  @P3 LDC.64 R2, c[0x0][0x8a8] ;  /* 0x00022a00ff023b82 */ /* 0x000e620000000a00 */
[----:B------:R-:W-:Y:S04]  /*5fd0*/  @P3 IMAD R0, R150, UR36, RZ ;  /* 0x0000002496003c24 */ /* 0x000fe8000f8e02ff */
[----:B-1----:R-:W-:Y:S05]  /*5fe0*/  @P3 IMAD.WIDE R2, R0, 0x4, R2 ;  /* 0x0000000400023825 */ /* 0x002fea00078e0202 */
[----:B-----5:R1:W5:Y:S02]  /*5ff0*/  @P3 LDG.E R78, desc[UR46][R2.64] ;  /* 0x0000002e024e3981 */ /* 0x020364000c1e1900 */
[----:B-1----:R-:W2:Y:S02]  /*6000*/  @!P3 LDC R78, c[0x0][0x8a0] ;  /* 0x00022800ff4ebb82 */ /* 0x002ea40000000800 */
.L_x_112:
[----:B-----5:R-:W-:Y:S01]  /*6010*/  FSETP.NEU.AND P3, PT, R81, RZ, PT ;  /* 0x000000ff5100720b */ /* 0x020fe20003f6d000 */
[----:B------:R-:W-:Y:S01]  /*6020*/  IMAD.SHL.U32 R178, R160, 0x2, RZ ;  /* 0x00000002a0b27824 */ /* 0x000fe200078e00ff */
[----:B------:R-:W-:Y:S01]  /*6030*/  SEL R3, RZ, 0xffffffff, P2 ;  /* 0xffffffffff037807 */ /* 0x000fe20001000000 */
[----:B------:R-:W-:Y:S01]  /*6040*/  IMAD.SHL.U32 R100, R168, 0x10, RZ ;  /* 0x00000010a8647824 */ /* 0x000fe200078e00ff */
[----:B------:R-:W-:Y:S01]  /*6050*/  @P1 LOP3.LUT P2, RZ, R155, 0xff, RZ, 0xc0, !PT ;  /* 0x000000ff9bff1812 */ /* 0x000fe2000784c0ff */
[----:B------:R-:W-:Y:S01]  /*6060*/  VIADD R109, R178, UR48 ;  /* 0x00000030b26d7c36 */ /* 0x000fe20008000000 */
[----:B------:R-:W-:Y:S01]  /*6070*/  @P1 SEL R2, RZ, 0xffffffff, P3 ;  /* 0xffffffffff021807 */ /* 0x000fe20001800000 */
[----:B------:R-:W-:Y:S01]  /*6080*/  IMAD.SHL.U32 R102, R169, 0x10, RZ ;  /* 0x00000010a9667824 */ /* 0x000fe200078e00ff */
[----:B------:R-:W-:Y:S01]  /*6090*/  LOP3.LUT R167, R167, 0x1, RZ, 0x3c, !PT ;  /* 0x00000001a7a77812 */ /* 0x000fe200078e3cff */
[----:B------:R-:W-:Y:S01]  /*60a0*/  IMAD.IADD R175, R109, 0x1, R100 ;  /* 0x000000016daf7824 */ /* 0x000fe200078e0264 */
[----:B------:R-:W-:Y:S01]  /*60b0*/  @P0 SEL R2, R3, R2, !P2 ;  /* 0x0000000203020207 */ /* 0x000fe20005000000 */
[----:B------:R-:W-:Y:S01]  /*60c0*/  BSSY B1, `(.L_x_113) ;  /* 0x000004f000017945 */ /* 0x000fe20003800000 */
[----:B------:R-:W-:Y:S01]  /*60d0*/  LEA R179, R76, UR48, 0x3 ;  /* 0x000000304cb37c11 */ /* 0x000fe2000f8e18ff */
[----:B------:R-:W-:Y:S01]  /*60e0*/  IMAD.MOV.U32 R101, RZ, RZ, 0x1 ;  /* 0x00000001ff657424 */ /* 0x000fe200078e00ff */
[----:B------:R-:W-:Y:S01]  /*60f0*/  @P1 LOP3.LUT R2, R2, 0x1, RZ, 0xc0, !PT ;  /* 0x0000000102021812 */ /* 0x000fe200078ec0ff */
[----:B------:R-:W-:Y:S01]  /*6100*/  IMAD R80, R76, 0x100, R79 ;  /* 0x000001004c507824 */ /* 0x000fe200078e024f */
[----:B------:R-:W-:Y:S01]  /*6110*/  SHF.L.U32 R0, R166, 0x1f, RZ ;  /* 0x0000001fa6007819 */ /* 0x000fe200000006ff */
[----:B------:R-:W-:Y:S01]  /*6120*/  IMAD.MOV.U32 R87, RZ, RZ, RZ ;  /* 0x000000ffff577224 */ /* 0x000fe200078e00ff */
[----:B------:R-:W-:Y:S02]  /*6130*/  ISETP.NE.U32.OR P5, PT, R2, 0x1, !P1 ;  /* 0x000000010200780c */ /* 0x000fe40004fa5470 */
[----:B------:R-:W-:Y:S02]  /*6140*/  CS2R R146, SRZ ;  /* 0x0000000000927805 */ /* 0x000fe4000001ff00 */
[----:B------:R-:W-:Y:S02]  /*6150*/  PLOP3.LUT P2, PT, PT, PT, UP1, 0x80, 0x8 ;  /* 0x000000000008781c */ /* 0x000fe40003f4f018 */
[----:B------:R-:W-:Y:S02]  /*6160*/  CS2R R144, SRZ ;  /* 0x0000000000907805 */ /* 0x000fe4000001ff00 */
[----:B------:R-:W-:Y:S02]  /*6170*/  SEL R2, RZ, 0xffffffff, P3 ;  /* 0xffffffffff027807 */ /* 0x000fe40001800000 */
[----:B------:R-:W-:Y:S02]  /*6180*/  CS2R R138, SRZ ;  /* 0x00000000008a7805 */ /* 0x000fe4000001ff00 */
[----:B------:R-:W-:Y:S02]  /*6190*/  LOP3.LUT P3, R172, R155, 0xff, RZ, 0xc0, !PT ;  /* 0x000000ff9bac7812 */ /* 0x000fe4000786c0ff */
[----:B------:R-:W-:Y:S02]  /*61a0*/  CS2R R136, SRZ ;  /* 0x0000000000887805 */ /* 0x000fe4000001ff00 */
[----:B------:R-:W-:Y:S02]  /*61b0*/  P2R R176, PR, RZ, 0x20 ;  /* 0x00000020ffb07803 */ /* 0x000fe40000000000 */
[----:B------:R-:W-:Y:S02]  /*61c0*/  CS2R R130, SRZ ;  /* 0x0000000000827805 */ /* 0x000fe4000001ff00 */
[----:B------:R-:W-:Y:S02]  /*61d0*/  CS2R R128, SRZ ;  /* 0x0000000000807805 */ /* 0x000fe4000001ff00 */
[----:B------:R-:W-:Y:S02]  /*61e0*/  CS2R R122, SRZ ;  /* 0x00000000007a7805 */ /* 0x000fe4000001ff00 */
[----:B------:R-:W-:Y:S02]  /*61f0*/  CS2R R120, SRZ ;  /* 0x0000000000787805 */ /* 0x000fe4000001ff00 */
[----:B------:R-:W-:Y:S02]  /*6200*/  @P5 SHF.L.U32 R4, R167, 0x1f, RZ ;  /* 0x0000001fa7045819 */ /* 0x000fe400000006ff */
[----:B------:R-:W-:Y:S02]  /*6210*/  CS2R R114, SRZ ;  /* 0x0000000000727805 */ /* 0x000fe4000001ff00 */
[----:B------:R-:W-:Y:S02]  /*6220*/  @P2 SEL R2, R3, R2, !P3 ;  /* 0x0000000203022207 */ /* 0x000fe40005800000 */
[----:B------:R-:W-:Y:S01]  /*6230*/  CS2R R112, SRZ ;  /* 0x0000000000707805 */ /* 0x000fe2000001ff00 */
[----:B------:R-:W1:Y:S01]  /*6240*/  @P5 SYNCS.PHASECHK.TRANS64.TRYWAIT P1, [UR48+0xa0], R4 ;  /* 0x0000a004ff0055a7 */ /* 0x000e620008021130 */
[----:B------:R-:W-:Y:S02]  /*6250*/  CS2R R106, SRZ ;  /* 0x00000000006a7805 */ /* 0x000fe4000001ff00 */
[----:B------:R-:W-:Y:S02]  /*6260*/  LOP3.LUT R2, R2, 0x1, RZ, 0xc0, !PT ;  /* 0x0000000102027812 */ /* 0x000fe400078ec0ff */
[----:B------:R-:W-:Y:S02]  /*6270*/  CS2R R104, SRZ ;  /* 0x0000000000687805 */ /* 0x000fe4000001ff00 */
[----:B------:R-:W-:Y:S02]  /*6280*/  CS2R R98, SRZ ;  /* 0x0000000000627805 */ /* 0x000fe4000001ff00 */
[----:B------:R-:W-:Y:S02]  /*6290*/  CS2R R96, SRZ ;  /* 0x0000000000607805 */ /* 0x000fe4000001ff00 */
[----:B------:R-:W-:Y:S02]  /*62a0*/  ISETP.NE.U32.AND P4, PT, R2, 0x1, PT ;  /* 0x000000010200780c */ /* 0x000fe40003f85070 */
[----:B------:R-:W-:Y:S02]  /*62b0*/  CS2R R90, SRZ ;  /* 0x00000000005a7805 */ /* 0x000fe4000001ff00 */
[----:B------:R-:W-:Y:S01]  /*62c0*/  CS2R R88, SRZ ;  /* 0x0000000000587805 */ /* 0x000fe2000001ff00 */
[----:B------:R-:W-:Y:S01]  /*62d0*/  IMAD.IADD R177, R109, 0x1, R102 ;  /* 0x000000016db17824 */ /* 0x000fe200078e0266 */
[----:B------:R-:W-:Y:S01]  /*62e0*/  P2R R103, PR, RZ, 0x10 ;  /* 0x00000010ff677803 */ /* 0x000fe20000000000 */
[----:B------:R-:W-:Y:S01]  /*62f0*/  IMAD.IADD R174, R102, 0x1, R175 ;  /* 0x0000000166ae7824 */ /* 0x000fe200078e02af */
[----:B------:R3:W4:Y:S01]  /*6300*/  SYNCS.PHASECHK.TRANS64.TRYWAIT P0, [R179+URZ+0x110], R0 ;  /* 0x00011000b30075a7 */ /* 0x00072200080011ff */
[----:B-1----:R-:W-:Y:S01]  /*6310*/  @P5 SEL R101, RZ, 0x1, !P1 ;  /* 0x00000001ff655807 */ /* 0x002fe20004800000 */
[----:B---3--:R-:W-:Y:S06]  /*6320*/  @!P5 BRA `(.L_x_114) ;  /* 0x0000000000a0d947 */ /* 0x008fec0003800000 */
[----:B------:R-:W-:Y:S01]  /*6330*/  @P4 IMAD.MOV.U32 R2, RZ, RZ, -0x10 ;  /* 0xfffffff0ff024424 */ /* 0x000fe200078e00ff */
[----:B------:R-:W-:Y:S01]  /*6340*/  ISETP.NE.AND P1, PT, R101, RZ, PT ;  /* 0x000000ff6500720c */ /* 0x000fe20003f25270 */
[----:B------:R-:W-:Y:S01]  /*6350*/  BSSY B0, `(.L_x_115) ;  /* 0x0000010000007945 */ /* 0x000fe20003800000 */
[----:B------:R-:W-:Y:S02]  /*6360*/  ISETP.NE.U32.AND P5, PT, R161, 0x1, PT ;  /* 0x00000001a100780c */ /* 0x000fe40003fa5070 */
[----:B------:R-:W-:Y:S02]  /*6370*/  CS2R R98, SRZ ;  /* 0x0000000000627805 */ /* 0x000fe4000001ff00 */
[----:B------:R-:W-:Y:S02]  /*6380*/  CS2R R96, SRZ ;  /* 0x0000000000607805 */ /* 0x000fe4000001ff00 */
[----:B------:R-:W-:Y:S02]  /*6390*/  CS2R R114, SRZ ;  /* 0x0000000000727805 */ /* 0x000fe4000001ff00 */
[----:B------:R-:W-:Y:S02]  /*63a0*/  @P4 SEL R2, R2, 0x10, !P5 ;  /* 0x0000001002024807 */ /* 0x000fe40006800000 */
[----:B------:R-:W-:Y:S02]  /*63b0*/  CS2R R112, SRZ ;  /* 0x0000000000707805 */ /* 0x000fe4000001ff00 */
[----:B------:R-:W-:Y:S02]  /*63c0*/  CS2R R130, SRZ ;  /* 0x0000000000827805 */ /* 0x000fe4000001ff00 */
[----:B------:R-:W-:Y:S01]  /*63d0*/  CS2R R128, SRZ ;  /* 0x0000000000807805 */ /* 0x000fe2000001ff00 */
[----:B------:R-:W-:Y:S02]  /*63e0*/  @P4 IMAD.IADD R7, R109, 0x1, R2 ;  /* 0x000000016d074824 */ /* 0x000fe400078e0202 */
[C---:B------:R-:W-:Y:S02]  /*63f0*/  @P4 IMAD.IADD R6, R2.reuse, 0x1, R177 ;  /* 0x0000000102064824 */ /* 0x040fe400078e02b1 */
[----:B------:R-:W-:Y:S01]  /*6400*/  @P4 IMAD.IADD R5, R2, 0x1, R175 ;  /* 0x0000000102054824 */ /* 0x000fe200078e02af */
[----:B------:R-:W-:Y:S06]  /*6410*/  @P1 BRA `(.L_x_116) ;  /* 0x00000000000c1947 */ /* 0x000fec0003800000 */
[----:B------:R-:W-:Y:S04]  /*6420*/  SHF.L.U32 R4, R167, 0x1f, RZ ;  /* 0x0000001fa7047819 */ /* 0x000fe800000006ff */
[----:B------:R-:W1:Y:S02]  /*6430*/  SYNCS.PHASECHK.TRANS64.TRYWAIT P1, [UR48+0xa0], R4 ;  /* 0x0000a004ff0075a7 */ /* 0x000e640008021130 */
[----:B-1----:R-:W-:Y:S05]  /*6440*/  @!P1 BRA `(.L_x_117) ;  /* 0x00000060000c9947 */ /* 0x002fea0003800000 */
.L_x_116:
[----:B------:R-:W-:Y:S05]  /*6450*/  BSYNC B0 ;  /* 0x0000000000007941 */ /* 0x000fea0003800000 */
.L_x_115:
[----:B------:R-:W-:Y:S01]  /*6460*/  ISETP.NE.AND P1, PT, R103, RZ, PT ;  /* 0x000000ff6700720c */ /* 0x000fe20003f25270 */
[----:B------:R-:W-:Y:S01]  /*6470*/  IMAD.MOV.U32 R147, RZ, RZ, RZ ;  /* 0x000000ffff937224 */ /* 0x000fe200078e00ff */
[----:B------:R-:W-:Y:S02]  /*6480*/  CS2R R144, SRZ ;  /* 0x0000000000907805 */ /* 0x000fe4000001ff00 */
[----:B------:R-:W-:Y:S02]  /*6490*/  CS2R R90, SRZ ;  /* 0x00000000005a7805 */ /* 0x000fe4000001ff00 */
[----:B------:R-:W-:Y:S02]  /*64a0*/  CS2R R88, SRZ ;  /* 0x0000000000587805 */ /* 0x000fe4000001ff00 */
[----:B------:R-:W-:Y:S02]  /*64b0*/  CS2R R106, SRZ ;  /* 0x00000000006a7805 */ /* 0x000fe4000001ff00 */
[----:B------:R-:W-:Y:S02]  /*64c0*/  CS2R R104, SRZ ;  /* 0x0000000000687805 */ /* 0x000fe4000001ff00 */
[----:B------:R-:W-:Y:S02]  /*64d0*/  CS2R R122, SRZ ;  /* 0x00000000007a7805 */ /* 0x000fe4000001ff00 */
[----:B------:R-:W-:Y:S02]  /*64e0*/  CS2R R120, SRZ ;  /* 0x0000000000787805 */ /* 0x000fe4000001ff00 */
[----:B------:R-:W-:Y:S02]  /*64f0*/  CS2R R138, SRZ ;  /* 0x00000000008a7805 */ /* 0x000fe4000001ff00 */
[----:B------:R-:W-:Y:S01]  /*6500*/  CS2R R136, SRZ ;  /* 0x0000000000887805 */ /* 0x000fe2000001ff00 */
[----:B------:R-:W-:Y:S01]  /*6510*/  IMAD.MOV.U32 R87, RZ, RZ, 0x1 ;  /* 0x00000001ff577424 */ /* 0x000fe200078e00ff */
[----:B------:R3:W1:Y:S01]  /*6520*/  @P1 LDS.128 R96, [R7+0x400] ;  /* 0x0004000007601984 */ /* 0x0006620000000c00 */
[----:B------:R-:W-:Y:S03]  /*6530*/  @P1 IMAD.IADD R2, R2, 0x1, R174 ;  /* 0x0000000102021824 */ /* 0x000fe600078e02ae */
[----:B------:R3:W1:Y:S04]  /*6540*/  @P1 LDS.128 R112, [R6+0x400] ;  /* 0x0004000006701984 */ /* 0x0006680000000c00 */
[----:B------:R3:W1:Y:S04]  /*6550*/  @P1 LDS.128 R128, [R5+0x400] ;  /* 0x0004000005801984 */ /* 0x0006680000000c00 */
[----:B------:R3:W1:Y:S04]  /*6560*/  @P1 LDS.128 R144, [R2+0x400] ;  /* 0x0004000002901984 */ /* 0x0006680000000c00 */
[----:B------:R3:W1:Y:S04]  /*6570*/  @P1 LDS.128 R88, [R178+UR48+0x400] ;  /* 0x00040030b2581984 */ /* 0x0006680008000c00 */
[----:B------:R3:W1:Y:S04]  /*6580*/  @P1 LDS.128 R104, [R177+0x400] ;  /* 0x00040000b1681984 */ /* 0x0006680000000c00 */
[----:B------:R3:W1:Y:S04]  /*6590*/  @P1 LDS.128 R120, [R175+0x400] ;  /* 0x00040000af781984 */ /* 0x0006680000000c00 */
[----:B------:R3:W1:Y:S02]  /*65a0*/  @P1 LDS.128 R136, [R174+0x400] ;  /* 0x00040000ae881984 */ /* 0x0006640000000c00 */
.L_x_114:
[----:B------:R-:W-:Y:S05]  /*65b0*/  BSYNC B1 ;  /* 0x0000000000017941 */ /* 0x000fea0003800000 */
.L_x_113:
[----:B-1----:R-:W-:Y:S04]  /*65c0*/  SHF.R.U32.HI R3, RZ, 0x15, R80 ;  /* 0x00000015ff037819 */ /* 0x002fe80000011650 */
[----:B------:R-:W-:Y:S01]  /*65d0*/  LOP3.LUT P1, RZ, R3, 0x3, R162, 0x48, !PT ;  /* 0x0000000303ff7812 */ /* 0x000fe200078248a2 */
[----:B------:R-:W-:Y:S01]  /*65e0*/  @!UPT UIADD3 URZ, UPT, UPT, URZ, URZ, URZ ;  /* 0x000000fffffff290 */ /* 0x000fe2000fffe0ff */
[----:B----4-:R-:W-:Y:S11]  /*65f0*/  @P0 BRA `(.L_x_118) ;  /* 0x0000000000080947 */ /* 0x010ff60003800000 */
[----:B------:R-:W1:Y:S02]  /*6600*/  SYNCS.PHASECHK.TRANS64.TRYWAIT P0, [R179+URZ+0x110], R0 ;  /* 0x00011000b30075a7 */ /* 0x000e6400080011ff */
[----:B-1----:R-:W-:Y:S05]  /*6610*/  @!P0 BRA `(.L_x_119) ;  /* 0x0000005c00b08947 */ /* 0x002fea0003800000 */
.L_x_118:
[----:B------:R-:W-:Y:S05]  /*6620*/  @!P1 BRA `(.L_x_120) ;  /* 0x0000000000409947 */ /* 0x000fea0003800000 */
[----:B------:R-:W4:Y:S01]  /*6630*/  LDCU.64 UR8, c[0x4][0x70] ;  /* 0x01000e00ff0877ac */ /* 0x000f220008000a00 */
[----:B------:R-:W-:Y:S01]  /*6640*/  MOV R3, 0x0 ;  /* 0x0000000000037802 */ /* 0x000fe20000000f00 */
[----:B------:R-:W-:Y:S02]  /*6650*/  HFMA2 R12, -RZ, RZ, 0, 5.9604644775390625e-08 ;  /* 0x00000001ff0c7431 */ /* 0x000fe400000001ff */
[----:B------:R-:W-:Y:S02]  /*6660*/  IMAD.MOV.U32 R8, RZ, RZ, 0x192 ;  /* 0x00000192ff087424 */ /* 0x000fe400078e00ff */
[----:B------:R-:W-:Y:S01]  /*6670*/  IMAD.MOV.U32 R13, RZ, RZ, RZ ;  /* 0x000000ffff0d7224 */ /* 0x000fe200078e00ff */
[----:B------:R-:W5:Y:S01]  /*6680*/  LDCU.64 UR6, c[0x4][0x78] ;  /* 0x01000f00ff0677ac */ /* 0x000f620008000a00 */
[----:B---3--:R-:W3:Y:S01]  /*6690*/  LDC.64 R2, c[0x4][R3] ;  /* 0x0100000003027b82 */ /* 0x008ee20000000a00 */
[----:B------:R-:W1:Y:S01]  /*66a0*/  LDCU.64 UR4, c[0x4][0x10] ;  /* 0x01000200ff0477ac */ /* 0x000e620008000a00 */
[----:B----4-:R-:W-:Y:S01]  /*66b0*/  MOV R5, UR9 ;  /* 0x0000000900057c02 */ /* 0x010fe20008000f00 */
[----:B------:R-:W-:Y:S01]  /*66c0*/  IMAD.U32 R4, RZ, RZ, UR8 ;  /* 0x00000008ff047e24 */ /* 0x000fe2000f8e00ff */
[----:B-----5:R-:W-:Y:S01]  /*66d0*/  MOV R7, UR7 ;  /* 0x0000000700077c02 */ /* 0x020fe20008000f00 */
[----:B------:R-:W-:Y:S01]  /*66e0*/  IMAD.U32 R6, RZ, RZ, UR6 ;  /* 0x00000006ff067e24 */ /* 0x000fe2000f8e00ff */
[----:B-1----:R-:W-:Y:S01]  /*66f0*/  MOV R11, UR5 ;  /* 0x00000005000b7c02 */ /* 0x002fe20008000f00 */
[----:B------:R-:W-:Y:S02]  /*6700*/  IMAD.U32 R10, RZ, RZ, UR4 ;  /* 0x00000004ff0a7e24 */ /* 0x000fe4000f8e00ff */
[----:B------:R-:W-:Y:S07]  /*6710*/  LEPC R20, `(.L_x_120) ;  /* 0x000000001014794e */ /* 0x000fee0000000000 */
[----:B--23--:R-:W-:Y:S05]  /*6720*/  CALL.ABS.NOINC R2 ;  /* 0x0000000002007343 */ /* 0x00cfea0003c00000 */
.L_x_120:
[----:B------:R-:W-:Y:S05]  /*6730*/  WARPSYNC.ALL ;  /* 0x0000000000007948 */ /* 0x000fea0003800000 */
[----:B------:R-:W-:Y:S01]  /*6740*/  R2UR UR4, R80 ;  /* 0x00000000500472ca */ /* 0x000fe200000e0000 */
[--C-:B------:R-:W-:Y:S01]  /*6750*/  HADD2.F32 R82, -RZ, R88.reuse.H0_H0 ;  /* 0x20000058ff527230 */ /* 0x100fe20000004100 */
[----:B------:R-:W-:Y:S01]  /*6760*/  MOV R108, 0xfffffff0 ;  /* 0xfffffff0006c7802 */ /* 0x000fe20000000f00 */
[----:B------:R-:W-:Y:S01]  /*6770*/  HADD2.F32 R83, -RZ, R88.H1_H1 ;  /* 0x30000058ff537230 */ /* 0x000fe20000004100 */
[----:B------:R-:W-:Y:S01]  /*6780*/  ISETP.NE.U32.AND P6, PT, R161, 0x1, PT ;  /* 0x00000001a100780c */ /* 0x000fe20003fc5070 */
[----:B------:R-:W-:Y:S01]  /*6790*/  HADD2.F32 R84, -RZ, R89.H1_H1 ;  /* 0x30000059ff547230 */ /* 0x000fe20000004100 */
[----:B------:R-:W-:Y:S01]  /*67a0*/  ISETP.NE.AND P0, PT, R170, RZ, PT ;  /* 0x000000ffaa00720c */ /* 0x000fe20003f05270 */
[--C-:B------:R-:W-:Y:S01]  /*67b0*/  HADD2.F32 R85, -RZ, R107.reuse.H0_H0 ;  /* 0x2000006bff557230 */ /* 0x100fe20000004100 */
[----:B------:R-:W-:Y:S01]  /*67c0*/  SEL R108, R108, 0x10, !P6 ;  /* 0x000000106c6c7807 */ /* 0x000fe20007000000 */
[----:B------:R-:W-:Y:S01]  /*67d0*/  HADD2.F32 R86, -RZ, R107.H1_H1 ;  /* 0x3000006bff567230 */ /* 0x000fe20000004100 */
[----:B------:R-:W-:Y:S02]  /*67e0*/  BSSY.RECONVERGENT B0, `(.L_x_121) ;  /* 0x00000fb000007945 */ /* 0x000fe40003800200 */
[----:B------:R-:W-:Y:S01]  /*67f0*/  IADD3 R180, PT, PT, R109, R108, RZ ;  /* 0x0000006c6db47210 */ /* 0x000fe20007ffe0ff */
[----:B---3--:R-:W1:Y:S01]  /*6800*/  LDTM.x64 R4, tmem[UR4] ;  /* 0x00000004000479ee */ /* 0x008e620008340000 */
[C---:B------:R-:W-:Y:S02]  /*6810*/  IADD3 R181, PT, PT, R108.reuse, R177, RZ ;  /* 0x000000b16cb57210 */ /* 0x040fe40007ffe0ff */
[C---:B------:R-:W-:Y:S02]  /*6820*/  IADD3 R183, PT, PT, R108.reuse, R175, RZ ;  /* 0x000000af6cb77210 */ /* 0x040fe40007ffe0ff */
[----:B------:R-:W-:Y:S01]  /*6830*/  IADD3 R182, PT, PT, R108, R174, RZ ;  /* 0x000000ae6cb67210 */ /* 0x000fe20007ffe0ff */
[C---:B-12---:R-:W-:Y:S01]  /*6840*/  FMUL R0, R78.reuse, R4 ;  /* 0x000000044e007220 */ /* 0x046fe20000400000 */
[C---:B------:R-:W-:Y:S01]  /*6850*/  FMUL R2, R78.reuse, R5 ;  /* 0x000000054e027220 */ /* 0x040fe20000400000 */
[C---:B------:R-:W-:Y:S01]  /*6860*/  FMUL R3, R78.reuse, R6 ;  /* 0x000000064e037220 */ /* 0x040fe20000400000 */
[C---:B------:R-:W-:Y:S01]  /*6870*/  FMUL R7, R78.reuse, R7 ;  /* 0x000000074e077220 */ /* 0x040fe20000400000 */
[C---:B------:R-:W-:Y:S01]  /*6880*/  FFMA R0, R81.reuse, R82, R0 ;  /* 0x0000005251007223 */ /* 0x040fe20000000000 */
[----:B------:R-:W-:Y:S02]  /*6890*/  HADD2.F32 R82, -RZ, R89.H0_H0 ;  /* 0x20000059ff527230 */ /* 0x000fe40000004100 */
[C---:B------:R-:W-:Y:S01]  /*68a0*/  FFMA R2, R81.reuse, R83, R2 ;  /* 0x0000005351027223 */ /* 0x040fe20000000002 */
[--C-:B------:R-:W-:Y:S02]  /*68b0*/  HADD2.F32 R83, -RZ, R90.reuse.H0_H0 ;  /* 0x2000005aff537230 */ /* 0x100fe40000004100 */
[C---:B------:R-:W-:Y:S01]  /*68c0*/  FMUL R4, R78.reuse, R8 ;  /* 0x000000084e047220 */ /* 0x040fe20000400000 */
[----:B------:R-:W-:Y:S01]  /*68d0*/  FMUL R5, R78, R9 ;  /* 0x000000094e057220 */ /* 0x000fe20000400000 */
[C---:B------:R-:W-:Y:S01]  /*68e0*/  FFMA R3, R81.reuse, R82, R3 ;  /* 0x0000005251037223 */ /* 0x040fe20000000003 */
[----:B------:R-:W-:Y:S01]  /*68f0*/  HADD2.F32 R82, -RZ, R90.H1_H1 ;  /* 0x3000005aff527230 */ /* 0x000fe20000004100 */
[----:B------:R-:W-:Y:S01]  /*6900*/  F2FP.F16.F32.PACK_AB R92, R2, R0 ;  /* 0x00000000025c723e */ /* 0x000fe200000000ff */
[C---:B------:R-:W-:Y:S01]  /*6910*/  FFMA R7, R81.reuse, R84, R7 ;  /* 0x0000005451077223 */ /* 0x040fe20000000007 */
[C---:B------:R-:W-:Y:S01]  /*6920*/  FFMA R4, R81.reuse, R83, R4 ;  /* 0x0000005351047223 */ /* 0x040fe20000000004 */
[--C-:B------:R-:W-:Y:S02]  /*6930*/  HADD2.F32 R83, -RZ, R91.reuse.H0_H0 ;  /* 0x2000005bff537230 */ /* 0x100fe40000004100 */
[----:B------:R-:W-:Y:S01]  /*6940*/  FFMA R5, R81, R82, R5 ;  /* 0x0000005251057223 */ /* 0x000fe20000000005 */
[C---:B------:R-:W-:Y:S01]  /*6950*/  FMUL R6, R78.reuse, R10 ;  /* 0x0000000a4e067220 */ /* 0x040fe20000400000 */
[----:B------:R-:W-:Y:S01]  /*6960*/  HADD2.F32 R82, -RZ, R91.H1_H1 ;  /* 0x3000005bff527230 */ /* 0x000fe20000004100 */
[----:B------:R-:W-:Y:S01]  /*6970*/  F2FP.F16.F32.PACK_AB R93, R7, R3 ;  /* 0x00000003075d723e */ /* 0x000fe200000000ff */
[C---:B------:R-:W-:Y:S01]  /*6980*/  FMUL R11, R78.reuse, R11 ;  /* 0x0000000b4e0b7220 */ /* 0x040fe20000400000 */
[----:B------:R-:W-:Y:S01]  /*6990*/  F2FP.F16.F32.PACK_AB R94, R5, R4 ;  /* 0x00000004055e723e */ /* 0x000fe200000000ff */
[C---:B------:R-:W-:Y:S01]  /*69a0*/  FFMA R6, R81.reuse, R83, R6 ;  /* 0x0000005351067223 */ /* 0x040fe20000000006 */
[C---:B------:R-:W-:Y:S01]  /*69b0*/  FMUL R8, R78.reuse, R12 ;  /* 0x0000000c4e087220 */ /* 0x040fe20000400000 */
[----:B------:R-:W-:Y:S01]  /*69c0*/  FFMA R11, R81, R82, R11 ;  /* 0x00000052510b7223 */ /* 0x000fe2000000000b */
[--C-:B------:R-:W-:Y:S02]  /*69d0*/  HADD2.F32 R82, -RZ, R96.reuse.H0_H0 ;  /* 0x20000060ff527230 */ /* 0x100fe40000004100 */
[C---:B------:R-:W-:Y:S01]  /*69e0*/  FMUL R9, R78.reuse, R13 ;  /* 0x0000000d4e097220 */ /* 0x040fe20000400000 */
[----:B------:R-:W-:Y:S02]  /*69f0*/  HADD2.F32 R84, -RZ, R96.H1_H1 ;  /* 0x30000060ff547230 */ /* 0x000fe40000004100 */
[C---:B------:R-:W-:Y:S01]  /*6a00*/  FMUL R10, R78.reuse, R14 ;  /* 0x0000000e4e0a7220 */ /* 0x040fe20000400000 */
[--C-:B------:R-:W-:Y:S01]  /*6a10*/  HADD2.F32 R83, -RZ, R97.reuse.H0_H0 ;  /* 0x20000061ff537230 */ /* 0x100fe20000004100 */
[----:B------:R-:W-:Y:S01]  /*6a20*/  F2FP.F16.F32.PACK_AB R95, R11, R6 ;  /* 0x000000060b5f723e */ /* 0x000fe200000000ff */
[C---:B------:R-:W-:Y:S01]  /*6a30*/  FFMA R8, R81.reuse, R82, R8 ;  /* 0x0000005251087223 */ /* 0x040fe20000000008 */
[----:B------:R-:W-:Y:S02]  /*6a40*/  HADD2.F32 R82, -RZ, R97.H1_H1 ;  /* 0x30000061ff527230 */ /* 0x000fe40000004100 */
[C---:B------:R-:W-:Y:S01]  /*6a50*/  FFMA R9, R81.reuse, R84, R9 ;  /* 0x0000005451097223 */ /* 0x040fe20000000009 */
[----:B------:R-:W-:Y:S01]  /*6a60*/  FFMA R10, R81, R83, R10 ;  /* 0x00000053510a7223 */ /* 0x000fe2000000000a */
[----:B------:R1:W-:Y:S01]  /*6a70*/  STS.128 [R178+UR48+0x400], R92 ;  /* 0x0004005cb2007988 */ /* 0x0003e20008000c30 */
[C---:B------:R-:W-:Y:S01]  /*6a80*/  FMUL R15, R78.reuse, R15 ;  /* 0x0000000f4e0f7220 */ /* 0x040fe20000400000 */
[--C-:B------:R-:W-:Y:S01]  /*6a90*/  HADD2.F32 R83, -RZ, R98.reuse.H0_H0 ;  /* 0x20000062ff537230 */ /* 0x100fe20000004100 */
[----:B------:R-:W-:Y:S01]  /*6aa0*/  F2FP.F16.F32.PACK_AB R116, R9, R8 ;  /* 0x000000080974723e */ /* 0x000fe200000000ff */
[----:B------:R-:W-:Y:S02]  /*6ab0*/  HADD2.F32 R84, -RZ, R98.H1_H1 ;  /* 0x30000062ff547230 */ /* 0x000fe40000004100 */
[----:B------:R-:W-:Y:S01]  /*6ac0*/  FFMA R15, R81, R82, R15 ;  /* 0x00000052510f7223 */ /* 0x000fe2000000000f */
[C---:B------:R-:W-:Y:S01]  /*6ad0*/  FMUL R12, R78.reuse, R16 ;  /* 0x000000104e0c7220 */ /* 0x040fe20000400000 */
[C---:B------:R-:W-:Y:S01]  /*6ae0*/  FMUL R13, R78.reuse, R17 ;  /* 0x000000114e0d7220 */ /* 0x040fe20000400000 */
[--C-:B------:R-:W-:Y:S02]  /*6af0*/  HADD2.F32 R82, -RZ, R99.reuse.H0_H0 ;  /* 0x20000063ff527230 */ /* 0x100fe40000004100 */
[C---:B------:R-:W-:Y:S01]  /*6b00*/  FMUL R14, R78.reuse, R18 ;  /* 0x000000124e0e7220 */ /* 0x040fe20000400000 */
[----:B------:R-:W-:Y:S01]  /*6b10*/  F2FP.F16.F32.PACK_AB R117, R15, R10 ;  /* 0x0000000a0f75723e */ /* 0x000fe200000000ff */
[C---:B------:R-:W-:Y:S01]  /*6b20*/  FFMA R12, R81.reuse, R83, R12 ;  /* 0x00000053510c7223 */ /* 0x040fe2000000000c */
[C---:B------:R-:W-:Y:S01]  /*6b30*/  FFMA R13, R81.reuse, R84, R13 ;  /* 0x00000054510d7223 */ /* 0x040fe2000000000d */
[----:B------:R-:W-:Y:S01]  /*6b40*/  FFMA R14, R81, R82, R14 ;  /* 0x00000052510e7223 */ /* 0x000fe2000000000e */
[----:B------:R-:W-:Y:S02]  /*6b50*/  HADD2.F32 R84, -RZ, R99.H1_H1 ;  /* 0x30000063ff547230 */ /* 0x000fe40000004100 */
[C---:B------:R-:W-:Y:S01]  /*6b60*/  FMUL R19, R78.reuse, R19 ;  /* 0x000000134e137220 */ /* 0x040fe20000400000 */
[--C-:B------:R-:W-:Y:S01]  /*6b70*/  HADD2.F32 R82, -RZ, R104.reuse.H0_H0 ;  /* 0x20000068ff527230 */ /* 0x100fe20000004100 */
[----:B------:R-:W-:Y:S01]  /*6b80*/  F2FP.F16.F32.PACK_AB R118, R13, R12 ;  /* 0x0000000c0d76723e */ /* 0x000fe200000000ff */
[C---:B------:R-:W-:Y:S01]  /*6b90*/  FMUL R16, R78.reuse, R20 ;  /* 0x000000144e107220 */ /* 0x040fe20000400000 */
[C---:B------:R-:W-:Y:S01]  /*6ba0*/  FFMA R19, R81.reuse, R84, R19 ;  /* 0x0000005451137223 */ /* 0x040fe20000000013 */
[----:B------:R-:W-:Y:S02]  /*6bb0*/  HADD2.F32 R84, -RZ, R104.H1_H1 ;  /* 0x30000068ff547230 */ /* 0x000fe40000004100 */
[C---:B------:R-:W-:Y:S01]  /*6bc0*/  FMUL R17, R78.reuse, R21 ;  /* 0x000000154e117220 */ /* 0x040fe20000400000 */
[----:B------:R-:W-:Y:S01]  /*6bd0*/  FFMA R16, R81, R82, R16 ;  /* 0x0000005251107223 */ /* 0x000fe20000000010 */
[--C-:B------:R-:W-:Y:S01]  /*6be0*/  HADD2.F32 R82, -RZ, R105.reuse.H0_H0 ;  /* 0x20000069ff527230 */ /* 0x100fe20000004100 */
[----:B------:R-:W-:Y:S01]  /*6bf0*/  F2FP.F16.F32.PACK_AB R119, R19, R14 ;  /* 0x0000000e1377723e */ /* 0x000fe200000000ff */
[----:B------:R-:W-:Y:S01]  /*6c00*/  FFMA R17, R81, R84, R17 ;  /* 0x0000005451117223 */ /* 0x000fe20000000011 */
[C---:B------:R-:W-:Y:S01]  /*6c10*/  FMUL R18, R78.reuse, R22 ;  /* 0x000000164e127220 */ /* 0x040fe20000400000 */
[C---:B------:R-:W-:Y:S01]  /*6c20*/  FMUL R23, R78.reuse, R23 ;  /* 0x000000174e177220 */ /* 0x040fe20000400000 */
[--C-:B------:R-:W-:Y:S01]  /*6c30*/  HADD2.F32 R83, -RZ, R106.reuse.H0_H0 ;  /* 0x2000006aff537230 */ /* 0x100fe20000004100 */
[----:B------:R2:W-:Y:S01]  /*6c40*/  STS.128 [R180+0x400], R116 ;  /* 0x00040074b4007388 */ /* 0x0005e20000000c00 */
[----:B------:R-:W-:Y:S01]  /*6c50*/  F2FP.F16.F32.PACK_AB R124, R17, R16 ;  /* 0x00000010117c723e */ /* 0x000fe200000000ff */
[C---:B------:R-:W-:Y:S01]  /*6c60*/  FFMA R18, R81.reuse, R82, R18 ;  /* 0x0000005251127223 */ /* 0x040fe20000000012 */
[----:B------:R-:W-:Y:S02]  /*6c70*/  HADD2.F32 R82, -RZ, R105.H1_H1 ;  /* 0x30000069ff527230 */ /* 0x000fe40000004100 */
[C---:B------:R-:W-:Y:S01]  /*6c80*/  FMUL R20, R78.reuse, R24 ;  /* 0x000000184e147220 */ /* 0x040fe20000400000 */
[----:B------:R-:W-:Y:S02]  /*6c90*/  HADD2.F32 R84, -RZ, R106.H1_H1 ;  /* 0x3000006aff547230 */ /* 0x000fe40000004100 */
[C---:B------:R-:W-:Y:S01]  /*6ca0*/  FMUL R21, R78.reuse, R25 ;  /* 0x000000194e157220 */ /* 0x040fe20000400000 */
[C---:B------:R-:W-:Y:S01]  /*6cb0*/  FMUL R22, R78.reuse, R26 ;  /* 0x0000001a4e167220 */ /* 0x040fe20000400000 */
[C---:B------:R-:W-:Y:S01]  /*6cc0*/  FFMA R23, R81.reuse, R82, R23 ;  /* 0x0000005251177223 */ /* 0x040fe20000000017 */
[C---:B------:R-:W-:Y:S01]  /*6cd0*/  FFMA R20, R81.reuse, R83, R20 ;  /* 0x0000005351147223 */ /* 0x040fe20000000014 */
[C---:B------:R-:W-:Y:S01]  /*6ce0*/  FFMA R21, R81.reuse, R84, R21 ;  /* 0x0000005451157223 */ /* 0x040fe20000000015 */
[----:B------:R-:W-:Y:S01]  /*6cf0*/  FFMA R22, R81, R85, R22 ;  /* 0x0000005551167223 */ /* 0x000fe20000000016 */
[C---:B------:R-:W-:Y:S01]  /*6d00*/  FMUL R27, R78.reuse, R27 ;  /* 0x0000001b4e1b7220 */ /* 0x040fe20000400000 */
[--C-:B------:R-:W-:Y:S01]  /*6d10*/  HADD2.F32 R82, -RZ, R112.reuse.H0_H0 ;  /* 0x20000070ff527230 */ /* 0x100fe20000004100 */
[----:B------:R-:W-:Y:S01]  /*6d20*/  F2FP.F16.F32.PACK_AB R125, R23, R18 ;  /* 0x00000012177d723e */ /* 0x000fe200000000ff */
[C---:B------:R-:W-:Y:S01]  /*6d30*/  FMUL R24, R78.reuse, R28 ;  /* 0x0000001c4e187220 */ /* 0x040fe20000400000 */
[----:B------:R-:W-:Y:S01]  /*6d40*/  F2FP.F16.F32.PACK_AB R126, R21, R20 ;  /* 0x00000014157e723e */ /* 0x000fe200000000ff */
[C---:B------:R-:W-:Y:S01]  /*6d50*/  FFMA R27, R81.reuse, R86, R27 ;  /* 0x00000056511b7223 */ /* 0x040fe2000000001b */
[----:B------:R-:W-:Y:S02]  /*6d60*/  HADD2.F32 R84, -RZ, R112.H1_H1 ;  /* 0x30000070ff547230 */ /* 0x000fe40000004100 */
[----:B------:R-:W-:Y:S01]  /*6d70*/  FFMA R24, R81, R82, R24 ;  /* 0x0000005251187223 */ /* 0x000fe20000000018 */
[C---:B------:R-:W-:Y:S01]  /*6d80*/  FMUL R25, R78.reuse, R29 ;  /* 0x0000001d4e197220 */ /* 0x040fe20000400000 */
[--C-:B------:R-:W-:Y:S01]  /*6d90*/  HADD2.F32 R83, -RZ, R113.reuse.H0_H0 ;  /* 0x20000071ff537230 */ /* 0x100fe20000004100 */
[----:B------:R-:W-:Y:S01]  /*6da0*/  F2FP.F16.F32.PACK_AB R127, R27, R22 ;  /* 0x000000161b7f723e */ /* 0x000fe200000000ff */
[C---:B------:R-:W-:Y:S01]  /*6db0*/  FMUL R26, R78.reuse, R30 ;  /* 0x0000001e4e1a7220 */ /* 0x040fe20000400000 */
[----:B------:R-:W-:Y:S02]  /*6dc0*/  HADD2.F32 R82, -RZ, R113.H1_H1 ;  /* 0x30000071ff527230 */ /* 0x000fe40000004100 */
[C---:B------:R-:W-:Y:S01]  /*6dd0*/  FFMA R25, R81.reuse, R84, R25 ;  /* 0x0000005451197223 */ /* 0x040fe20000000019 */
[C---:B------:R-:W-:Y:S01]  /*6de0*/  FMUL R31, R78.reuse, R31 ;  /* 0x0000001f4e1f7220 */ /* 0x040fe20000400000 */
[----:B------:R3:W-:Y:S01]  /*6df0*/  STS.128 [R177+0x400], R124 ;  /* 0x0004007cb1007388 */ /* 0x0007e20000000c00 */
[----:B------:R-:W-:Y:S01]  /*6e00*/  FFMA R26, R81, R83, R26 ;  /* 0x00000053511a7223 */ /* 0x000fe2000000001a */
[--C-:B------:R-:W-:Y:S01]  /*6e10*/  HADD2.F32 R83, -RZ, R114.reuse.H0_H0 ;  /* 0x20000072ff537230 */ /* 0x100fe20000004100 */
[----:B-1----:R-:W-:Y:S01]  /*6e20*/  F2FP.F16.F32.PACK_AB R92, R25, R24 ;  /* 0x00000018195c723e */ /* 0x002fe200000000ff */
[----:B------:R-:W-:Y:S01]  /*6e30*/  FFMA R31, R81, R82, R31 ;  /* 0x00000052511f7223 */ /* 0x000fe2000000001f */
[C---:B------:R-:W-:Y:S01]  /*6e40*/  FMUL R28, R78.reuse, R32 ;  /* 0x000000204e1c7220 */ /* 0x040fe20000400000 */
[----:B------:R-:W-:Y:S02]  /*6e50*/  HADD2.F32 R82, -RZ, R114.H1_H1 ;  /* 0x30000072ff527230 */ /* 0x000fe40000004100 */
[C---:B------:R-:W-:Y:S01]  /*6e60*/  FMUL R29, R78.reuse, R33 ;  /* 0x000000214e1d7220 */ /* 0x040fe20000400000 */
[--C-:B------:R-:W-:Y:S01]  /*6e70*/  HADD2.F32 R85, -RZ, R115.reuse.H0_H0 ;  /* 0x20000073ff557230 */ /* 0x100fe20000004100 */
[----:B------:R-:W-:Y:S01]  /*6e80*/  F2FP.F16.F32.PACK_AB R93, R31, R26 ;  /* 0x0000001a1f5d723e */ /* 0x000fe200000000ff */
[C---:B------:R-:W-:Y:S01]  /*6e90*/  FFMA R28, R81.reuse, R83, R28 ;  /* 0x00000053511c7223 */ /* 0x040fe2000000001c */
        /* <DEDUP_REMOVED lines=16> */
[----:B------:R-:W-:Y:S01]  /*6fa0*/  HADD2.F32 R82, -RZ, R121.H1_H1 ;  /* 0x30000079ff527230 */ /* 0x000fe20000004100 */
[----:B------:R1:W-:Y:S01]  /*6fb0*/  STS.128 [R181+0x400], R92 ;  /* 0x0004005cb5007388 */ /* 0x0003e20000000c00 */
[C---:B------:R-:W-:Y:S01]  /*6fc0*/  FMUL R39, R78.reuse, R39 ;  /* 0x000000274e277220 */ /* 0x040fe20000400000 */
[----:B--2---:R-:W-:Y:S01]  /*6fd0*/  F2FP.F16.F32.PACK_AB R116, R33, R32 ;  /* 0x000000202174723e */ /* 0x004fe200000000ff */
[C---:B------:R-:W-:Y:S01]  /*6fe0*/  FFMA R34, R81.reuse, R83, R34 ;  /* 0x0000005351227223 */ /* 0x040fe20000000022 */
[--C-:B------:R-:W-:Y:S02]  /*6ff0*/  HADD2.F32 R83, -RZ, R122.reuse.H0_H0 ;  /* 0x2000007aff537230 */ /* 0x100fe40000004100 */
        /* <DEDUP_REMOVED lines=26> */
[----:B---3--:R-:W-:Y:S01]  /*71a0*/  F2FP.F16.F32.PACK_AB R124, R41, R40 ;  /* 0x00000028297c723e */ /* 0x008fe200000000ff */
        /* <DEDUP_REMOVED lines=9> */
[C---:B------:R-:W-:Y:S01]  /*7240*/  FFMA R45, R81.reuse, R84, R45 ;  /* 0x00000054512d7223 */ /* 0x040fe2000000002d */
[C---:B------:R-:W-:Y:S01]  /*7250*/  FMUL R46, R78.reuse, R50 ;  /* 0x000000324e2e7220 */ /* 0x040fe20000400000 */
[----:B------:R-:W-:Y:S02]  /*7260*/  HADD2.F32 R82, -RZ, R131.H1_H1 ;  /* 0x30000083ff527230 */ /* 0x000fe40000004100 */
[C---:B------:R-:W-:Y:S01]  /*7270*/  FMUL R51, R78.reuse, R51 ;  /* 0x000000334e337220 */ /* 0x040fe20000400000 */
[C---:B------:R-:W-:Y:S01]  /*7280*/  FMUL R48, R78.reuse, R52 ;  /* 0x000000344e307220 */ /* 0x040fe20000400000 */
[C---:B------:R-:W-:Y:S01]  /*7290*/  FFMA R46, R81.reuse, R83, R46 ;  /* 0x00000053512e7223 */ /* 0x040fe2000000002e */
[--C-:B------:R-:W-:Y:S02]  /*72a0*/  HADD2.F32 R83, -RZ, R136.reuse.H0_H0 ;  /* 0x20000088ff537230 */ /* 0x100fe40000004100 */
[C---:B------:R-:W-:Y:S01]  /*72b0*/  FFMA R51, R81.reuse, R82, R51 ;  /* 0x0000005251337223 */ /* 0x040fe20000000033 */
[----:B------:R-:W-:Y:S02]  /*72c0*/  HADD2.F32 R84, -RZ, R136.H1_H1 ;  /* 0x30000088ff547230 */ /* 0x000fe40000004100 */
[C---:B------:R-:W-:Y:S01]  /*72d0*/  FMUL R49, R78.reuse, R53 ;  /* 0x000000354e317220 */ /* 0x040fe20000400000 */
[--C-:B------:R-:W-:Y:S02]  /*72e0*/  HADD2.F32 R85, -RZ, R137.reuse.H0_H0 ;  /* 0x20000089ff557230 */ /* 0x100fe40000004100 */
[C---:B------:R-:W-:Y:S01]  /*72f0*/  FMUL R50, R78.reuse, R54 ;  /* 0x000000364e327220 */ /* 0x040fe20000400000 */
[----:B------:R-:W-:Y:S02]  /*7300*/  HADD2.F32 R82, -RZ, R137.H1_H1 ;  /* 0x30000089ff527230 */ /* 0x000fe40000004100 */
[C---:B------:R-:W-:Y:S01]  /*7310*/  FMUL R55, R78.reuse, R55 ;  /* 0x000000374e377220 */ /* 0x040fe20000400000 */
[C---:B------:R-:W-:Y:S01]  /*7320*/  FFMA R48, R81.reuse, R83, R48 ;  /* 0x0000005351307223 */ /* 0x040fe20000000030 */
[C---:B------:R-:W-:Y:S01]  /*7330*/  FFMA R49, R81.reuse, R84, R49 ;  /* 0x0000005451317223 */ /* 0x040fe20000000031 */
[C---:B------:R-:W-:Y:S01]  /*7340*/  FFMA R50, R81.reuse, R85, R50 ;  /* 0x0000005551327223 */ /* 0x040fe20000000032 */
[C---:B------:R-:W-:Y:S01]  /*7350*/  FFMA R55, R81.reuse, R82, R55 ;  /* 0x0000005251377223 */ /* 0x040fe20000000037 */
[--C-:B------:R-:W-:Y:S02]  /*7360*/  HADD2.F32 R83, -RZ, R138.reuse.H0_H0 ;  /* 0x2000008aff537230 */ /* 0x100fe40000004100 */
[C---:B------:R-:W-:Y:S01]  /*7370*/  FMUL R52, R78.reuse, R56 ;  /* 0x000000384e347220 */ /* 0x040fe20000400000 */
        /* <DEDUP_REMOVED lines=9> */
[----:B------:R-:W-:Y:S01]  /*7410*/  FFMA R59, R81, R84, R59 ;  /* 0x00000054513b7223 */ /* 0x000fe2000000003b */
[--C-:B------:R-:W-:Y:S02]  /*7420*/  HADD2.F32 R82, -RZ, R144.reuse.H0_H0 ;  /* 0x20000090ff527230 */ /* 0x100fe40000004100 */
[C---:B------:R-:W-:Y:S01]  /*7430*/  FMUL R56, R78.reuse, R60 ;  /* 0x0000003c4e387220 */ /* 0x040fe20000400000 */
[----:B------:R-:W-:Y:S02]  /*7440*/  HADD2.F32 R84, -RZ, R144.H1_H1 ;  /* 0x30000090ff547230 */ /* 0x000fe40000004100 */
[C---:B------:R-:W-:Y:S01]  /*7450*/  FMUL R57, R78.reuse, R61 ;  /* 0x0000003d4e397220 */ /* 0x040fe20000400000 */
[--C-:B------:R-:W-:Y:S02]  /*7460*/  HADD2.F32 R83, -RZ, R145.reuse.H0_H0 ;  /* 0x20000091ff537230 */ /* 0x100fe40000004100 */
[C---:B------:R-:W-:Y:S01]  /*7470*/  FMUL R58, R78.reuse, R62 ;  /* 0x0000003e4e3a7220 */ /* 0x040fe20000400000 */
[----:B------:R-:W-:Y:S01]  /*7480*/  F2FP.F16.F32.PACK_AB R126, R45, R44 ;  /* 0x0000002c2d7e723e */ /* 0x000fe200000000ff */
[----:B------:R-:W-:Y:S01]  /*7490*/  FFMA R56, R81, R82, R56 ;  /* 0x0000005251387223 */ /* 0x000fe20000000038 */
[----:B------:R-:W-:Y:S01]  /*74a0*/  F2FP.F16.F32.PACK_AB R127, R51, R46 ;  /* 0x0000002e337f723e */ /* 0x000fe200000000ff */
[C---:B------:R-:W-:Y:S01]  /*74b0*/  FFMA R57, R81.reuse, R84, R57 ;  /* 0x0000005451397223 */ /* 0x040fe20000000039 */
[C---:B------:R-:W-:Y:S01]  /*74c0*/  FFMA R58, R81.reuse, R83, R58 ;  /* 0x00000053513a7223 */ /* 0x040fe2000000003a */
[----:B------:R-:W-:Y:S02]  /*74d0*/  HADD2.F32 R82, -RZ, R145.H1_H1 ;  /* 0x30000091ff527230 */ /* 0x000fe40000004100 */
[C---:B------:R-:W-:Y:S01]  /*74e0*/  FMUL R63, R78.reuse, R63 ;  /* 0x0000003f4e3f7220 */ /* 0x040fe20000400000 */
[----:B------:R1:W-:Y:S01]  /*74f0*/  STS.128 [R183+0x400], R124 ;  /* 0x0004007cb7007388 */ /* 0x0003e20000000c00 */
[--C-:B------:R-:W-:Y:S02]  /*7500*/  HADD2.F32 R83, -RZ, R146.reuse.H0_H0 ;  /* 0x20000092ff537230 */ /* 0x100fe40000004100 */
[C---:B------:R-:W-:Y:S01]  /*7510*/  FMUL R60, R78.reuse, R64 ;  /* 0x000000404e3c7220 */ /* 0x040fe20000400000 */
[----:B------:R-:W-:Y:S02]  /*7520*/  HADD2.F32 R84, -RZ, R146.H1_H1 ;  /* 0x30000092ff547230 */ /* 0x000fe40000004100 */
[C---:B------:R-:W-:Y:S01]  /*7530*/  FMUL R61, R78.reuse, R65 ;  /* 0x000000414e3d7220 */ /* 0x040fe20000400000 */
[--C-:B------:R-:W-:Y:S02]  /*7540*/  HADD2.F32 R85, -RZ, R147.reuse.H0_H0 ;  /* 0x20000093ff557230 */ /* 0x100fe40000004100 */
[C---:B------:R-:W-:Y:S01]  /*7550*/  FMUL R62, R78.reuse, R66 ;  /* 0x000000424e3e7220 */ /* 0x040fe20000400000 */
[----:B------:R-:W-:Y:S02]  /*7560*/  HADD2.F32 R86, -RZ, R147.H1_H1 ;  /* 0x30000093ff567230 */ /* 0x000fe40000004100 */
[----:B------:R-:W-:Y:S01]  /*7570*/  FFMA R63, R81, R82, R63 ;  /* 0x00000052513f7223 */ /* 0x000fe2000000003f */
[----:B------:R-:W-:Y:S01]  /*7580*/  FMUL R67, R78, R67 ;  /* 0x000000434e437220 */ /* 0x000fe20000400000 */
[----:B------:R-:W-:Y:S01]  /*7590*/  F2FP.F16.F32.PACK_AB R132, R49, R48 ;  /* 0x000000303184723e */ /* 0x000fe200000000ff */
[----:B------:R-:W-:Y:S01]  /*75a0*/  FFMA R60, R81, R83, R60 ;  /* 0x00000053513c7223 */ /* 0x000fe2000000003c */
[----:B------:R-:W-:Y:S01]  /*75b0*/  F2FP.F16.F32.PACK_AB R133, R55, R50 ;  /* 0x000000323785723e */ /* 0x000fe200000000ff */
[----:B------:R-:W-:Y:S01]  /*75c0*/  FFMA R61, R81, R84, R61 ;  /* 0x00000054513d7223 */ /* 0x000fe2000000003d */
[----:B------:R-:W-:Y:S01]  /*75d0*/  F2FP.F16.F32.PACK_AB R134, R53, R52 ;  /* 0x000000343586723e */ /* 0x000fe200000000ff */
[----:B------:R-:W-:Y:S01]  /*75e0*/  FFMA R62, R81, R85, R62 ;  /* 0x00000055513e7223 */ /* 0x000fe2000000003e */
[----:B------:R-:W-:Y:S01]  /*75f0*/  F2FP.F16.F32.PACK_AB R135, R59, R54 ;  /* 0x000000363b87723e */ /* 0x000fe200000000ff */
[----:B------:R-:W-:Y:S01]  /*7600*/  FFMA R67, R81, R86, R67 ;  /* 0x0000005651437223 */ /* 0x000fe20000000043 */
[----:B------:R-:W-:Y:S02]  /*7610*/  F2FP.F16.F32.PACK_AB R140, R57, R56 ;  /* 0x00000038398c723e */ /* 0x000fe400000000ff */
[----:B------:R-:W-:Y:S01]  /*7620*/  F2FP.F16.F32.PACK_AB R141, R63, R58 ;  /* 0x0000003a3f8d723e */ /* 0x000fe200000000ff */
[----:B------:R1:W-:Y:S01]  /*7630*/  STS.128 [R174+0x400], R132 ;  /* 0x00040084ae007388 */ /* 0x0003e20000000c00 */
[----:B------:R-:W-:Y:S02]  /*7640*/  F2FP.F16.F32.PACK_AB R142, R61, R60 ;  /* 0x0000003c3d8e723e */ /* 0x000fe400000000ff */
[----:B------:R-:W-:Y:S05]  /*7650*/  F2FP.F16.F32.PACK_AB R143, R67, R62 ;  /* 0x0000003e438f723e */ /* 0x000fea00000000ff */
[----:B------:R1:W-:Y:S01]  /*7660*/  STS.128 [R182+0x400], R140 ;  /* 0x0004008cb6007388 */ /* 0x0003e20000000c00 */
[----:B------:R-:W-:Y:S01]  /*7670*/  @!PT LDS RZ, [RZ] ;  /* 0x00000000fffff984 */ /* 0x000fe20000000800 */
[----:B------:R-:W-:Y:S01]  /*7680*/  @!PT LDS RZ, [RZ] ;  /* 0x00000000fffff984 */ /* 0x000fe20000000800 */
[----:B------:R-:W-:Y:S01]  /*7690*/  @!PT LDS RZ, [RZ] ;  /* 0x00000000fffff984 */ /* 0x000fe20000000800 */
[----:B------:R-:W-:Y:S01]  /*76a0*/  @!PT LDS RZ, [RZ] ;  /* 0x00000000fffff984 */ /* 0x000fe20000000800 */
[----:B------:R2:W-:Y:S07]  /*76b0*/  MEMBAR.ALL.CTA ;  /* 0x0000000000007992 */ /* 0x0005ee0000008000 */
[----:B--2---:R-:W2:Y:S02]  /*76c0*/  FENCE.VIEW.ASYNC.S ;  /* 0x00000000000073c6 */ /* 0x004ea40000000000 */
[----:B--2---:R-:W-:Y:S06]  /*76d0*/  BAR.SYNC.DEFER_BLOCKING 0x1, 0x80 ;  /* 0x0042000000007b1d */ /* 0x004fec0000010000 */
[----:B------:R-:W-:Y:S05]  /*76e0*/  @P0 BRA `(.L_x_122) ;  /* 0x0000000000280947 */ /* 0x000fea0003800000 */
[----:B------:R-:W-:Y:S02]  /*76f0*/  UIADD3 UR4, UPT, UPT, UR48, 0x400, URZ ;  /* 0x0000040030047890 */ /* 0x000fe4000fffe0ff */
[----:B------:R-:W-:Y:S01]  /*7700*/  UIADD3 UR6, UP0, UPT, UR52, 0x680, URZ ;  /* 0x0000068034067890 */ /* 0x000fe2000ff1e0ff */
[----:B------:R-:W-:Y:S03]  /*7710*/  UMOV UR43, UR36 ;  /* 0x00000024002b7c82 */ /* 0x000fe60008000000 */
[----:B------:R-:W-:Y:S01]  /*7720*/  MOV R163, UR4 ;  /* 0x0000000400a37c02 */ /* 0x000fe20008000f00 */
[----:B------:R-:W-:Y:S03]  /*7730*/  UIADD3.X UR7, UPT, UPT, URZ, UR53, URZ, UP0, !UPT ;  /* 0x00000035ff077290 */ /* 0x000fe600087fe4ff */
[----:B------:R-:W-:Y:S11]  /*7740*/  R2UR UR40, R163 ;  /* 0x00000000a32872ca */ /* 0x000ff600000e0000 */
[----:B------:R-:W-:Y:S02]  /*7750*/  @!UPT UIADD3 URZ, UPT, UPT, URZ, URZ, URZ ;  /* 0x000000fffffff290 */ /* 0x000fe4000fffe0ff */
[----:B------:R2:W-:Y:S01]  /*7760*/  UTMASTG.3D [UR40], [UR6] ;  /* 0x00000028060073b5 */ /* 0x0005e20008010000 */
[----:B------:R0:W-:Y:S01]  /*7770*/  UTMACMDFLUSH ;  /* 0x00000000000079b7 */ /* 0x0001e20000000000 */
[----:B--2---:R-:W-:Y:S04]  /*7780*/  DEPBAR.LE SB0, 0x1 ;  /* 0x000080400000791a */ /* 0x004fe80000000000 */
.L_x_122:
[----:B------:R-:W-:Y:S05]  /*7790*/  BSYNC.RECONVERGENT B0 ;  /* 0x0000000000007941 */ /* 0x000fea0003800200 */
.L_x_121:
[----:B------:R-:W-:Y:S01]  /*77a0*/  BAR.SYNC.DEFER_BLOCKING 0x1, 0x80 ;  /* 0x0042000000007b1d */ /* 0x000fe20000010000 */
[----:B------:R-:W-:Y:S01]  /*77b0*/  ISETP.NE.AND P1, PT, R176, RZ, PT ;  /* 0x000000ffb000720c */ /* 0x000fe20003f25270 */
[----:B------:R-:W-:Y:S01]  /*77c0*/  UISETP.NE.AND UP0, UPT, UR49, URZ, UPT ;  /* 0x000000ff3100728c */ /* 0x000fe2000bf05270 */
[----:B------:R-:W-:Y:S11]  /*77d0*/  LEA R3, R87, UR48, 0x3 ;  /* 0x0000003057037c11 */ /* 0x000ff6000f8e18ff */
[----:B------:R-:W-:Y:S01]  /*77e0*/  @P1 SHF.L.U32 R2, R167, 0x1f, RZ ;  /* 0x0000001fa7021819 */ /* 0x000fe200000006ff */
[----:B------:R-:W-:Y:S06]  /*77f0*/  BRA.U !UP0, `(.L_x_123) ;  /* 0x0000000108247547 */ /* 0x000fec000b800000 */
[----:B------:R-:W-:Y:S01]  /*7800*/  IMAD.U32 R5, RZ, RZ, UR51 ;  /* 0x00000033ff057e24 */ /* 0x000fe2000f8e00ff */
[----:B------:R-:W-:Y:S01]  /*7810*/  MOV R0, UR37 ;  /* 0x0000002500007c02 */ /* 0x000fe20008000f00 */
[----:B------:R-:W-:Y:S03]  /*7820*/  UIADD3 UR51, UPT, UPT, UR51, 0x1, URZ ;  /* 0x0000000133337890 */ /* 0x000fe6000fffe0ff */
[----:B------:R-:W-:Y:S01]  /*7830*/  @P1 LEA R5, R5, UR48, 0x3 ;  /* 0x0000003005051c11 */ /* 0x000fe2000f8e18ff */
[----:B------:R-:W-:Y:S04]  /*7840*/  UISETP.NE.AND UP0, UPT, UR51, 0x4, UPT ;  /* 0x000000043300788c */ /* 0x000fe8000bf05270 */
[----:B------:R-:W-:Y:S01]  /*7850*/  @P1 VIADD R5, R5, 0xc0 ;  /* 0x000000c005051836 */ /* 0x000fe20000000000 */
[----:B------:R-:W-:Y:S04]  /*7860*/  USEL UR51, UR51, URZ, UP0 ;  /* 0x000000ff33337287 */ /* 0x000fe80008000000 */
[----:B------:R-:W-:Y:S04]  /*7870*/  @P1 PRMT R0, R0, 0x654, R5 ;  /* 0x0000065400001816 */ /* 0x000fe80000000005 */
[----:B------:R2:W-:Y:S04]  /*7880*/  @P1 SYNCS.ARRIVE.TRANS64.RED.A1T0 RZ, [R0+URZ], RZ ;  /* 0x000000ff00ff19a7 */ /* 0x0005e800081004ff */
.L_x_123:
[----:B------:R-:W3:Y:S01]  /*7890*/  @P1 SYNCS.PHASECHK.TRANS64.TRYWAIT P0, [R3+URZ+0xa0], R2 ;  /* 0x0000a002030015a7 */ /* 0x000ee200080011ff */
[----:B------:R-:W-:Y:S01]  /*78a0*/  BSSY B1, `(.L_x_124) ;  /* 0x000001f000017945 */ /* 0x000fe20003800000 */
[----:B---3--:R-:W-:Y:S03]  /*78b0*/  @P1 SEL R101, RZ, 0x1, !P0 ;  /* 0x00000001ff651807 */ /* 0x008fe60004000000 */
[----:B------:R-:W-:Y:S05]  /*78c0*/  @!P1 BRA `(.L_x_125) ;  /* 0x0000000000709947 */ /* 0x000fea0003800000 */
[----:B------:R-:W-:Y:S01]  /*78d0*/  ISETP.NE.AND P1, PT, R103, RZ, PT ;  /* 0x000000ff6700720c */ /* 0x000fe20003f25270 */
[----:B------:R-:W-:Y:S01]  /*78e0*/  BSSY B0, `(.L_x_126) ;  /* 0x000000b000007945 */ /* 0x000fe20003800000 */
[----:B------:R-:W-:Y:S11]  /*78f0*/  ISETP.NE.AND P0, PT, R101, RZ, PT ;  /* 0x000000ff6500720c */ /* 0x000ff60003f05270 */
[----:B------:R-:W-:Y:S05]  /*7900*/  @P1 IMAD R4, R87, 0x4000, R178 ;  /* 0x0000400057041824 */ /* 0x000fea00078e02b2 */
[----:B------:R-:W-:Y:S04]  /*7910*/  @P1 IADD3 R9, PT, PT, R4, UR48, RZ ;  /* 0x0000003004091c10 */ /* 0x000fe8000fffe0ff */
[----:B------:R-:W-:Y:S01]  /*7920*/  @P1 IADD3 R7, PT, PT, R102, R9, RZ ;  /* 0x0000000966071210 */ /* 0x000fe20007ffe0ff */
[--C-:B------:R-:W-:Y:S02]  /*7930*/  @P1 IMAD.IADD R5, R100, 0x1, R9.reuse ;  /* 0x0000000164051824 */ /* 0x100fe400078e0209 */
[----:B------:R-:W-:Y:S01]  /*7940*/  @P1 IMAD.IADD R2, R108, 0x1, R9 ;  /* 0x000000016c021824 */ /* 0x000fe200078e0209 */
[----:B------:R-:W-:Y:S06]  /*7950*/  @P0 BRA `(.L_x_127) ;  /* 0x00000000000c0947 */ /* 0x000fec0003800000 */
[----:B--2---:R-:W-:Y:S04]  /*7960*/  SHF.L.U32 R0, R167, 0x1f, RZ ;  /* 0x0000001fa7007819 */ /* 0x004fe800000006ff */
[----:B------:R-:W2:Y:S02]  /*7970*/  SYNCS.PHASECHK.TRANS64.TRYWAIT P0, [R3+URZ+0xa0], R0 ;  /* 0x0000a000030075a7 */ /* 0x000ea400080011ff */
[----:B--2---:R-:W-:Y:S05]  /*7980*/  @!P0 BRA `(.L_x_128) ;  /* 0x0000004800e88947 */ /* 0x004fea0003800000 */
.L_x_127:
[----:B------:R-:W-:Y:S05]  /*7990*/  BSYNC B0 ;  /* 0x0000000000007941 */ /* 0x000fea0003800000 */
.L_x_126:
[----:B------:R-:W-:Y:S01]  /*79a0*/  ISETP.NE.AND P0, PT, R103, RZ, PT ;  /* 0x000000ff6700720c */ /* 0x000fe20003f05270 */
[----:B------:R-:W-:Y:S11]  /*79b0*/  VIADD R87, R87, 0x1 ;  /* 0x0000000157577836 */ /* 0x000ff60000000000 */
[----:B------:R-:W-:Y:S01]  /*79c0*/  @!UPT UIADD3 URZ, UPT, UPT, URZ, URZ, URZ ;  /* 0x000000fffffff290 */ /* 0x000fe2000fffe0ff */
[----:B------:R3:W4:Y:S01]  /*79d0*/  @P0 LDS.128 R88, [R4+UR48+0x400] ;  /* 0x0004003004580984 */ /* 0x0007220008000c00 */
[--C-:B--2---:R-:W-:Y:S01]  /*79e0*/  @P0 IMAD.IADD R3, R102, 0x1, R5.reuse ;  /* 0x0000000166030824 */ /* 0x104fe200078e0205 */
[C---:B------:R-:W-:Y:S01]  /*79f0*/  @P0 IADD3 R0, PT, PT, R108.reuse, R7, RZ ;  /* 0x000000076c000210 */ /* 0x040fe20007ffe0ff */
[C---:B------:R-:W-:Y:S01]  /*7a00*/  @P0 IMAD.IADD R6, R108.reuse, 0x1, R5 ;  /* 0x000000016c060824 */ /* 0x040fe200078e0205 */
[----:B------:R3:W2:Y:S02]  /*7a10*/  @P0 LDS.128 R96, [R2+0x400] ;  /* 0x0004000002600984 */ /* 0x0006a40000000c00 */
[----:B------:R-:W-:Y:S02]  /*7a20*/  @P0 IADD3 R8, PT, PT, R108, R3, RZ ;  /* 0x000000036c080210 */ /* 0x000fe40007ffe0ff */
[----:B------:R3:W1:Y:S04]  /*7a30*/  @P0 LDS.128 R104, [R7+0x400] ;  /* 0x0004000007680984 */ /* 0x0006680000000c00 */
[----:B------:R3:W1:Y:S04]  /*7a40*/  @P0 LDS.128 R112, [R0+0x400] ;  /* 0x0004000000700984 */ /* 0x0006680000000c00 */
[----:B------:R3:W1:Y:S04]  /*7a50*/  @P0 LDS.128 R120, [R5+0x400] ;  /* 0x0004000005780984 */ /* 0x0006680000000c00 */
[----:B------:R3:W1:Y:S04]  /*7a60*/  @P0 LDS.128 R128, [R6+0x400] ;  /* 0x0004000006800984 */ /* 0x0006680000000c00 */
[----:B------:R3:W1:Y:S04]  /*7a70*/  @P0 LDS.128 R136, [R3+0x400] ;  /* 0x0004000003880984 */ /* 0x0006680000000c00 */
[----:B------:R3:W1:Y:S02]  /*7a80*/  @P0 LDS.128 R144, [R8+0x400] ;  /* 0x0004000008900984 */ /* 0x0006640000000c00 */
.L_x_125:
[----:B------:R-:W-:Y:S05]  /*7a90*/  BSYNC B1 ;  /* 0x0000000000017941 */ /* 0x000fea0003800000 */
.L_x_124:
[----:B---3--:R-:W-:Y:S05]  /*7aa0*/  VIADD R3, R80, 0x40 ;  /* 0x0000004050037836 */ /* 0x008fea0000000000 */
[----:B------:R-:W-:Y:S04]  /*7ab0*/  SHF.R.U32.HI R3, RZ, 0x15, R3 ;  /* 0x00000015ff037819 */ /* 0x000fe80000011603 */
[----:B------:R-:W-:Y:S11]  /*7ac0*/  LOP3.LUT P0, RZ, R3, 0x3, R162, 0x48, !PT ;  /* 0x0000000303ff7812 */ /* 0x000ff600078048a2 */
[----:B------:R-:W-:Y:S02]  /*7ad0*/  @!UPT UIADD3 URZ, UPT, UPT, URZ, URZ, URZ ;  /* 0x000000fffffff290 */ /* 0x000fe4000fffe0ff */
[----:B------:R-:W-:Y:S05]  /*7ae0*/  @!P0 BRA `(.L_x_129) ;  /* 0x0000000000408947 */ /* 0x000fea0003800000 */
[----:B------:R-:W3:Y:S01]  /*7af0*/  LDCU.64 UR8, c[0x4][0x70] ;  /* 0x01000e00ff0877ac */ /* 0x000ee20008000a00 */
[----:B------:R-:W-:Y:S01]  /*7b00*/  MOV R3, 0x0 ;  /* 0x0000000000037802 */ /* 0x000fe20000000f00 */
[----:B------:R-:W-:Y:S02]  /*7b10*/  HFMA2 R12, -RZ, RZ, 0, 5.9604644775390625e-08 ;  /* 0x00000001ff0c7431 */ /* 0x000fe400000001ff */
[----:B------:R-:W-:Y:S02]  /*7b20*/  IMAD.MOV.U32 R8, RZ, RZ, 0x192 ;  /* 0x00000192ff087424 */ /* 0x000fe400078e00ff */
[----:B------:R-:W-:Y:S01]  /*7b30*/  IMAD.MOV.U32 R13, RZ, RZ, RZ ;  /* 0x000000ffff0d7224 */ /* 0x000fe200078e00ff */
[----:B------:R-:W5:Y:S01]  /*7b40*/  LDCU.64 UR6, c[0x4][0x78] ;  /* 0x01000f00ff0677ac */ /* 0x000f620008000a00 */
[----:B------:R-:W1:Y:S01]  /*7b50*/  LDC.64 R2, c[0x4][R3] ;  /* 0x0100000003027b82 */ /* 0x000e620000000a00 */
[----:B------:R-:W2:Y:S01]  /*7b60*/  LDCU.64 UR4, c[0x4][0x10] ;  /* 0x01000200ff0477ac */ /* 0x000ea20008000a00 */
[----:B---3--:R-:W-:Y:S01]  /*7b70*/  MOV R5, UR9 ;  /* 0x0000000900057c02 */ /* 0x008fe20008000f00 */
[----:B------:R-:W-:Y:S01]  /*7b80*/  IMAD.U32 R4, RZ, RZ, UR8 ;  /* 0x00000008ff047e24 */ /* 0x000fe2000f8e00ff */
[----:B-----5:R-:W-:Y:S01]  /*7b90*/  MOV R7, UR7 ;  /* 0x0000000700077c02 */ /* 0x020fe20008000f00 */
[----:B------:R-:W-:Y:S01]  /*7ba0*/  IMAD.U32 R6, RZ, RZ, UR6 ;  /* 0x00000006ff067e24 */ /* 0x000fe2000f8e00ff */
[----:B--2---:R-:W-:Y:S01]  /*7bb0*/  MOV R11, UR5 ;  /* 0x00000005000b7c02 */ /* 0x004fe20008000f00 */
[----:B------:R-:W-:Y:S02]  /*7bc0*/  IMAD.U32 R10, RZ, RZ, UR4 ;  /* 0x00000004ff0a7e24 */ /* 0x000fe4000f8e00ff */
[----:B------:R-:W-:Y:S07]  /*7bd0*/  LEPC R20, `(.L_x_129) ;  /* 0x000000001014794e */ /* 0x000fee0000000000 */
[----:B-1--4-:R-:W-:Y:S05]  /*7be0*/  CALL.ABS.NOINC R2 ;  /* 0x0000000002007343 */ /* 0x012fea0003c00000 */
.L_x_129:
[----:B------:R-:W-:Y:S05]  /*7bf0*/  WARPSYNC.ALL ;  /* 0x0000000000007948 */ /* 0x000fea0003800000 */
[----:B------:R-:W-:Y:S01]  /*7c00*/  R2UR UR4, R80 ;  /* 0x00000000500472ca */ /* 0x000fe200000e0000 */
[--C-:B----4-:R-:W-:Y:S01]  /*7c10*/  HADD2.F32 R82, -RZ, R88.reuse.H0_H0 ;  /* 0x20000058ff527230 */ /* 0x110fe20000004100 */
[----:B------:R-:W-:Y:S01]  /*7c20*/  ISETP.NE.AND P6, PT, R176, RZ, PT ;  /* 0x000000ffb000720c */ /* 0x000fe20003fc5270 */
[----:B------:R-:W-:Y:S01]  /*7c30*/  HADD2.F32 R83, -RZ, R88.H1_H1 ;  /* 0x30000058ff537230 */ /* 0x000fe20000004100 */
[----:B--2---:R-:W-:Y:S01]  /*7c40*/  MOV R0, UR51 ;  /* 0x0000003300007c02 */ /* 0x004fe20008000f00 */
[--C-:B------:R-:W-:Y:S01]  /*7c50*/  HADD2.F32 R84, -RZ, R89.reuse.H0_H0 ;  /* 0x20000059ff547230 */ /* 0x100fe20000004100 */
[----:B------:R-:W-:Y:S01]  /*7c60*/  MOV R85, UR37 ;  /* 0x0000002500557c02 */ /* 0x000fe20008000f00 */
[----:B------:R-:W-:Y:S01]  /*7c70*/  HADD2.F32 R86, -RZ, R89.H1_H1 ;  /* 0x30000059ff567230 */ /* 0x000fe20000004100 */
[----:B------:R-:W-:Y:S01]  /*7c80*/  ISETP.NE.AND P0, PT, R170, RZ, PT ;  /* 0x000000ffaa00720c */ /* 0x000fe20003f05270 */
[----:B------:R-:W-:Y:S04]  /*7c90*/  BSSY.RECONVERGENT B0, `(.L_x_130) ;  /* 0x00000fc000007945 */ /* 0x000fe80003800200 */
[----:B------:R-:W2:Y:S02]  /*7ca0*/  LDTM.x64 R4, tmem[UR4+0x40] ;  /* 0x00004004000479ee */ /* 0x000ea40008340000 */
[----:B------:R-:W-:Y:S04]  /*7cb0*/  @P6 LEA R0, R0, UR48, 0x3 ;  /* 0x0000003000006c11 */ /* 0x000fe8000f8e18ff */
[----:B------:R-:W-:Y:S04]  /*7cc0*/  @P6 IADD3 R0, PT, PT, R0, 0xc0, RZ ;  /* 0x000000c000006810 */ /* 0x000fe80007ffe0ff */
[----:B------:R-:W-:Y:S01]  /*7cd0*/  @P6 PRMT R85, R85, 0x654, R0 ;  /* 0x0000065455556816 */ /* 0x000fe20000000000 */
[C---:B--2---:R-:W-:Y:S01]  /*7ce0*/  FMUL R0, R78.reuse, R4 ;  /* 0x000000044e007220 */ /* 0x044fe20000400000 */
[C---:B------:R-:W-:Y:S01]  /*7cf0*/  FMUL R2, R78.reuse, R5 ;  /* 0x000000054e027220 */ /* 0x040fe20000400000 */
[C---:B------:R-:W-:Y:S01]  /*7d00*/  FMUL R3, R78.reuse, R6 ;  /* 0x000000064e037220 */ /* 0x040fe20000400000 */
[C---:B------:R-:W-:Y:S01]  /*7d10*/  FMUL R7, R78.reuse, R7 ;  /* 0x000000074e077220 */ /* 0x040fe20000400000 */
[C---:B------:R-:W-:Y:S01]  /*7d20*/  FFMA R0, R81.reuse, R82, R0 ;  /* 0x0000005251007223 */ /* 0x040fe20000000000 */
[C---:B------:R-:W-:Y:S01]  /*7d30*/  FFMA R2, R81.reuse, R83, R2 ;  /* 0x0000005351027223 */ /* 0x040fe20000000002 */
[--C-:B------:R-:W-:Y:S02]  /*7d40*/  HADD2.F32 R83, -RZ, R90.reuse.H0_H0 ;  /* 0x2000005aff537230 */ /* 0x100fe40000004100 */
[C---:B------:R-:W-:Y:S01]  /*7d50*/  FFMA R3, R81.reuse, R84, R3 ;  /* 0x0000005451037223 */ /* 0x040fe20000000003 */
[----:B------:R-:W-:Y:S01]  /*7d60*/  FFMA R7, R81, R86, R7 ;  /* 0x0000005651077223 */ /* 0x000fe20000000007 */
[----:B------:R-:W-:Y:S01]  /*7d70*/  FMUL R4, R78, R8 ;  /* 0x000000084e047220 */ /* 0x000fe20000400000 */
[----:B-1----:R-:W-:Y:S01]  /*7d80*/  F2FP.F16.F32.PACK_AB R92, R2, R0 ;  /* 0x00000000025c723e */ /* 0x002fe200000000ff */
[----:B------:R-:W-:Y:S02]  /*7d90*/  HADD2.F32 R82, -RZ, R90.H1_H1 ;  /* 0x3000005aff527230 */ /* 0x000fe40000004100 */
[C---:B------:R-:W-:Y:S01]  /*7da0*/  FMUL R5, R78.reuse, R9 ;  /* 0x000000094e057220 */ /* 0x040fe20000400000 */
[----:B------:R-:W-:Y:S01]  /*7db0*/  F2FP.F16.F32.PACK_AB R93, R7, R3 ;  /* 0x00000003075d723e */ /* 0x000fe200000000ff */
        /* <DEDUP_REMOVED lines=19> */
[----:B------:R1:W-:Y:S01]  /*7ef0*/  STS.128 [R178+UR48+0x4400], R92 ;  /* 0x0044005cb2007988 */ /* 0x0003e20008000c30 */
        /* <DEDUP_REMOVED lines=8> */
[C---:B------:R-:W-:Y:S01]  /*7f80*/  FMUL R14, R78.reuse, R18 ;  /* 0x000000124e0e7220 */ /* 0x040fe20000400000 */
[----:B------:R-:W-:Y:S01]  /*7f90*/  F2FP.F16.F32.PACK_AB R117, R15, R10 ;  /* 0x0000000a0f75723e */ /* 0x000fe200000000ff */
[C---:B------:R-:W-:Y:S01]  /*7fa0*/  FFMA R12, R81.reuse, R3, R12 ;  /* 0x00000003510c7223 */ /* 0x040fe2000000000c */
[--C-:B------:R-:W-:Y:S02]  /*7fb0*/  HADD2.F32 R3, -RZ, R99.reuse.H0_H0 ;  /* 0x20000063ff037230 */ /* 0x100fe40000004100 */
[C---:B------:R-:W-:Y:S01]  /*7fc0*/  FFMA R13, R81.reuse, R0, R13 ;  /* 0x00000000510d7223 */ /* 0x040fe2000000000d */
[----:B------:R-:W-:Y:S02]  /*7fd0*/  HADD2.F32 R2, -RZ, R99.H1_H1 ;  /* 0x30000063ff027230 */ /* 0x000fe40000004100 */
[C---:B------:R-:W-:Y:S01]  /*7fe0*/  FMUL R19, R78.reuse, R19 ;  /* 0x000000134e137220 */ /* 0x040fe20000400000 */
[--C-:B------:R-:W-:Y:S02]  /*7ff0*/  HADD2.F32 R83, -RZ, R104.reuse.H0_H0 ;  /* 0x20000068ff537230 */ /* 0x100fe40000004100 */
[----:B------:R-:W-:Y:S01]  /*8000*/  FFMA R14, R81, R3, R14 ;  /* 0x00000003510e7223 */ /* 0x000fe2000000000e */
[----:B------:R-:W-:Y:S01]  /*8010*/  F2FP.F16.F32.PACK_AB R118, R13, R12 ;  /* 0x0000000c0d76723e */ /* 0x000fe200000000ff */
        /* <DEDUP_REMOVED lines=38> */
[C---:B------:R-:W-:Y:S01]  /*8280*/  FMUL R31, R78.reuse, R31 ;  /* 0x0000001f4e1f7220 */ /* 0x040fe20000400000 */
[----:B------:R3:W-:Y:S01]  /*8290*/  STS.128 [R177+0x4400], R124 ;  /* 0x0044007cb1007388 */ /* 0x0007e20000000c00 */
[--C-:B------:R-:W-:Y:S02]  /*82a0*/  HADD2.F32 R3, -RZ, R114.reuse.H0_H0 ;  /* 0x20000072ff037230 */ /* 0x100fe40000004100 */
[----:B------:R-:W-:Y:S01]  /*82b0*/  FFMA R26, R81, R0, R26 ;  /* 0x00000000511a7223 */ /* 0x000fe2000000001a */
[----:B------:R-:W-:Y:S01]  /*82c0*/  HADD2.F32 R0, -RZ, R113.H1_H1 ;  /* 0x30000071ff007230 */ /* 0x000fe20000004100 */
[----:B------:R-:W-:Y:S01]  /*82d0*/  F2FP.F16.F32.PACK_AB R132, R25, R24 ;  /* 0x000000181984723e */ /* 0x000fe200000000ff */
[C---:B------:R-:W-:Y:S01]  /*82e0*/  FMUL R28, R78.reuse, R32 ;  /* 0x000000204e1c7220 */ /* 0x040fe20000400000 */
[----:B------:R-:W-:Y:S02]  /*82f0*/  HADD2.F32 R2, -RZ, R114.H1_H1 ;  /* 0x30000072ff027230 */ /* 0x000fe40000004100 */
[C---:B------:R-:W-:Y:S01]  /*8300*/  FMUL R29, R78.reuse, R33 ;  /* 0x000000214e1d7220 */ /* 0x040fe20000400000 */
[--C-:B------:R-:W-:Y:S02]  /*8310*/  HADD2.F32 R83, -RZ, R115.reuse.H0_H0 ;  /* 0x20000073ff537230 */ /* 0x100fe40000004100 */
[C---:B------:R-:W-:Y:S01]  /*8320*/  FFMA R31, R81.reuse, R0, R31 ;  /* 0x00000000511f7223 */ /* 0x040fe2000000001f */
[C---:B------:R-:W-:Y:S01]  /*8330*/  FFMA R28, R81.reuse, R3, R28 ;  /* 0x00000003511c7223 */ /* 0x040fe2000000001c */
[----:B------:R-:W-:Y:S01]  /*8340*/  FFMA R29, R81, R2, R29 ;  /* 0x00000002511d7223 */ /* 0x000fe2000000001d */
[C---:B------:R-:W-:Y:S01]  /*8350*/  FMUL R30, R78.reuse, R34 ;  /* 0x000000224e1e7220 */ /* 0x040fe20000400000 */
[----:B------:R-:W-:Y:S01]  /*8360*/  HADD2.F32 R82, -RZ, R115.H1_H1 ;  /* 0x30000073ff527230 */ /* 0x000fe20000004100 */
[----:B------:R-:W-:Y:S01]  /*8370*/  F2FP.F16.F32.PACK_AB R133, R31, R26 ;  /* 0x0000001a1f85723e */ /* 0x000fe200000000ff */
        /* <DEDUP_REMOVED lines=16> */
[----:B-1----:R-:W-:Y:S01]  /*8480*/  F2FP.F16.F32.PACK_AB R92, R33, R32 ;  /* 0x00000020215c723e */ /* 0x002fe200000000ff */
        /* <DEDUP_REMOVED lines=42> */
[--C-:B------:R-:W-:Y:S02]  /*8730*/  HADD2.F32 R3, -RZ, R136.reuse.H0_H0 ;  /* 0x20000088ff037230 */ /* 0x100fe40000004100 */
[C---:B------:R-:W-:Y:S01]  /*8740*/  FFMA R46, R81.reuse, R83, R46 ;  /* 0x00000053512e7223 */ /* 0x040fe2000000002e */
[C---:B------:R-:W-:Y:S01]  /*8750*/  FMUL R48, R78.reuse, R52 ;  /* 0x000000344e307220 */ /* 0x040fe20000400000 */
        /* <DEDUP_REMOVED lines=17> */
[C---:B------:R-:W-:Y:S01]  /*8870*/  FFMA R52, R81.reuse, R0, R52 ;  /* 0x0000000051347223 */ /* 0x040fe20000000034 */
[C---:B------:R-:W-:Y:S01]  /*8880*/  FFMA R53, R81.reuse, R2, R53 ;  /* 0x0000000251357223 */ /* 0x040fe20000000035 */
[----:B------:R-:W-:Y:S02]  /*8890*/  HADD2.F32 R0, -RZ, R139.H1_H1 ;  /* 0x3000008bff007230 */ /* 0x000fe40000004100 */
[----:B------:R-:W-:Y:S01]  /*88a0*/  FFMA R54, R81, R3, R54 ;  /* 0x0000000351367223 */ /* 0x000fe20000000036 */
[C---:B------:R-:W-:Y:S01]  /*88b0*/  FMUL R59, R78.reuse, R59 ;  /* 0x0000003b4e3b7220 */ /* 0x040fe20000400000 */
[--C-:B------:R-:W-:Y:S02]  /*88c0*/  HADD2.F32 R3, -RZ, R144.reuse.H0_H0 ;  /* 0x20000090ff037230 */ /* 0x100fe40000004100 */
[C---:B------:R-:W-:Y:S01]  /*88d0*/  FMUL R56, R78.reuse, R60 ;  /* 0x0000003c4e387220 */ /* 0x040fe20000400000 */
[----:B------:R-:W-:Y:S02]  /*88e0*/  HADD2.F32 R2, -RZ, R144.H1_H1 ;  /* 0x30000090ff027230 */ /* 0x000fe40000004100 */
[C---:B------:R-:W-:Y:S01]  /*88f0*/  FMUL R57, R78.reuse, R61 ;  /* 0x0000003d4e397220 */ /* 0x040fe20000400000 */
[--C-:B------:R-:W-:Y:S01]  /*8900*/  HADD2.F32 R83, -RZ, R145.reuse.H0_H0 ;  /* 0x20000091ff537230 */ /* 0x100fe20000004100 */
[----:B------:R-:W-:Y:S01]  /*8910*/  F2FP.F16.F32.PACK_AB R118, R45, R44 ;  /* 0x0000002c2d76723e */ /* 0x000fe200000000ff */
[C---:B------:R-:W-:Y:S01]  /*8920*/  FMUL R58, R78.reuse, R62 ;  /* 0x0000003e4e3a7220 */ /* 0x040fe20000400000 */
[----:B------:R-:W-:Y:S01]  /*8930*/  F2FP.F16.F32.PACK_AB R119, R51, R46 ;  /* 0x0000002e3377723e */ /* 0x000fe200000000ff */
[C---:B------:R-:W-:Y:S01]  /*8940*/  FFMA R59, R81.reuse, R0, R59 ;  /* 0x00000000513b7223 */ /* 0x040fe2000000003b */
[C---:B------:R-:W-:Y:S01]  /*8950*/  FFMA R56, R81.reuse, R3, R56 ;  /* 0x0000000351387223 */ /* 0x040fe20000000038 */
[----:B------:R-:W-:Y:S02]  /*8960*/  HADD2.F32 R0, -RZ, R145.H1_H1 ;  /* 0x30000091ff007230 */ /* 0x000fe40000004100 */
[C---:B------:R-:W-:Y:S01]  /*8970*/  FFMA R57, R81.reuse, R2, R57 ;  /* 0x0000000251397223 */ /* 0x040fe20000000039 */
[----:B------:R1:W-:Y:S01]  /*8980*/  STS.128 [R183+0x4400], R116 ;  /* 0x00440074b7007388 */ /* 0x0003e20000000c00 */
[C---:B------:R-:W-:Y:S01]  /*8990*/  FMUL R63, R78.reuse, R63 ;  /* 0x0000003f4e3f7220 */ /* 0x040fe20000400000 */
[--C-:B------:R-:W-:Y:S02]  /*89a0*/  HADD2.F32 R3, -RZ, R146.reuse.H0_H0 ;  /* 0x20000092ff037230 */ /* 0x100fe40000004100 */
[C---:B------:R-:W-:Y:S01]  /*89b0*/  FFMA R58, R81.reuse, R83, R58 ;  /* 0x00000053513a7223 */ /* 0x040fe2000000003a */
        /* <DEDUP_REMOVED lines=8> */
[----:B---3--:R-:W-:Y:S01]  /*8a40*/  F2FP.F16.F32.PACK_AB R124, R49, R48 ;  /* 0x00000030317c723e */ /* 0x008fe200000000ff */
[----:B------:R-:W-:Y:S01]  /*8a50*/  FFMA R60, R81, R3, R60 ;  /* 0x00000003513c7223 */ /* 0x000fe2000000003c */
[----:B------:R-:W-:Y:S01]  /*8a60*/  F2FP.F16.F32.PACK_AB R125, R55, R50 ;  /* 0x00000032377d723e */ /* 0x000fe200000000ff */
[----:B------:R-:W-:Y:S01]  /*8a70*/  FFMA R61, R81, R2, R61 ;  /* 0x00000002513d7223 */ /* 0x000fe2000000003d */
[----:B------:R-:W-:Y:S01]  /*8a80*/  F2FP.F16.F32.PACK_AB R126, R53, R52 ;  /* 0x00000034357e723e */ /* 0x000fe200000000ff */
[----:B------:R-:W-:Y:S01]  /*8a90*/  FFMA R62, R81, R83, R62 ;  /* 0x00000053513e7223 */ /* 0x000fe2000000003e */
[----:B------:R-:W-:Y:S01]  /*8aa0*/  F2FP.F16.F32.PACK_AB R127, R59, R54 ;  /* 0x000000363b7f723e */ /* 0x000fe200000000ff */
[----:B------:R-:W-:Y:S01]  /*8ab0*/  FFMA R67, R81, R82, R67 ;  /* 0x0000005251437223 */ /* 0x000fe20000000043 */
[----:B----4-:R-:W-:Y:S02]  /*8ac0*/  F2FP.F16.F32.PACK_AB R132, R57, R56 ;  /* 0x000000383984723e */ /* 0x010fe400000000ff */
[----:B------:R-:W-:Y:S01]  /*8ad0*/  F2FP.F16.F32.PACK_AB R133, R63, R58 ;  /* 0x0000003a3f85723e */ /* 0x000fe200000000ff */
[----:B------:R1:W-:Y:S01]  /*8ae0*/  STS.128 [R174+0x4400], R124 ;  /* 0x0044007cae007388 */ /* 0x0003e20000000c00 */
[----:B------:R-:W-:Y:S02]  /*8af0*/  F2FP.F16.F32.PACK_AB R134, R61, R60 ;  /* 0x0000003c3d86723e */ /* 0x000fe400000000ff */
[----:B------:R-:W-:Y:S02]  /*8b00*/  F2FP.F16.F32.PACK_AB R135, R67, R62 ;  /* 0x0000003e4387723e */ /* 0x000fe400000000ff */
[----:B------:R-:W-:Y:S02]  /*8b10*/  LEA R0, R87, UR48, 0x3 ;  /* 0x0000003057007c11 */ /* 0x000fe4000f8e18ff */
[----:B------:R-:W-:Y:S01]  /*8b20*/  @P6 SHF.L.U32 R3, R167, 0x1f, RZ ;  /* 0x0000001fa7036819 */ /* 0x000fe200000006ff */
        /* <DEDUP_REMOVED lines=9> */
[----:B------:R-:W-:Y:S02]  /*8bc0*/  UIADD3 UR8, UP0, UPT, UR52, 0x680, URZ ;  /* 0x0000068034087890 */ /* 0x000fe4000ff1e0ff */
[----:B------:R-:W-:Y:S02]  /*8bd0*/  UIADD3 UR5, UPT, UPT, UR41, 0x40, URZ ;  /* 0x0000004029057890 */ /* 0x000fe4000fffe0ff */
[----:B------:R-:W-:Y:S02]  /*8be0*/  UIADD3 UR4, UPT, UPT, UR48, 0x4400, URZ ;  /* 0x0000440030047890 */ /* 0x000fe4000fffe0ff */
[----:B------:R-:W-:Y:S01]  /*8bf0*/  UIADD3.X UR9, UPT, UPT, URZ, UR53, URZ, UP0, !UPT ;  /* 0x00000035ff097290 */ /* 0x000fe200087fe4ff */
[----:B------:R-:W-:Y:S01]  /*8c00*/  UMOV UR6, UR42 ;  /* 0x0000002a00067c82 */ /* 0x000fe20008000000 */
[----:B------:R-:W-:Y:S07]  /*8c10*/  UMOV UR7, UR36 ;  /* 0x0000002400077c82 */ /* 0x000fee0008000000 */
[----:B------:R2:W-:Y:S01]  /*8c20*/  UTMASTG.3D [UR4], [UR8] ;  /* 0x00000004080073b5 */ /* 0x0005e20008010000 */
[----:B------:R0:W-:Y:S01]  /*8c30*/  UTMACMDFLUSH ;  /* 0x00000000000079b7 */ /* 0x0001e20000000000 */
[----:B--2---:R-:W-:Y:S04]  /*8c40*/  DEPBAR.LE SB0, 0x1 ;  /* 0x000080400000791a */ /* 0x004fe80000000000 */
.L_x_131:
[----:B------:R-:W-:Y:S05]  /*8c50*/  BSYNC.RECONVERGENT B0 ;  /* 0x0000000000007941 */ /* 0x000fea0003800200 */
.L_x_130:
[----:B------:R-:W-:Y:S01]  /*8c60*/  BAR.SYNC.DEFER_BLOCKING 0x1, 0x80 ;  /* 0x0042000000007b1d */ /* 0x000fe20000010000 */
[----:B------:R-:W-:Y:S04]  /*8c70*/  UIADD3 UR40, UPT, UPT, UR51, 0x1, URZ ;  /* 0x0000000133287890 */ /* 0x000fe8000fffe0ff */
[----:B------:R-:W-:Y:S04]  /*8c80*/  UISETP.NE.AND UP0, UPT, UR40, 0x4, UPT ;  /* 0x000000042800788c */ /* 0x000fe8000bf05270 */
[----:B------:R-:W-:Y:S01]  /*8c90*/  USEL UR40, UR40, URZ, UP0 ;  /* 0x000000ff28287287 */ /* 0x000fe20008000000 */
[----:B------:R2:W-:Y:S01]  /*8ca0*/  @P6 SYNCS.ARRIVE.TRANS64.RED.A1T0 RZ, [R85+URZ], RZ ;  /* 0x000000ff55ff69a7 */ /* 0x0005e200081004ff */
[----:B------:R-:W-:Y:S01]  /*8cb0*/  BSSY B1, `(.L_x_132) ;  /* 0x0000020000017945 */ /* 0x000fe20003800000 */
[----:B------:R-:W3:Y:S02]  /*8cc0*/  @P6 SYNCS.PHASECHK.TRANS64.TRYWAIT P0, [R0+URZ+0xa0], R3 ;  /* 0x0000a003000065a7 */ /* 0x000ee400080011ff */
[----:B---3--:R-:W-:Y:S01]  /*8cd0*/  @P6 SEL R101, RZ, 0x1, !P0 ;  /* 0x00000001ff656807 */ /* 0x008fe20004000000 */
[----:B--2---:R-:W-:Y:S06]  /*8ce0*/  @!P6 BRA `(.L_x_133) ;  /* 0x000000000070e947 */ /* 0x004fec0003800000 */
        /* <DEDUP_REMOVED lines=9> */
[----:B------:R-:W-:Y:S04]  /*8d80*/  SHF.L.U32 R7, R167, 0x1f, RZ ;  /* 0x0000001fa7077819 */ /* 0x000fe800000006ff */
[----:B------:R-:W2:Y:S02]  /*8d90*/  SYNCS.PHASECHK.TRANS64.TRYWAIT P0, [R0+URZ+0xa0], R7 ;  /* 0x0000a007000075a7 */ /* 0x000ea400080011ff */
[----:B--2---:R-:W-:Y:S05]  /*8da0*/  @!P0 BRA `(.L_x_136) ;  /* 0x0000003400f48947 */ /* 0x004fea0003800000 */
.L_x_135:
[----:B------:R-:W-:Y:S05]  /*8db0*/  BSYNC B0 ;  /* 0x0000000000007941 */ /* 0x000fea0003800000 */
.L_x_134:
        /* <DEDUP_REMOVED lines=15> */
.L_x_133:
[----:B------:R-:W-:Y:S05]  /*8eb0*/  BSYNC B1 ;  /* 0x0000000000017941 */ /* 0x000fea0003800000 */
.L_x_132:
        /* <DEDUP_REMOVED lines=21> */
.L_x_137:
[----:B------:R-:W-:Y:S05]  /*9010*/  WARPSYNC.ALL ;  /* 0x0000000000007948 */ /* 0x000fea0003800000 */
[----:B------:R-:W-:Y:S01]  /*9020*/  R2UR UR4, R80 ;  /* 0x00000000500472ca */ /* 0x000fe200000e0000 */
[--C-:B----4-:R-:W-:Y:S01]  /*9030*/  HADD2.F32 R82, -RZ, R88.reuse.H0_H0 ;  /* 0x20000058ff527230 */ /* 0x110fe20000004100 */
[----:B------:R-:W-:Y:S01]  /*9040*/  ISETP.NE.AND P6, PT, R176, RZ, PT ;  /* 0x000000ffb000720c */ /* 0x000fe20003fc5270 */
[----:B------:R-:W-:Y:S01]  /*9050*/  HADD2.F32 R83, -RZ, R88.H1_H1 ;  /* 0x30000058ff537230 */ /* 0x000fe20000004100 */
[----:B------:R-:W-:Y:S01]  /*9060*/  MOV R3, UR40 ;  /* 0x0000002800037c02 */ /* 0x000fe20008000f00 */
[----:B------:R-:W-:Y:S01]  /*9070*/  BSSY.RECONVERGENT B0, `(.L_x_138) ;  /* 0x0000100000007945 */ /* 0x000fe20003800200 */
[----:B------:R-:W-:Y:S02]  /*9080*/  MOV R84, UR37 ;  /* 0x0000002500547c02 */ /* 0x000fe40008000f00 */
[----:B------:R-:W-:Y:S05]  /*9090*/  ISETP.NE.AND P0, PT, R170, RZ, PT ;  /* 0x000000ffaa00720c */ /* 0x000fea0003f05270 */
[----:B------:R-:W3:Y:S02]  /*90a0*/  LDTM.x64 R4, tmem[UR4+0x80] ;  /* 0x00008004000479ee */ /* 0x000ee40008340000 */
[----:B------:R-:W-:Y:S04]  /*90b0*/  @P6 LEA R3, R3, UR48, 0x3 ;  /* 0x0000003003036c11 */ /* 0x000fe8000f8e18ff */
[----:B------:R-:W-:Y:S04]  /*90c0*/  @P6 IADD3 R3, PT, PT, R3, 0xc0, RZ ;  /* 0x000000c003036810 */ /* 0x000fe80007ffe0ff */
[----:B------:R-:W-:Y:S01]  /*90d0*/  @P6 PRMT R84, R84, 0x654, R3 ;  /* 0x0000065454546816 */ /* 0x000fe20000000003 */
[C---:B---3--:R-:W-:Y:S01]  /*90e0*/  FMUL R0, R78.reuse, R4 ;  /* 0x000000044e007220 */ /* 0x048fe20000400000 */
[C---:B------:R-:W-:Y:S01]  /*90f0*/  FMUL R3, R78.reuse, R6 ;  /* 0x000000064e037220 */ /* 0x040fe20000400000 */
[C---:B------:R-:W-:Y:S01]  /*9100*/  FMUL R4, R78.reuse, R8 ;  /* 0x000000084e047220 */ /* 0x040fe20000400000 */
[C---:B------:R-:W-:Y:S01]  /*9110*/  FMUL R6, R78.reuse, R10 ;  /* 0x0000000a4e067220 */ /* 0x040fe20000400000 */
[C---:B------:R-:W-:Y:S01]  /*9120*/  FFMA R0, R81.reuse, R82, R0 ;  /* 0x0000005251007223 */ /* 0x040fe20000000000 */
[C---:B------:R-:W-:Y:S01]  /*9130*/  FMUL R8, R78.reuse, R12 ;  /* 0x0000000c4e087220 */ /* 0x040fe20000400000 */
        /* <DEDUP_REMOVED lines=38> */
[--C-:B------:R-:W-:Y:S02]  /*93a0*/  HADD2.F32 R64, -RZ, R89.reuse.H0_H0 ;  /* 0x20000059ff407230 */ /* 0x100fe40000004100 */
[C---:B------:R-:W-:Y:S01]  /*93b0*/  FMUL R49, R78.reuse, R53 ;  /* 0x000000354e317220 */ /* 0x040fe20000400000 */
[C---:B------:R-:W-:Y:S01]  /*93c0*/  FMUL R62, R78.reuse, R66 ;  /* 0x000000424e3e7220 */ /* 0x040fe20000400000 */
[----:B------:R-:W-:Y:S02]  /*93d0*/  HADD2.F32 R66, -RZ, R89.H1_H1 ;  /* 0x30000059ff427230 */ /* 0x000fe40000004100 */
[C---:B------:R-:W-:Y:S01]  /*93e0*/  FMUL R53, R78.reuse, R57 ;  /* 0x000000394e357220 */ /* 0x040fe20000400000 */
[C---:B------:R-:W-:Y:S01]  /*93f0*/  FMUL R7, R78.reuse, R7 ;  /* 0x000000074e077220 */ /* 0x040fe20000400000 */
[C---:B------:R-:W-:Y:S01]  /*9400*/  FMUL R57, R78.reuse, R61 ;  /* 0x0000003d4e397220 */ /* 0x040fe20000400000 */
[----:B------:R-:W-:Y:S01]  /*9410*/  FMUL R61, R78, R65 ;  /* 0x000000414e3d7220 */ /* 0x000fe20000400000 */
[--C-:B------:R-:W-:Y:S02]  /*9420*/  HADD2.F32 R65, -RZ, R90.reuse.H0_H0 ;  /* 0x2000005aff417230 */ /* 0x100fe40000004100 */
[C---:B------:R-:W-:Y:S01]  /*9430*/  FFMA R2, R81.reuse, R83, R2 ;  /* 0x0000005351027223 */ /* 0x040fe20000000002 */
[C---:B------:R-:W-:Y:S01]  /*9440*/  FFMA R3, R81.reuse, R64, R3 ;  /* 0x0000004051037223 */ /* 0x040fe20000000003 */
[----:B------:R-:W-:Y:S02]  /*9450*/  HADD2.F32 R64, -RZ, R90.H1_H1 ;  /* 0x3000005aff407230 */ /* 0x000fe40000004100 */
[C---:B------:R-:W-:Y:S01]  /*9460*/  FFMA R7, R81.reuse, R66, R7 ;  /* 0x0000004251077223 */ /* 0x040fe20000000007 */
[----:B------:R-:W-:Y:S01]  /*9470*/  FFMA R4, R81, R65, R4 ;  /* 0x0000004151047223 */ /* 0x000fe20000000004 */
[--C-:B------:R-:W-:Y:S01]  /*9480*/  HADD2.F32 R65, -RZ, R91.reuse.H0_H0 ;  /* 0x2000005bff417230 */ /* 0x100fe20000004100 */
[----:B-1----:R-:W-:Y:S01]  /*9490*/  F2FP.F16.F32.PACK_AB R92, R2, R0 ;  /* 0x00000000025c723e */ /* 0x002fe200000000ff */
[----:B------:R-:W-:Y:S01]  /*94a0*/  HADD2.F32 R0, -RZ, R91.H1_H1 ;  /* 0x3000005bff007230 */ /* 0x000fe20000004100 */
[----:B------:R-:W-:Y:S01]  /*94b0*/  F2FP.F16.F32.PACK_AB R93, R7, R3 ;  /* 0x00000003075d723e */ /* 0x000fe200000000ff */
[--C-:B--2---:R-:W-:Y:S02]  /*94c0*/  HADD2.F32 R3, -RZ, R96.reuse.H0_H0 ;  /* 0x20000060ff037230 */ /* 0x104fe40000004100 */
[C---:B------:R-:W-:Y:S01]  /*94d0*/  FMUL R11, R78.reuse, R11 ;  /* 0x0000000b4e0b7220 */ /* 0x040fe20000400000 */
[----:B------:R-:W-:Y:S02]  /*94e0*/  HADD2.F32 R2, -RZ, R96.H1_H1 ;  /* 0x30000060ff027230 */ /* 0x000fe40000004100 */
[C---:B------:R-:W-:Y:S01]  /*94f0*/  FFMA R5, R81.reuse, R64, R5 ;  /* 0x0000004051057223 */ /* 0x040fe20000000005 */
[C---:B------:R-:W-:Y:S01]  /*9500*/  FFMA R6, R81.reuse, R65, R6 ;  /* 0x0000004151067223 */ /* 0x040fe20000000006 */
[C---:B------:R-:W-:Y:S01]  /*9510*/  FFMA R11, R81.reuse, R0, R11 ;  /* 0x00000000510b7223 */ /* 0x040fe2000000000b */
[--C-:B------:R-:W-:Y:S02]  /*9520*/  HADD2.F32 R0, -RZ, R97.reuse.H0_H0 ;  /* 0x20000061ff007230 */ /* 0x100fe40000004100 */
[C---:B------:R-:W-:Y:S01]  /*9530*/  FFMA R8, R81.reuse, R3, R8 ;  /* 0x0000000351087223 */ /* 0x040fe20000000008 */
[--C-:B------:R-:W-:Y:S02]  /*9540*/  HADD2.F32 R3, -RZ, R98.reuse.H0_H0 ;  /* 0x20000062ff037230 */ /* 0x100fe40000004100 */
[C---:B------:R-:W-:Y:S01]  /*9550*/  FFMA R9, R81.reuse, R2, R9 ;  /* 0x0000000251097223 */ /* 0x040fe20000000009 */
[----:B------:R-:W-:Y:S02]  /*9560*/  HADD2.F32 R2, -RZ, R97.H1_H1 ;  /* 0x30000061ff027230 */ /* 0x000fe40000004100 */
[C---:B------:R-:W-:Y:S01]  /*9570*/  FMUL R15, R78.reuse, R15 ;  /* 0x0000000f4e0f7220 */ /* 0x040fe20000400000 */
[----:B------:R-:W-:Y:S01]  /*9580*/  FFMA R10, R81, R0, R10 ;  /* 0x00000000510a7223 */ /* 0x000fe2000000000a */
[----:B------:R-:W-:Y:S01]  /*9590*/  HADD2.F32 R0, -RZ, R98.H1_H1 ;  /* 0x30000062ff007230 */ /* 0x000fe20000004100 */
[----:B------:R-:W-:Y:S01]  /*95a0*/  F2FP.F16.F32.PACK_AB R94, R5, R4 ;  /* 0x00000004055e723e */ /* 0x000fe200000000ff */
[--C-:B------:R-:W-:Y:S02]  /*95b0*/  HADD2.F32 R5, -RZ, R104.reuse.H0_H0 ;  /* 0x20000068ff057230 */ /* 0x100fe40000004100 */
[C---:B------:R-:W-:Y:S01]  /*95c0*/  FFMA R15, R81.reuse, R2, R15 ;  /* 0x00000002510f7223 */ /* 0x040fe2000000000f */
[--C-:B------:R-:W-:Y:S02]  /*95d0*/  HADD2.F32 R2, -RZ, R99.reuse.H1_H1 ;  /* 0x30000063ff027230 */ /* 0x100fe40000004100 */
[C---:B------:R-:W-:Y:S01]  /*95e0*/  FFMA R12, R81.reuse, R3, R12 ;  /* 0x00000003510c7223 */ /* 0x040fe2000000000c */
[----:B------:R-:W-:Y:S02]  /*95f0*/  HADD2.F32 R3, -RZ, R99.H0_H0 ;  /* 0x20000063ff037230 */ /* 0x000fe40000004100 */
[C---:B------:R-:W-:Y:S01]  /*9600*/  FMUL R19, R78.reuse, R19 ;  /* 0x000000134e137220 */ /* 0x040fe20000400000 */
[----:B------:R-:W-:Y:S02]  /*9610*/  HADD2.F32 R4, -RZ, R107.H1_H1 ;  /* 0x3000006bff047230 */ /* 0x000fe40000004100 */
[C---:B------:R-:W-:Y:S01]  /*9620*/  FFMA R13, R81.reuse, R0, R13 ;  /* 0x00000000510d7223 */ /* 0x040fe2000000000d */
[----:B------:R-:W-:Y:S02]  /*9630*/  HADD2.F32 R0, -RZ, R104.H1_H1 ;  /* 0x30000068ff007230 */ /* 0x000fe40000004100 */
[C---:B------:R-:W-:Y:S01]  /*9640*/  FFMA R14, R81.reuse, R3, R14 ;  /* 0x00000003510e7223 */ /* 0x040fe2000000000e */
[--C-:B------:R-:W-:Y:S02]  /*9650*/  HADD2.F32 R3, -RZ, R106.reuse.H0_H0 ;  /* 0x2000006aff037230 */ /* 0x100fe40000004100 */
[C---:B------:R-:W-:Y:S01]  /*9660*/  FFMA R19, R81.reuse, R2, R19 ;  /* 0x0000000251137223 */ /* 0x040fe20000000013 */
[----:B------:R-:W-:Y:S02]  /*9670*/  HADD2.F32 R2, -RZ, R105.H0_H0 ;  /* 0x20000069ff027230 */ /* 0x000fe40000004100 */
[C---:B------:R-:W-:Y:S01]  /*9680*/  FFMA R16, R81.reuse, R5, R16 ;  /* 0x0000000551107223 */ /* 0x040fe20000000010 */
[----:B------:R-:W-:Y:S02]  /*9690*/  HADD2.F32 R5, -RZ, R107.H0_H0 ;  /* 0x2000006bff057230 */ /* 0x000fe40000004100 */
[C---:B------:R-:W-:Y:S01]  /*96a0*/  FFMA R17, R81.reuse, R0, R17 ;  /* 0x0000000051117223 */ /* 0x040fe20000000011 */
[----:B------:R-:W-:Y:S02]  /*96b0*/  HADD2.F32 R0, -RZ, R105.H1_H1 ;  /* 0x30000069ff007230 */ /* 0x000fe40000004100 */
[C---:B------:R-:W-:Y:S01]  /*96c0*/  FMUL R23, R78.reuse, R23 ;  /* 0x000000174e177220 */ /* 0x040fe20000400000 */
[C---:B------:R-:W-:Y:S01]  /*96d0*/  FFMA R18, R81.reuse, R2, R18 ;  /* 0x0000000251127223 */ /* 0x040fe20000000012 */
[----:B------:R-:W-:Y:S02]  /*96e0*/  HADD2.F32 R2, -RZ, R106.H1_H1 ;  /* 0x3000006aff027230 */ /* 0x000fe40000004100 */
[C---:B------:R-:W-:Y:S01]  /*96f0*/  FMUL R27, R78.reuse, R27 ;  /* 0x0000001b4e1b7220 */ /* 0x040fe20000400000 */
[C---:B------:R-:W-:Y:S01]  /*9700*/  FFMA R23, R81.reuse, R0, R23 ;  /* 0x0000000051177223 */ /* 0x040fe20000000017 */
[----:B------:R-:W-:Y:S02]  /*9710*/  HADD2.F32 R0, -RZ, R112.H0_H0 ;  /* 0x20000070ff007230 */ /* 0x000fe40000004100 */
[C---:B------:R-:W-:Y:S01]  /*9720*/  FFMA R20, R81.reuse, R3, R20 ;  /* 0x0000000351147223 */ /* 0x040fe20000000014 */
[----:B------:R-:W-:Y:S02]  /*9730*/  HADD2.F32 R3, -RZ, R114.H0_H0 ;  /* 0x20000072ff037230 */ /* 0x000fe40000004100 */
[C---:B------:R-:W-:Y:S01]  /*9740*/  FFMA R21, R81.reuse, R2, R21 ;  /* 0x0000000251157223 */ /* 0x040fe20000000015 */
[C---:B------:R-:W-:Y:S01]  /*9750*/  FFMA R22, R81.reuse, R5, R22 ;  /* 0x0000000551167223 */ /* 0x040fe20000000016 */
[C---:B------:R-:W-:Y:S01]  /*9760*/  FFMA R27, R81.reuse, R4, R27 ;  /* 0x00000004511b7223 */ /* 0x040fe2000000001b */
[C---:B------:R-:W-:Y:S01]  /*9770*/  FFMA R24, R81.reuse, R0, R24 ;  /* 0x0000000051187223 */ /* 0x040fe20000000018 */
[----:B------:R-:W-:Y:S02]  /*9780*/  HADD2.F32 R2, -RZ, R112.H1_H1 ;  /* 0x30000070ff027230 */ /* 0x000fe40000004100 */
[C---:B------:R-:W-:Y:S01]  /*9790*/  FMUL R31, R78.reuse, R31 ;  /* 0x0000001f4e1f7220 */ /* 0x040fe20000400000 */
[----:B------:R-:W-:Y:S02]  /*97a0*/  HADD2.F32 R0, -RZ, R113.H0_H0 ;  /* 0x20000071ff007230 */ /* 0x000fe40000004100 */
[C---:B------:R-:W-:Y:S01]  /*97b0*/  FMUL R35, R78.reuse, R35 ;  /* 0x000000234e237220 */ /* 0x040fe20000400000 */
[----:B------:R-:W-:Y:S02]  /*97c0*/  HADD2.F32 R5, -RZ, R115.H0_H0 ;  /* 0x20000073ff057230 */ /* 0x000fe40000004100 */
[C---:B------:R-:W-:Y:S01]  /*97d0*/  FFMA R25, R81.reuse, R2, R25 ;  /* 0x0000000251197223 */ /* 0x040fe20000000019 */
[----:B------:R-:W-:Y:S02]  /*97e0*/  HADD2.F32 R2, -RZ, R114.H1_H1 ;  /* 0x30000072ff027230 */ /* 0x000fe40000004100 */
[----:B------:R-:W-:Y:S01]  /*97f0*/  FFMA R26, R81, R0, R26 ;  /* 0x00000000511a7223 */ /* 0x000fe2000000001a */
[----:B------:R-:W-:Y:S02]  /*9800*/  HADD2.F32 R0, -RZ, R113.H1_H1 ;  /* 0x30000071ff007230 */ /* 0x000fe40000004100 */
[C---:B------:R-:W-:Y:S01]  /*9810*/  FMUL R39, R78.reuse, R39 ;  /* 0x000000274e277220 */ /* 0x040fe20000400000 */
[----:B------:R-:W-:Y:S01]  /*9820*/  HADD2.F32 R4, -RZ, R115.H1_H1 ;  /* 0x30000073ff047230 */ /* 0x000fe20000004100 */
[----:B------:R-:W-:Y:S01]  /*9830*/  F2FP.F16.F32.PACK_AB R95, R11, R6 ;  /* 0x000000060b5f723e */ /* 0x000fe200000000ff */
[C---:B------:R-:W-:Y:S01]  /*9840*/  FMUL R43, R78.reuse, R43 ;  /* 0x0000002b4e2b7220 */ /* 0x040fe20000400000 */
[C---:B------:R-:W-:Y:S01]  /*9850*/  FFMA R31, R81.reuse, R0, R31 ;  /* 0x00000000511f7223 */ /* 0x040fe2000000001f */
[--C-:B------:R-:W-:Y:S02]  /*9860*/  HADD2.F32 R0, -RZ, R120.reuse.H0_H0 ;  /* 0x20000078ff007230 */ /* 0x100fe40000004100 */
[C---:B------:R-:W-:Y:S01]  /*9870*/  FFMA R28, R81.reuse, R3, R28 ;  /* 0x00000003511c7223 */ /* 0x040fe2000000001c */
[----:B------:R1:W-:Y:S01]  /*9880*/  STS.128 [R178+UR48+0x8400], R92 ;  /* 0x0084005cb2007988 */ /* 0x0003e20008000c30 */
[C---:B------:R-:W-:Y:S01]  /*9890*/  FFMA R29, R81.reuse, R2, R29 ;  /* 0x00000002511d7223 */ /* 0x040fe2000000001d */
[C---:B------:R-:W-:Y:S01]  /*98a0*/  FFMA R30, R81.reuse, R5, R30 ;  /* 0x00000005511e7223 */ /* 0x040fe2000000001e */
[C---:B------:R-:W-:Y:S01]  /*98b0*/  FFMA R35, R81.reuse, R4, R35 ;  /* 0x0000000451237223 */ /* 0x040fe20000000023 */
[----:B------:R-:W-:Y:S02]  /*98c0*/  HADD2.F32 R2, -RZ, R120.H1_H1 ;  /* 0x30000078ff027230 */ /* 0x000fe40000004100 */
[----:B------:R-:W-:Y:S01]  /*98d0*/  FFMA R32, R81, R0, R32 ;  /* 0x0000000051207223 */ /* 0x000fe20000000020 */
[--C-:B------:R-:W-:Y:S01]  /*98e0*/  HADD2.F32 R3, -RZ, R121.reuse.H0_H0 ;  /* 0x20000079ff037230 */ /* 0x100fe20000004100 */
[----:B------:R-:W-:Y:S01]  /*98f0*/  F2FP.F16.F32.PACK_AB R8, R9, R8 ;  /* 0x000000080908723e */ /* 0x000fe200000000ff */
[----:B------:R-:W-:Y:S02]  /*9900*/  HADD2.F32 R0, -RZ, R121.H1_H1 ;  /* 0x30000079ff007230 */ /* 0x000fe40000004100 */
[C---:B------:R-:W-:Y:S01]  /*9910*/  FFMA R33, R81.reuse, R2, R33 ;  /* 0x0000000251217223 */ /* 0x040fe20000000021 */
[--C-:B------:R-:W-:Y:S02]  /*9920*/  HADD2.F32 R5, -RZ, R123.reuse.H0_H0 ;  /* 0x2000007bff057230 */ /* 0x100fe40000004100 */
[C---:B------:R-:W-:Y:S01]  /*9930*/  FFMA R34, R81.reuse, R3, R34 ;  /* 0x0000000351227223 */ /* 0x040fe20000000022 */
[--C-:B------:R-:W-:Y:S02]  /*9940*/  HADD2.F32 R3, -RZ, R122.reuse.H0_H0 ;  /* 0x2000007aff037230 */ /* 0x100fe40000004100 */
[----:B------:R-:W-:Y:S01]  /*9950*/  FFMA R39, R81, R0, R39 ;  /* 0x0000000051277223 */ /* 0x000fe20000000027 */
[----:B------:R-:W-:Y:S01]  /*9960*/  HADD2.F32 R0, -RZ, R122.H1_H1 ;  /* 0x3000007aff007230 */ /* 0x000fe20000004100 */
[----:B------:R-:W-:Y:S01]  /*9970*/  F2FP.F16.F32.PACK_AB R9, R15, R10 ;  /* 0x0000000a0f09723e */ /* 0x000fe200000000ff */
[----:B------:R-:W-:Y:S02]  /*9980*/  HADD2.F32 R2, -RZ, R123.H1_H1 ;  /* 0x3000007bff027230 */ /* 0x000fe40000004100 */
[C---:B------:R-:W-:Y:S01]  /*9990*/  FFMA R36, R81.reuse, R3, R36 ;  /* 0x0000000351247223 */ /* 0x040fe20000000024 */
[--C-:B------:R-:W-:Y:S02]  /*99a0*/  HADD2.F32 R3, -RZ, R129.reuse.H0_H0 ;  /* 0x20000081ff037230 */ /* 0x100fe40000004100 */
[C---:B------:R-:W-:Y:S01]  /*99b0*/  FFMA R37, R81.reuse, R0, R37 ;  /* 0x0000000051257223 */ /* 0x040fe20000000025 */
[C---:B------:R-:W-:Y:S01]  /*99c0*/  FFMA R38, R81.reuse, R5, R38 ;  /* 0x0000000551267223 */ /* 0x040fe20000000026 */
[--C-:B------:R-:W-:Y:S02]  /*99d0*/  HADD2.F32 R0, -RZ, R128.reuse.H0_H0 ;  /* 0x20000080ff007230 */ /* 0x100fe40000004100 */
[----:B------:R-:W-:Y:S01]  /*99e0*/  FFMA R43, R81, R2, R43 ;  /* 0x00000002512b7223 */ /* 0x000fe2000000002b */
[----:B------:R-:W-:Y:S01]  /*99f0*/  HADD2.F32 R2, -RZ, R128.H1_H1 ;  /* 0x30000080ff027230 */ /* 0x000fe20000004100 */
[----:B------:R-:W-:Y:S01]  /*9a00*/  F2FP.F16.F32.PACK_AB R10, R13, R12 ;  /* 0x0000000c0d0a723e */ /* 0x000fe200000000ff */
[C---:B------:R-:W-:Y:S01]  /*9a10*/  FMUL R47, R78.reuse, R47 ;  /* 0x0000002f4e2f7220 */ /* 0x040fe20000400000 */
[----:B------:R-:W-:Y:S01]  /*9a20*/  F2FP.F16.F32.PACK_AB R11, R19, R14 ;  /* 0x0000000e130b723e */ /* 0x000fe200000000ff */
[C---:B------:R-:W-:Y:S01]  /*9a30*/  FFMA R40, R81.reuse, R0, R40 ;  /* 0x0000000051287223 */ /* 0x040fe20000000028 */
[----:B------:R-:W-:Y:S02]  /*9a40*/  HADD2.F32 R0, -RZ, R129.H1_H1 ;  /* 0x30000081ff007230 */ /* 0x000fe40000004100 */
[C---:B------:R-:W-:Y:S01]  /*9a50*/  FFMA R41, R81.reuse, R2, R41 ;  /* 0x0000000251297223 */ /* 0x040fe20000000029 */
[----:B------:R-:W-:Y:S01]  /*9a60*/  FFMA R42, R81, R3, R42 ;  /* 0x00000003512a7223 */ /* 0x000fe2000000002a */
[----:B------:R1:W-:Y:S01]  /*9a70*/  STS.128 [R180+0x8400], R8 ;  /* 0x00840008b4007388 */ /* 0x0003e20000000c00 */
[--C-:B------:R-:W-:Y:S01]  /*9a80*/  HADD2.F32 R3, -RZ, R130.reuse.H0_H0 ;  /* 0x20000082ff037230 */ /* 0x100fe20000004100 */
[----:B------:R-:W-:Y:S01]  /*9a90*/  F2FP.F16.F32.PACK_AB R16, R17, R16 ;  /* 0x000000101110723e */ /* 0x000fe200000000ff */
[----:B------:R-:W-:Y:S01]  /*9aa0*/  HADD2.F32 R2, -RZ, R130.H1_H1 ;  /* 0x30000082ff027230 */ /* 0x000fe20000004100 */
[----:B------:R-:W-:Y:S01]  /*9ab0*/  F2FP.F16.F32.PACK_AB R17, R23, R18 ;  /* 0x000000121711723e */ /* 0x000fe200000000ff */
[----:B------:R-:W-:Y:S01]  /*9ac0*/  FFMA R47, R81, R0, R47 ;  /* 0x00000000512f7223 */ /* 0x000fe2000000002f */
[--C-:B------:R-:W-:Y:S01]  /*9ad0*/  HADD2.F32 R5, -RZ, R131.reuse.H0_H0 ;  /* 0x20000083ff057230 */ /* 0x100fe20000004100 */
[----:B------:R-:W-:Y:S01]  /*9ae0*/  F2FP.F16.F32.PACK_AB R18, R21, R20 ;  /* 0x000000141512723e */ /* 0x000fe200000000ff */
[----:B------:R-:W-:Y:S01]  /*9af0*/  HADD2.F32 R0, -RZ, R131.H1_H1 ;  /* 0x30000083ff007230 */ /* 0x000fe20000004100 */
[----:B------:R-:W-:Y:S01]  /*9b00*/  F2FP.F16.F32.PACK_AB R19, R27, R22 ;  /* 0x000000161b13723e */ /* 0x000fe200000000ff */
[C---:B------:R-:W-:Y:S01]  /*9b10*/  FMUL R51, R78.reuse, R51 ;  /* 0x000000334e337220 */ /* 0x040fe20000400000 */
[C---:B------:R-:W-:Y:S01]  /*9b20*/  FFMA R44, R81.reuse, R3, R44 ;  /* 0x00000003512c7223 */ /* 0x040fe2000000002c */
[C---:B------:R-:W-:Y:S01]  /*9b30*/  FFMA R45, R81.reuse, R2, R45 ;  /* 0x00000002512d7223 */ /* 0x040fe2000000002d */
[C---:B------:R-:W-:Y:S01]  /*9b40*/  FFMA R46, R81.reuse, R5, R46 ;  /* 0x00000005512e7223 */ /* 0x040fe2000000002e */
[----:B------:R1:W-:Y:S01]  /*9b50*/  STS.128 [R177+0x8400], R16 ;  /* 0x00840010b1007388 */ /* 0x0003e20000000c00 */
[----:B------:R-:W-:Y:S01]  /*9b60*/  FFMA R51, R81, R0, R51 ;  /* 0x0000000051337223 */ /* 0x000fe20000000033 */
[--C-:B------:R-:W-:Y:S01]  /*9b70*/  HADD2.F32 R3, -RZ, R136.reuse.H0_H0 ;  /* 0x20000088ff037230 */ /* 0x100fe20000004100 */
[----:B------:R-:W-:Y:S01]  /*9b80*/  F2FP.F16.F32.PACK_AB R24, R25, R24 ;  /* 0x000000181918723e */ /* 0x000fe200000000ff */
[----:B------:R-:W-:Y:S01]  /*9b90*/  HADD2.F32 R0, -RZ, R136.H1_H1 ;  /* 0x30000088ff007230 */ /* 0x000fe20000004100 */
[----:B------:R-:W-:Y:S01]  /*9ba0*/  F2FP.F16.F32.PACK_AB R25, R31, R26 ;  /* 0x0000001a1f19723e */ /* 0x000fe200000000ff */
        /* <DEDUP_REMOVED lines=16> */
[----:B------:R-:W-:Y:S01]  /*9cb0*/  FFMA R52, R81, R0, R52 ;  /* 0x0000000051347223 */ /* 0x000fe20000000034 */
[----:B------:R-:W-:Y:S01]  /*9cc0*/  F2FP.F16.F32.PACK_AB R35, R43, R38 ;  /* 0x000000262b23723e */ /* 0x000fe200000000ff */
[C---:B------:R-:W-:Y:S01]  /*9cd0*/  FFMA R53, R81.reuse, R2, R53 ;  /* 0x0000000251357223 */ /* 0x040fe20000000035 */
[----:B------:R-:W-:Y:S01]  /*9ce0*/  FFMA R54, R81, R3, R54 ;  /* 0x0000000351367223 */ /* 0x000fe20000000036 */
[----:B------:R-:W-:Y:S01]  /*9cf0*/  HADD2.F32 R0, -RZ, R139.H1_H1 ;  /* 0x3000008bff007230 */ /* 0x000fe20000004100 */
[----:B------:R-:W-:Y:S01]  /*9d00*/  F2FP.F16.F32.PACK_AB R40, R41, R40 ;  /* 0x000000282928723e */ /* 0x000fe200000000ff */
[----:B------:R1:W-:Y:S01]  /*9d10*/  STS.128 [R175+0x8400], R32 ;  /* 0x00840020af007388 */ /* 0x0003e20000000c00 */
[C---:B------:R-:W-:Y:S01]  /*9d20*/  FMUL R59, R78.reuse, R59 ;  /* 0x0000003b4e3b7220 */ /* 0x040fe20000400000 */
[--C-:B------:R-:W-:Y:S01]  /*9d30*/  HADD2.F32 R3, -RZ, R144.reuse.H0_H0 ;  /* 0x20000090ff037230 */ /* 0x100fe20000004100 */
[----:B------:R-:W-:Y:S01]  /*9d40*/  F2FP.F16.F32.PACK_AB R41, R47, R42 ;  /* 0x0000002a2f29723e */ /* 0x000fe200000000ff */
[----:B------:R-:W-:Y:S01]  /*9d50*/  HADD2.F32 R2, -RZ, R144.H1_H1 ;  /* 0x30000090ff027230 */ /* 0x000fe20000004100 */
[----:B------:R-:W-:Y:S01]  /*9d60*/  F2FP.F16.F32.PACK_AB R42, R45, R44 ;  /* 0x0000002c2d2a723e */ /* 0x000fe200000000ff */
[--C-:B------:R-:W-:Y:S01]  /*9d70*/  HADD2.F32 R5, -RZ, R145.reuse.H0_H0 ;  /* 0x20000091ff057230 */ /* 0x100fe20000004100 */
        /* <DEDUP_REMOVED lines=8> */
[----:B------:R-:W-:Y:S01]  /*9e00*/  FFMA R58, R81, R5, R58 ;  /* 0x00000005513a7223 */ /* 0x000fe2000000003a */
[----:B------:R-:W-:Y:S01]  /*9e10*/  HADD2.F32 R2, -RZ, R146.H1_H1 ;  /* 0x30000092ff027230 */ /* 0x000fe20000004100 */
[----:B------:R-:W-:Y:S01]  /*9e20*/  F2FP.F16.F32.PACK_AB R48, R49, R48 ;  /* 0x000000303130723e */ /* 0x000fe200000000ff */
[--C-:B------:R-:W-:Y:S01]  /*9e30*/  HADD2.F32 R5, -RZ, R147.reuse.H0_H0 ;  /* 0x20000093ff057230 */ /* 0x100fe20000004100 */
[----:B------:R-:W-:Y:S01]  /*9e40*/  F2FP.F16.F32.PACK_AB R49, R55, R50 ;  /* 0x000000323731723e */ /* 0x000fe200000000ff */
[----:B------:R-:W-:Y:S02]  /*9e50*/  HADD2.F32 R4, -RZ, R147.H1_H1 ;  /* 0x30000093ff047230 */ /* 0x000fe40000004100 */
[----:B------:R-:W-:Y:S01]  /*9e60*/  FFMA R63, R81, R0, R63 ;  /* 0x00000000513f7223 */ /* 0x000fe2000000003f */
[----:B------:R-:W-:Y:S01]  /*9e70*/  FMUL R67, R78, R67 ;  /* 0x000000434e437220 */ /* 0x000fe20000400000 */
[----:B------:R-:W-:Y:S01]  /*9e80*/  F2FP.F16.F32.PACK_AB R50, R53, R52 ;  /* 0x000000343532723e */ /* 0x000fe200000000ff */
[----:B------:R-:W-:Y:S01]  /*9e90*/  FFMA R60, R81, R3, R60 ;  /* 0x00000003513c7223 */ /* 0x000fe2000000003c */
[----:B------:R-:W-:Y:S01]  /*9ea0*/  F2FP.F16.F32.PACK_AB R51, R59, R54 ;  /* 0x000000363b33723e */ /* 0x000fe200000000ff */
[C---:B------:R-:W-:Y:S01]  /*9eb0*/  FFMA R61, R81.reuse, R2, R61 ;  /* 0x00000002513d7223 */ /* 0x040fe2000000003d */
[C---:B------:R-:W-:Y:S01]  /*9ec0*/  FFMA R62, R81.reuse, R5, R62 ;  /* 0x00000005513e7223 */ /* 0x040fe2000000003e */
[----:B------:R-:W-:Y:S01]  /*9ed0*/  FFMA R67, R81, R4, R67 ;  /* 0x0000000451437223 */ /* 0x000fe20000000043 */
[----:B------:R-:W-:Y:S01]  /*9ee0*/  F2FP.F16.F32.PACK_AB R56, R57, R56 ;  /* 0x000000383938723e */ /* 0x000fe200000000ff */
[----:B------:R1:W-:Y:S01]  /*9ef0*/  STS.128 [R174+0x8400], R48 ;  /* 0x00840030ae007388 */ /* 0x0003e20000000c00 */
[----:B------:R-:W-:Y:S02]  /*9f00*/  F2FP.F16.F32.PACK_AB R57, R63, R58 ;  /* 0x0000003a3f39723e */ /* 0x000fe400000000ff */
        /* <DEDUP_REMOVED lines=22> */
.L_x_139:
[----:B------:R-:W-:Y:S05]  /*a070*/  BSYNC.RECONVERGENT B0 ;  /* 0x0000000000007941 */ /* 0x000fea0003800200 */
.L_x_138:
        /* <DEDUP_REMOVED lines=13> */
[----:B-1----:R-:W-:Y:S04]  /*a150*/  @P1 IADD3 R9, PT, PT, R87, UR48, RZ ;  /* 0x0000003057091c10 */ /* 0x002fe8000fffe0ff */
[----:B------:R-:W-:Y:S01]  /*a160*/  @P1 IADD3 R7, PT, PT, R102, R9, RZ ;  /* 0x0000000966071210 */ /* 0x000fe20007ffe0ff */
[--C-:B------:R-:W-:Y:S02]  /*a170*/  @P1 IMAD.IADD R5, R100, 0x1, R9.reuse ;  /* 0x0000000164051824 */ /* 0x100fe400078e0209 */
[----:B------:R-:W-:Y:S01]  /*a180*/  @P1 IMAD.IADD R2, R108, 0x1, R9 ;  /* 0x000000016c021824 */ /* 0x000fe200078e0209 */
[----:B------:R-:W-:Y:S06]  /*a190*/  @P0 BRA `(.L_x_143) ;  /* 0x00000000000c0947 */ /* 0x000fec0003800000 */
[----:B------:R-:W-:Y:S04]  /*a1a0*/  SHF.L.U32 R0, R167, 0x1f, RZ ;  /* 0x0000001fa7007819 */ /* 0x000fe800000006ff */
[----:B------:R-:W1:Y:S02]  /*a1b0*/  SYNCS.PHASECHK.TRANS64.TRYWAIT P0, [R3+URZ+0xa0], R0 ;  /* 0x0000a000030075a7 */ /* 0x000e6400080011ff */
[----:B-1----:R-:W-:Y:S05]  /*a1c0*/  @!P0 BRA `(.L_x_144) ;  /* 0x0000002400008947 */ /* 0x002fea0003800000 */
.L_x_143:
[----:B------:R-:W-:Y:S05]  /*a1d0*/  BSYNC B0 ;  /* 0x0000000000007941 */ /* 0x000fea0003800000 */
.L_x_142:
[----:B------:R-:W-:Y:S11]  /*a1e0*/  ISETP.NE.AND P0, PT, R103, RZ, PT ;  /* 0x000000ff6700720c */ /* 0x000ff60003f05270 */
[----:B------:R-:W-:Y:S02]  /*a1f0*/  @!UPT UIADD3 URZ, UPT, UPT, URZ, URZ, URZ ;  /* 0x000000fffffff290 */ /* 0x000fe4000fffe0ff */
[----:B------:R2:W3:Y:S01]  /*a200*/  @P0 LDS.128 R88, [R87+UR48+0x400] ;  /* 0x0004003057580984 */ /* 0x0004e20008000c00 */
[----:B-1----:R-:W-:Y:S01]  /*a210*/  @P0 IMAD.IADD R3, R102, 0x1, R5 ;  /* 0x0000000166030824 */ /* 0x002fe200078e0205 */
[C---:B------:R-:W-:Y:S01]  /*a220*/  @P0 IADD3 R4, PT, PT, R108.reuse, R5, RZ ;  /* 0x000000056c040210 */ /* 0x040fe20007ffe0ff */
[C---:B------:R-:W-:Y:S01]  /*a230*/  @P0 IMAD.IADD R0, R108.reuse, 0x1, R7 ;  /* 0x000000016c000824 */ /* 0x040fe200078e0207 */
[----:B------:R2:W4:Y:S02]  /*a240*/  @P0 LDS.128 R96, [R2+0x400] ;  /* 0x0004000002600984 */ /* 0x0005240000000c00 */
[----:B------:R-:W-:Y:S02]  /*a250*/  @P0 IADD3 R108, PT, PT, R108, R3, RZ ;  /* 0x000000036c6c0210 */ /* 0x000fe40007ffe0ff */
[----:B------:R2:W1:Y:S04]  /*a260*/  @P0 LDS.128 R104, [R7+0x400] ;  /* 0x0004000007680984 */ /* 0x0004680000000c00 */
[----:B------:R2:W1:Y:S04]  /*a270*/  @P0 LDS.128 R112, [R0+0x400] ;  /* 0x0004000000700984 */ /* 0x0004680000000c00 */
[----:B------:R2:W1:Y:S04]  /*a280*/  @P0 LDS.128 R120, [R5+0x400] ;  /* 0x0004000005780984 */ /* 0x0004680000000c00 */
[----:B------:R2:W1:Y:S04]  /*a290*/  @P0 LDS.128 R128, [R4+0x400] ;  /* 0x0004000004800984 */ /* 0x0004680000000c00 */
[----:B------:R2:W1:Y:S04]  /*a2a0*/  @P0 LDS.128 R136, [R3+0x400] ;  /* 0x0004000003880984 */ /* 0x0004680000000c00 */
[----:B------:R2:W1:Y:S02]  /*a2b0*/  @P0 LDS.128 R144, [R108+0x400] ;  /* 0x000400006c900984 */ /* 0x0004640000000c00 */
.L_x_141:
[----:B------:R-:W-:Y:S05]  /*a2c0*/  BSYNC B1 ;  /* 0x0000000000017941 */ /* 0x000fea0003800000 */
.L_x_140:
[----:B--2---:R-:W-:Y:S05]  /*a2d0*/  VIADD R3, R80, 0xc0 ;  /* 0x000000c050037836 */ /* 0x004fea0000000000 */
[----:B------:R-:W-:Y:S04]  /*a2e0*/  SHF.R.U32.HI R3, RZ, 0x15, R3 ;  /* 0x00000015ff037819 */ /* 0x000fe80000011603 */
[----:B------:R-:W-:Y:S11]  /*a2f0*/  LOP3.LUT P0, RZ, R3, 0x3, R162, 0x48, !PT ;  /* 0x0000000303ff7812 */ /* 0x000ff600078048a2 */
[----:B------:R-:W-:Y:S02]  /*a300*/  @!UPT UIADD3 URZ, UPT, UPT, URZ, URZ, URZ ;  /* 0x000000fffffff290 */ /* 0x000fe4000fffe0ff */
[----:B------:R-:W-:Y:S05]  /*a310*/  @!P0 BRA `(.L_x_145) ;  /* 0x0000000000408947 */ /* 0x000fea0003800000 */
[----:B------:R-:W2:Y:S01]  /*a320*/  LDCU.64 UR8, c[0x4][0x70] ;  /* 0x01000e00ff0877ac */ /* 0x000ea20008000a00 */
[----:B------:R-:W-:Y:S01]  /*a330*/  MOV R3, 0x0 ;  /* 0x0000000000037802 */ /* 0x000fe20000000f00 */
[----:B------:R-:W-:Y:S02]  /*a340*/  HFMA2 R12, -RZ, RZ, 0, 5.9604644775390625e-08 ;  /* 0x00000001ff0c7431 */ /* 0x000fe400000001ff */
[----:B-1----:R-:W-:Y:S02]  /*a350*/  IMAD.MOV.U32 R8, RZ, RZ, 0x192 ;  /* 0x00000192ff087424 */ /* 0x002fe400078e00ff */
[----:B------:R-:W-:Y:S01]  /*a360*/  IMAD.MOV.U32 R13, RZ, RZ, RZ ;  /* 0x000000ffff0d7224 */ /* 0x000fe200078e00ff */
[----:B------:R-:W1:Y:S01]  /*a370*/  LDCU.64 UR6, c[0x4][0x78] ;  /* 0x01000f00ff0677ac */ /* 0x000e620008000a00 */
[----:B------:R-:W3:Y:S01]  /*a380*/  LDC.64 R2, c[0x4][R3] ;  /* 0x0100000003027b82 */ /* 0x000ee20000000a00 */
[----:B------:R-:W5:Y:S01]  /*a390*/  LDCU.64 UR4, c[0x4][0x10] ;  /* 0x01000200ff0477ac */ /* 0x000f620008000a00 */
[----:B--2---:R-:W-:Y:S01]  /*a3a0*/  MOV R5, UR9 ;  /* 0x0000000900057c02 */ /* 0x004fe20008000f00 */
[----:B------:R-:W-:Y:S01]  /*a3b0*/  IMAD.U32 R4, RZ, RZ, UR8 ;  /* 0x00000008ff047e24 */ /* 0x000fe2000f8e00ff */
[----:B-1----:R-:W-:Y:S01]  /*a3c0*/  MOV R7, UR7 ;  /* 0x0000000700077c02 */ /* 0x002fe20008000f00 */
[----:B------:R-:W-:Y:S01]  /*a3d0*/  IMAD.U32 R6, RZ, RZ, UR6 ;  /* 0x00000006ff067e24 */ /* 0x000fe2000f8e00ff */
[----:B-----5:R-:W-:Y:S01]  /*a3e0*/  MOV R11, UR5 ;  /* 0x00000005000b7c02 */ /* 0x020fe20008000f00 */
[----:B------:R-:W-:Y:S02]  /*a3f0*/  IMAD.U32 R10, RZ, RZ, UR4 ;  /* 0x00000004ff0a7e24 */ /* 0x000fe4000f8e00ff */
[----:B------:R-:W-:Y:S07]  /*a400*/  LEPC R20, `(.L_x_145) ;  /* 0x000000001014794e */ /* 0x000fee0000000000 */
[----:B---34-:R-:W-:Y:S05]  /*a410*/  CALL.ABS.NOINC R2 ;  /* 0x0000000002007343 */ /* 0x018fea0003c00000 */
.L_x_145:
[----:B------:R-:W-:Y:S01]  /*a420*/  ISETP.NE.AND P0, PT, R170, RZ, PT ;  /* 0x000000ffaa00720c */ /* 0x000fe20003f05270 */
[----:B------:R-:W-:Y:S05]  /*a430*/  WARPSYNC.ALL ;  /* 0x0000000000007948 */ /* 0x000fea0003800000 */
[----:B------:R-:W-:Y:S01]  /*a440*/  R2UR UR4, R80 ;  /* 0x00000000500472ca */ /* 0x000fe200000e0000 */
[--C-:B---3--:R-:W-:Y:S01]  /*a450*/  HADD2.F32 R82, -RZ, R88.reuse.H0_H0 ;  /* 0x20000058ff527230 */ /* 0x108fe20000004100 */
[----:B------:R-:W-:Y:S01]  /*a460*/  IADD3 R179, PT, PT, R179, 0x120, RZ ;  /* 0x00000120b3b37810 */ /* 0x000fe20007ffe0ff */
[----:B------:R-:W-:Y:S01]  /*a470*/  HADD2.F32 R84, -RZ, R88.H1_H1 ;  /* 0x30000058ff547230 */ /* 0x000fe20000004100 */
[----:B------:R-:W-:Y:S01]  /*a480*/  BSSY.RECONVERGENT B0, `(.L_x_146) ;  /* 0x00000fc000007945 */ /* 0x000fe20003800200 */
[--C-:B------:R-:W-:Y:S01]  /*a490*/  HADD2.F32 R83, -RZ, R89.reuse.H0_H0 ;  /* 0x20000059ff537230 */ /* 0x100fe20000004100 */
[----:B------:R-:W-:Y:S01]  /*a4a0*/  LOP3.LUT R179, R179, 0xfefffff8, RZ, 0xc0, !PT ;  /* 0xfefffff8b3b37812 */ /* 0x000fe200078ec0ff */
[----:B------:R-:W-:Y:S02]  /*a4b0*/  HADD2.F32 R86, -RZ, R89.H1_H1 ;  /* 0x30000059ff567230 */ /* 0x000fe40000004100 */
[--C-:B------:R-:W-:Y:S02]  /*a4c0*/  HADD2.F32 R85, -RZ, R90.reuse.H0_H0 ;  /* 0x2000005aff557230 */ /* 0x100fe40000004100 */
[----:B------:R-:W-:Y:S02]  /*a4d0*/  HADD2.F32 R88, -RZ, R90.H1_H1 ;  /* 0x3000005aff587230 */ /* 0x000fe40000004100 */
[----:B-1----:R-:W1:Y:S01]  /*a4e0*/  LDTM.x64 R4, tmem[UR4+0xc0] ;  /* 0x0000c004000479ee */ /* 0x002e620008340000 */
[----:B------:R-:W-:Y:S01]  /*a4f0*/  NOP ;  /* 0x0000000000007918 */ /* 0x000fe20000000000 */
[----:B-1----:R1:W-:Y:S01]  /*a500*/  SYNCS.ARRIVE.TRANS64.RED.A1T0 RZ, [R179+URZ], RZ ;  /* 0x000000ffb3ff79a7 */ /* 0x0023e200081004ff */
[--C-:B------:R-:W-:Y:S02]  /*a510*/  HADD2.F32 R87, -RZ, R91.reuse.H0_H0 ;  /* 0x2000005bff577230 */ /* 0x100fe40000004100 */
[----:B------:R-:W-:Y:S02]  /*a520*/  HADD2.F32 R90, -RZ, R91.H1_H1 ;  /* 0x3000005bff5a7230 */ /* 0x000fe40000004100 */
[--C-:B----4-:R-:W-:Y:S02]  /*a530*/  HADD2.F32 R89, -RZ, R96.reuse.H0_H0 ;  /* 0x20000060ff597230 */ /* 0x110fe40000004100 */
[----:B------:R-:W-:Y:S02]  /*a540*/  HADD2.F32 R91, -RZ, R96.H1_H1 ;  /* 0x30000060ff5b7230 */ /* 0x000fe40000004100 */
[--C-:B------:R-:W-:Y:S02]  /*a550*/  HADD2.F32 R92, -RZ, R97.reuse.H0_H0 ;  /* 0x20000061ff5c7230 */ /* 0x100fe40000004100 */
[----:B------:R-:W-:Y:S02]  /*a560*/  HADD2.F32 R94, -RZ, R97.H1_H1 ;  /* 0x30000061ff5e7230 */ /* 0x000fe40000004100 */
[--C-:B------:R-:W-:Y:S02]  /*a570*/  HADD2.F32 R93, -RZ, R98.reuse.H0_H0 ;  /* 0x20000062ff5d7230 */ /* 0x100fe40000004100 */
[----:B------:R-:W-:Y:S02]  /*a580*/  HADD2.F32 R96, -RZ, R98.H1_H1 ;  /* 0x30000062ff607230 */ /* 0x000fe40000004100 */
[--C-:B------:R-:W-:Y:S02]  /*a590*/  HADD2.F32 R95, -RZ, R99.reuse.H0_H0 ;  /* 0x20000063ff5f7230 */ /* 0x100fe40000004100 */
[----:B------:R-:W-:Y:S02]  /*a5a0*/  HADD2.F32 R98, -RZ, R99.H1_H1 ;  /* 0x30000063ff627230 */ /* 0x000fe40000004100 */
[--C-:B------:R-:W-:Y:S02]  /*a5b0*/  HADD2.F32 R97, -RZ, R104.reuse.H0_H0 ;  /* 0x20000068ff617230 */ /* 0x100fe40000004100 */
[C---:B------:R-:W-:Y:S01]  /*a5c0*/  FMUL R4, R78.reuse, R4 ;  /* 0x000000044e047220 */ /* 0x040fe20000400000 */
[C---:B------:R-:W-:Y:S01]  /*a5d0*/  FMUL R5, R78.reuse, R5 ;  /* 0x000000054e057220 */ /* 0x040fe20000400000 */
[C---:B------:R-:W-:Y:S01]  /*a5e0*/  FMUL R6, R78.reuse, R6 ;  /* 0x000000064e067220 */ /* 0x040fe20000400000 */
[C---:B------:R-:W-:Y:S01]  /*a5f0*/  FMUL R7, R78.reuse, R7 ;  /* 0x000000074e077220 */ /* 0x040fe20000400000 */
[C---:B------:R-:W-:Y:S01]  /*a600*/  FFMA R4, R81.reuse, R82, R4 ;  /* 0x0000005251047223 */ /* 0x040fe20000000004 */
[C---:B------:R-:W-:Y:S01]  /*a610*/  FFMA R5, R81.reuse, R84, R5 ;  /* 0x0000005451057223 */ /* 0x040fe20000000005 */
[C---:B------:R-:W-:Y:S01]  /*a620*/  FFMA R6, R81.reuse, R83, R6 ;  /* 0x0000005351067223 */ /* 0x040fe20000000006 */
[----:B------:R-:W-:Y:S01]  /*a630*/  FFMA R7, R81, R86, R7 ;  /* 0x0000005651077223 */ /* 0x000fe20000000007 */
[C---:B------:R-:W-:Y:S01]  /*a640*/  FMUL R8, R78.reuse, R8 ;  /* 0x000000084e087220 */ /* 0x040fe20000400000 */
[C---:B------:R-:W-:Y:S01]  /*a650*/  FMUL R9, R78.reuse, R9 ;  /* 0x000000094e097220 */ /* 0x040fe20000400000 */
[----:B------:R-:W-:Y:S01]  /*a660*/  F2FP.F16.F32.PACK_AB R4, R5, R4 ;  /* 0x000000040504723e */ /* 0x000fe200000000ff */
[C---:B------:R-:W-:Y:S01]  /*a670*/  FMUL R10, R78.reuse, R10 ;  /* 0x0000000a4e0a7220 */ /* 0x040fe20000400000 */
[----:B------:R-:W-:Y:S01]  /*a680*/  F2FP.F16.F32.PACK_AB R5, R7, R6 ;  /* 0x000000060705723e */ /* 0x000fe200000000ff */
[C---:B------:R-:W-:Y:S01]  /*a690*/  FFMA R8, R81.reuse, R85, R8 ;  /* 0x0000005551087223 */ /* 0x040fe20000000008 */
[C---:B------:R-:W-:Y:S01]  /*a6a0*/  FFMA R9, R81.reuse, R88, R9 ;  /* 0x0000005851097223 */ /* 0x040fe20000000009 */
[----:B------:R-:W-:Y:S01]  /*a6b0*/  FFMA R10, R81, R87, R10 ;  /* 0x00000057510a7223 */ /* 0x000fe2000000000a */
[C---:B------:R-:W-:Y:S01]  /*a6c0*/  FMUL R11, R78.reuse, R11 ;  /* 0x0000000b4e0b7220 */ /* 0x040fe20000400000 */
[C---:B------:R-:W-:Y:S01]  /*a6d0*/  FMUL R0, R78.reuse, R12 ;  /* 0x0000000c4e007220 */ /* 0x040fe20000400000 */
[C---:B------:R-:W-:Y:S01]  /*a6e0*/  FMUL R2, R78.reuse, R13 ;  /* 0x0000000d4e027220 */ /* 0x040fe20000400000 */
[----:B------:R-:W-:Y:S01]  /*a6f0*/  F2FP.F16.F32.PACK_AB R6, R9, R8 ;  /* 0x000000080906723e */ /* 0x000fe200000000ff */
[C---:B------:R-:W-:Y:S01]  /*a700*/  FFMA R11, R81.reuse, R90, R11 ;  /* 0x0000005a510b7223 */ /* 0x040fe2000000000b */
[C---:B------:R-:W-:Y:S01]  /*a710*/  FFMA R0, R81.reuse, R89, R0 ;  /* 0x0000005951007223 */ /* 0x040fe20000000000 */
[----:B------:R-:W-:Y:S01]  /*a720*/  FFMA R2, R81, R91, R2 ;  /* 0x0000005b51027223 */ /* 0x000fe20000000002 */
[C---:B------:R-:W-:Y:S01]  /*a730*/  FMUL R3, R78.reuse, R14 ;  /* 0x0000000e4e037220 */ /* 0x040fe20000400000 */
[C---:B------:R-:W-:Y:S01]  /*a740*/  FMUL R15, R78.reuse, R15 ;  /* 0x0000000f4e0f7220 */ /* 0x040fe20000400000 */
[----:B------:R-:W-:Y:S01]  /*a750*/  F2FP.F16.F32.PACK_AB R7, R11, R10 ;  /* 0x0000000a0b07723e */ /* 0x000fe200000000ff */
[----:B------:R-:W-:Y:S01]  /*a760*/  FMUL R12, R78, R16 ;  /* 0x000000104e0c7220 */ /* 0x000fe20000400000 */
[----:B------:R-:W-:Y:S01]  /*a770*/  F2FP.F16.F32.PACK_AB R8, R2, R0 ;  /* 0x000000000208723e */ /* 0x000fe200000000ff */
[C---:B------:R-:W-:Y:S01]  /*a780*/  FFMA R3, R81.reuse, R92, R3 ;  /* 0x0000005c51037223 */ /* 0x040fe20000000003 */
[C---:B------:R-:W-:Y:S01]  /*a790*/  FFMA R15, R81.reuse, R94, R15 ;  /* 0x0000005e510f7223 */ /* 0x040fe2000000000f */
[----:B------:R1:W-:Y:S01]  /*a7a0*/  STS.128 [R178+UR48+0xc400], R4 ;  /* 0x00c40004b2007988 */ /* 0x0003e20008000c30 */
[----:B------:R-:W-:Y:S01]  /*a7b0*/  FFMA R12, R81, R93, R12 ;  /* 0x0000005d510c7223 */ /* 0x000fe2000000000c */
[C---:B------:R-:W-:Y:S01]  /*a7c0*/  FMUL R13, R78.reuse, R17 ;  /* 0x000000114e0d7220 */ /* 0x040fe20000400000 */
[C---:B------:R-:W-:Y:S01]  /*a7d0*/  FMUL R14, R78.reuse, R18 ;  /* 0x000000124e0e7220 */ /* 0x040fe20000400000 */
[----:B------:R-:W-:Y:S01]  /*a7e0*/  F2FP.F16.F32.PACK_AB R9, R15, R3 ;  /* 0x000000030f09723e */ /* 0x000fe200000000ff */
[C---:B------:R-:W-:Y:S01]  /*a7f0*/  FMUL R19, R78.reuse, R19 ;  /* 0x000000134e137220 */ /* 0x040fe20000400000 */
[C---:B------:R-:W-:Y:S01]  /*a800*/  FFMA R13, R81.reuse, R96, R13 ;  /* 0x00000060510d7223 */ /* 0x040fe2000000000d */
[C---:B------:R-:W-:Y:S01]  /*a810*/  FFMA R14, R81.reuse, R95, R14 ;  /* 0x0000005f510e7223 */ /* 0x040fe2000000000e */
[----:B------:R-:W-:Y:S02]  /*a820*/  HADD2.F32 R100, -RZ, R104.H1_H1 ;  /* 0x30000068ff647230 */ /* 0x000fe40000004100 */
[----:B------:R-:W-:Y:S01]  /*a830*/  FFMA R19, R81, R98, R19 ;  /* 0x0000006251137223 */ /* 0x000fe20000000013 */
[C---:B------:R-:W-:Y:S01]  /*a840*/  FMUL R16, R78.reuse, R20 ;  /* 0x000000144e107220 */ /* 0x040fe20000400000 */
[----:B------:R-:W-:Y:S01]  /*a850*/  F2FP.F16.F32.PACK_AB R10, R13, R12 ;  /* 0x0000000c0d0a723e */ /* 0x000fe200000000ff */
[--C-:B------:R-:W-:Y:S02]  /*a860*/  HADD2.F32 R99, -RZ, R105.reuse.H0_H0 ;  /* 0x20000069ff637230 */ /* 0x100fe40000004100 */
[C---:B------:R-:W-:Y:S01]  /*a870*/  FMUL R17, R78.reuse, R21 ;  /* 0x000000154e117220 */ /* 0x040fe20000400000 */
[----:B------:R-:W-:Y:S01]  /*a880*/  F2FP.F16.F32.PACK_AB R11, R19, R14 ;  /* 0x0000000e130b723e */ /* 0x000fe200000000ff */
[C---:B------:R-:W-:Y:S01]  /*a890*/  FFMA R16, R81.reuse, R97, R16 ;  /* 0x0000006151107223 */ /* 0x040fe20000000010 */
[----:B------:R-:W-:Y:S02]  /*a8a0*/  HADD2.F32 R102, -RZ, R105.H1_H1 ;  /* 0x30000069ff667230 */ /* 0x000fe40000004100 */
[----:B------:R-:W-:Y:S01]  /*a8b0*/  FFMA R17, R81, R100, R17 ;  /* 0x0000006451117223 */ /* 0x000fe20000000011 */
[C---:B------:R-:W-:Y:S01]  /*a8c0*/  FMUL R18, R78.reuse, R22 ;  /* 0x000000164e127220 */ /* 0x040fe20000400000 */
[----:B------:R1:W-:Y:S01]  /*a8d0*/  STS.128 [R180+0xc400], R8 ;  /* 0x00c40008b4007388 */ /* 0x0003e20000000c00 */
[--C-:B------:R-:W-:Y:S02]  /*a8e0*/  HADD2.F32 R101, -RZ, R106.reuse.H0_H0 ;  /* 0x2000006aff657230 */ /* 0x100fe40000004100 */
[C---:B------:R-:W-:Y:S01]  /*a8f0*/  FMUL R23, R78.reuse, R23 ;  /* 0x000000174e177220 */ /* 0x040fe20000400000 */
[----:B------:R-:W-:Y:S01]  /*a900*/  F2FP.F16.F32.PACK_AB R16, R17, R16 ;  /* 0x000000101110723e */ /* 0x000fe200000000ff */
[C---:B------:R-:W-:Y:S01]  /*a910*/  FFMA R18, R81.reuse, R99, R18 ;  /* 0x0000006351127223 */ /* 0x040fe20000000012 */
[----:B------:R-:W-:Y:S02]  /*a920*/  HADD2.F32 R104, -RZ, R106.H1_H1 ;  /* 0x3000006aff687230 */ /* 0x000fe40000004100 */
[----:B------:R-:W-:Y:S01]  /*a930*/  FFMA R23, R81, R102, R23 ;  /* 0x0000006651177223 */ /* 0x000fe20000000017 */
[C---:B------:R-:W-:Y:S01]  /*a940*/  FMUL R20, R78.reuse, R24 ;  /* 0x000000184e147220 */ /* 0x040fe20000400000 */
[--C-:B------:R-:W-:Y:S02]  /*a950*/  HADD2.F32 R103, -RZ, R107.reuse.H0_H0 ;  /* 0x2000006bff677230 */ /* 0x100fe40000004100 */
[C---:B------:R-:W-:Y:S01]  /*a960*/  FMUL R21, R78.reuse, R25 ;  /* 0x000000194e157220 */ /* 0x040fe20000400000 */
[----:B------:R-:W-:Y:S01]  /*a970*/  HADD2.F32 R106, -RZ, R107.H1_H1 ;  /* 0x3000006bff6a7230 */ /* 0x000fe20000004100 */
[----:B------:R-:W-:Y:S01]  /*a980*/  F2FP.F16.F32.PACK_AB R17, R23, R18 ;  /* 0x000000121711723e */ /* 0x000fe200000000ff */
[C---:B------:R-:W-:Y:S01]  /*a990*/  FFMA R20, R81.reuse, R101, R20 ;  /* 0x0000006551147223 */ /* 0x040fe20000000014 */
        /* <DEDUP_REMOVED lines=16> */
[--C-:B------:R-:W-:Y:S01]  /*aaa0*/  HADD2.F32 R109, -RZ, R114.reuse.H0_H0 ;  /* 0x20000072ff6d7230 */ /* 0x100fe20000004100 */
[----:B------:R1:W-:Y:S01]  /*aab0*/  STS.128 [R177+0xc400], R16 ;  /* 0x00c40010b1007388 */ /* 0x0003e20000000c00 */
        /* <DEDUP_REMOVED lines=69> */
[C---:B------:R-:W-:Y:S01]  /*af10*/  FFMA R45, R81.reuse, R128, R45 ;  /* 0x00000080512d7223 */ /* 0x040fe2000000002d */
[C---:B------:R-:W-:Y:S01]  /*af20*/  FMUL R46, R78.reuse, R50 ;  /* 0x000000324e2e7220 */ /* 0x040fe20000400000 */
[--C-:B------:R-:W-:Y:S02]  /*af30*/  HADD2.F32 R129, -RZ, R136.reuse.H0_H0 ;  /* 0x20000088ff817230 */ /* 0x100fe40000004100 */
[C---:B------:R-:W-:Y:S01]  /*af40*/  FMUL R51, R78.reuse, R51 ;  /* 0x000000334e337220 */ /* 0x040fe20000400000 */
[----:B------:R-:W-:Y:S02]  /*af50*/  HADD2.F32 R132, -RZ, R136.H1_H1 ;  /* 0x30000088ff847230 */ /* 0x000fe40000004100 */
[C---:B------:R-:W-:Y:S01]  /*af60*/  FMUL R48, R78.reuse, R52 ;  /* 0x000000344e307220 */ /* 0x040fe20000400000 */
[--C-:B------:R-:W-:Y:S02]  /*af70*/  HADD2.F32 R131, -RZ, R137.reuse.H0_H0 ;  /* 0x20000089ff837230 */ /* 0x100fe40000004100 */
[C---:B------:R-:W-:Y:S01]  /*af80*/  FMUL R49, R78.reuse, R53 ;  /* 0x000000354e317220 */ /* 0x040fe20000400000 */
[C---:B------:R-:W-:Y:S01]  /*af90*/  FFMA R46, R81.reuse, R127, R46 ;  /* 0x0000007f512e7223 */ /* 0x040fe2000000002e */
[----:B------:R-:W-:Y:S02]  /*afa0*/  HADD2.F32 R134, -RZ, R137.H1_H1 ;  /* 0x30000089ff867230 */ /* 0x000fe40000004100 */
[C---:B------:R-:W-:Y:S01]  /*afb0*/  FMUL R50, R78.reuse, R54 ;  /* 0x000000364e327220 */ /* 0x040fe20000400000 */
[C---:B------:R-:W-:Y:S01]  /*afc0*/  FFMA R51, R81.reuse, R130, R51 ;  /* 0x0000008251337223 */ /* 0x040fe20000000033 */
        /* <DEDUP_REMOVED lines=11> */
[----:B------:R-:W-:Y:S01]  /*b080*/  FFMA R55, R81, R134, R55 ;  /* 0x0000008651377223 */ /* 0x000fe20000000037 */
[--C-:B------:R-:W-:Y:S02]  /*b090*/  HADD2.F32 R137, -RZ, R144.reuse.H0_H0 ;  /* 0x20000090ff897230 */ /* 0x100fe40000004100 */
[C---:B------:R-:W-:Y:S01]  /*b0a0*/  FMUL R59, R78.reuse, R59 ;  /* 0x0000003b4e3b7220 */ /* 0x040fe20000400000 */
[----:B------:R-:W-:Y:S01]  /*b0b0*/  F2FP.F16.F32.PACK_AB R42, R45, R44 ;  /* 0x0000002c2d2a723e */ /* 0x000fe200000000ff */
[----:B------:R-:W-:Y:S01]  /*b0c0*/  FFMA R52, R81, R133, R52 ;  /* 0x0000008551347223 */ /* 0x000fe20000000034 */
[----:B------:R-:W-:Y:S01]  /*b0d0*/  F2FP.F16.F32.PACK_AB R43, R51, R46 ;  /* 0x0000002e332b723e */ /* 0x000fe200000000ff */
[----:B------:R-:W-:Y:S02]  /*b0e0*/  HADD2.F32 R140, -RZ, R144.H1_H1 ;  /* 0x30000090ff8c7230 */ /* 0x000fe40000004100 */
[C---:B------:R-:W-:Y:S01]  /*b0f0*/  FMUL R56, R78.reuse, R60 ;  /* 0x0000003c4e387220 */ /* 0x040fe20000400000 */
[C---:B------:R-:W-:Y:S01]  /*b100*/  FFMA R53, R81.reuse, R136, R53 ;  /* 0x0000008851357223 */ /* 0x040fe20000000035 */
[--C-:B------:R-:W-:Y:S01]  /*b110*/  HADD2.F32 R139, -RZ, R145.reuse.H0_H0 ;  /* 0x20000091ff8b7230 */ /* 0x100fe20000004100 */
[----:B------:R1:W-:Y:S01]  /*b120*/  STS.128 [R183+0xc400], R40 ;  /* 0x00c40028b7007388 */ /* 0x0003e20000000c00 */
        /* <DEDUP_REMOVED lines=15> */
[----:B------:R-:W-:Y:S02]  /*b220*/  HADD2.F32 R146, -RZ, R147.H1_H1 ;  /* 0x30000093ff927230 */ /* 0x000fe40000004100 */
[C---:B------:R-:W-:Y:S01]  /*b230*/  FMUL R62, R78.reuse, R66 ;  /* 0x000000424e3e7220 */ /* 0x040fe20000400000 */
[----:B------:R-:W-:Y:S01]  /*b240*/  F2FP.F16.F32.PACK_AB R49, R55, R50 ;  /* 0x000000323731723e */ /* 0x000fe200000000ff */
        /* <DEDUP_REMOVED lines=31> */
.L_x_147:
[----:B------:R-:W-:Y:S05]  /*b440*/  BSYNC.RECONVERGENT B0 ;  /* 0x0000000000007941 */ /* 0x000fea0003800200 */
.L_x_146:
[----:B------:R-:W-:Y:S01]  /*b450*/  BAR.SYNC.DEFER_BLOCKING 0x1, 0x80 ;  /* 0x0042000000007b1d */ /* 0x000fe20000010000 */
[----:B------:R-:W-:Y:S01]  /*b460*/  UISETP.NE.AND UP0, UPT, UR49, -0x4, UPT ;  /* 0xfffffffc3100788c */ /* 0x000fe2000bf05270 */
[----:B------:R-:W-:Y:S08]  /*b470*/  IADD3 R76, PT, PT, R76, 0x1, RZ ;  /* 0x000000014c4c7810 */ /* 0x000ff00007ffe0ff */
[----:B------:R-:W-:Y:S05]  /*b480*/  BRA.U !UP0, `(.L_x_148) ;  /* 0x0000000108287547 */ /* 0x000fea000b800000 */
[----:B------:R-:W-:Y:S01]  /*b490*/  ISETP.NE.AND P0, PT, R176, RZ, PT ;  /* 0x000000ffb000720c */ /* 0x000fe20003f05270 */
[----:B------:R-:W-:Y:S01]  /*b4a0*/  IMAD.U32 R3, RZ, RZ, UR51 ;  /* 0x00000033ff037e24 */ /* 0x000fe2000f8e00ff */
[----:B------:R-:W-:Y:S01]  /*b4b0*/  UIADD3 UR51, UPT, UPT, UR51, 0x1, URZ ;  /* 0x0000000133337890 */ /* 0x000fe2000fffe0ff */
[----:B------:R-:W-:Y:S03]  /*b4c0*/  IMAD.U32 R0, RZ, RZ, UR37 ;  /* 0x00000025ff007e24 */ /* 0x000fe6000f8e00ff */
[----:B------:R-:W-:Y:S04]  /*b4d0*/  UISETP.NE.AND UP0, UPT, UR51, 0x4, UPT ;  /* 0x000000043300788c */ /* 0x000fe8000bf05270 */
[----:B------:R-:W-:Y:S03]  /*b4e0*/  USEL UR51, UR51, URZ, UP0 ;  /* 0x000000ff33337287 */ /* 0x000fe60008000000 */
[----:B------:R-:W-:Y:S05]  /*b4f0*/  @P0 LEA R3, R3, UR48, 0x3 ;  /* 0x0000003003030c11 */ /* 0x000fea000f8e18ff */
[----:B------:R-:W-:Y:S05]  /*b500*/  @P0 VIADD R3, R3, 0xc0 ;  /* 0x000000c003030836 */ /* 0x000fea0000000000 */
[----:B------:R-:W-:Y:S04]  /*b510*/  @P0 PRMT R0, R0, 0x654, R3 ;  /* 0x0000065400000816 */ /* 0x000fe80000000003 */
[----:B------:R2:W-:Y:S03]  /*b520*/  @P0 SYNCS.ARRIVE.TRANS64.RED.A1T0 RZ, [R0+URZ], RZ ;  /* 0x000000ff00ff09a7 */ /* 0x0005e600081004ff */
.L_x_148:
[----:B------:R-:W-:Y:S01]  /*b530*/  ISETP.NE.AND P2, PT, R171, RZ, PT ;  /* 0x000000ffab00720c */ /* 0x000fe20003f45270 */
[----:B------:R-:W-:Y:S01]  /*b540*/  UIADD3 UR49, UPT, UPT, UR49, 0x4, URZ ;  /* 0x0000000431317890 */ /* 0x000fe2000fffe0ff */
[----:B------:R-:W-:Y:S01]  /*b550*/  ISETP.NE.AND P0, PT, R173, 0x2, PT ;  /* 0x00000002ad00780c */ /* 0x000fe20003f05270 */
[----:B------:R-:W-:Y:S01]  /*b560*/  IMAD.IADD R20, R75, 0x1, R154 ;  /* 0x000000014b147824 */ /* 0x000fe200078e029a */
[----:B------:R-:W-:Y:S01]  /*b570*/  ISETP.NE.AND P1, PT, R76, 0x2, PT ;  /* 0x000000024c00780c */ /* 0x000fe20003f25270 */
[----:B------:R-:W-:Y:S01]  /*b580*/  IMAD.IADD R21, R77, 0x1, R156 ;  /* 0x000000014d157824 */ /* 0x000fe200078e029c */
[----:B--2---:R-:W-:Y:S02]  /*b590*/  SEL R0, RZ, 0x1, P0 ;  /* 0x00000001ff007807 */ /* 0x004fe40000000000 */
[----:B------:R-:W-:Y:S02]  /*b5a0*/  SEL R3, RZ, 0x1, P1 ;  /* 0x00000001ff037807 */ /* 0x000fe40000800000 */
[----:B------:R-:W-:Y:S02]  /*b5b0*/  LOP3.LUT R165, R165, R0, RZ, 0x3c, !PT ;  /* 0x00000000a5a57212 */ /* 0x000fe400078e3cff */
[----:B------:R-:W-:Y:S02]  /*b5c0*/  LOP3.LUT R166, R166, R3, RZ, 0x3c, !PT ;  /* 0x00000003a6a67212 */ /* 0x000fe400078e3cff */
[----:B------:R-:W-:Y:S02]  /*b5d0*/  @P2 R2UR UR36, R164 ;  /* 0x00000000a42422ca */ /* 0x000fe400000e0000 */
[----:B------:R-:W-:Y:S02]  /*b5e0*/  SEL R173, R173, RZ, P0 ;  /* 0x000000ffadad7207 */ /* 0x000fe40000000000 */
[----:B------:R-:W-:Y:S01]  /*b5f0*/  SEL R76, R76, RZ, P1 ;  /* 0x000000ff4c4c7207 */ /* 0x000fe20000800000 */
[----:B------:R-:W-:Y:S10]  /*b600*/  @P2 BRA `(.L_x_149) ;  /* 0xffffffa000102947 */ /* 0x000ff4000383ffff */
[----:B------:R-:W-:-:S09]  /*b610*/  UISETP.NE.AND UP0, UPT, UR50, URZ, UPT ;  /* 0x000000ff3200728c */ /* 0x000fd2000bf05270 */
[----:B------:R-:W-:Y:S05]  /*b620*/  BRA.U !UP0, `(.L_x_150) ;  /* 0x0000000108487547 */ /* 0x000fea000b800000 */
[----:B------:R-:W2:Y:S02]  /*b630*/  LDCU.64 UR4, c[0x0][0x890] ;  /* 0x00011200ff0477ac */ /* 0x000ea40008000a00 */
[----:B--2---:R-:W-:-:S04]  /*b640*/  UISETP.NE.U32.AND UP0, UPT, UR4, URZ, UPT ;  /* 0x000000ff0400728c */ /* 0x004fc8000bf05070 */
[----:B------:R-:W-:-:S09]  /*b650*/  UISETP.NE.AND.EX UP0, UPT, UR5, URZ, UPT, UP0 ;  /* 0x000000ff0500728c */ /* 0x000fd2000bf05300 */
[----:B------:R-:W-:Y:S05]  /*b660*/  BRA.U UP0, `(.L_x_151) ;  /* 0x00000001000c7547 */ /* 0x000fea000b800000 */
[----:B------:R-:W-:-:S13]  /*b670*/  FSETP.NEU.AND P0, PT, R81, RZ, PT ;  /* 0x000000ff5100720b */ /* 0x000fda0003f0d000 */
[----:B------:R-:W-:Y:S05]  /*b680*/  @!P0 EXIT ;  /* 0x000000000000894d */ /* 0x000fea0003800000 */
[----:B------:R-:W-:Y:S05]  /*b690*/  BRA `(.L_x_150) ;  /* 0x00000000002c7947 */ /* 0x000fea0003800000 */
.L_x_151:
[----:B------:R-:W-:Y:S01]  /*b6a0*/  ISETP.NE.AND P0, PT, R172, RZ, PT ;  /* 0x000000ffac00720c */ /* 0x000fe20003f05270 */
[----:B------:R-:W-:-:S12]  /*b6b0*/  BSSY.RECONVERGENT B0, `(.L_x_150) ;  /* 0x0000009000007945 */ /* 0x000fd80003800200 */
[----:B------:R-:W-:Y:S05]  /*b6c0*/  @P0 BRA `(.L_x_152) ;  /* 0x0000000000140947 */ /* 0x000fea0003800000 */
[----:B------:R-:W2:Y:S02]  /*b6d0*/  LDCU.64 UR4, c[0x0][0x888] ;  /* 0x00011100ff0477ac */ /* 0x000ea40008000a00 */
[----:B--2---:R-:W-:-:S04]  /*b6e0*/  ISETP.NE.U32.AND P0, PT, RZ, UR4, PT ;  /* 0x00000004ff007c0c */ /* 0x004fc8000bf05070 */
[----:B------:R-:W-:-:S13]  /*b6f0*/  ISETP.NE.AND.EX P0, PT, RZ, UR5, PT, P0 ;  /* 0x00000005ff007c0c */ /* 0x000fda000bf05300 */
[----:B------:R-:W-:Y:S05]  /*b700*/  @!P0 EXIT ;  /* 0x000000000000894d */ /* 0x000fea0003800000 */
[----:B------:R-:W-:Y:S05]  /*b710*/  BRA `(.L_x_153) ;  /* 0x0000000000087947 */ /* 0x000fea0003800000 */
.L_x_152:
[----:B------:R-:W-:-:S13]  /*b720*/  FSETP.NEU.AND P0, PT, R81, RZ, PT ;  /* 0x000000ff5100720b */ /* 0x000fda0003f0d000 */
[----:B------:R-:W-:Y:S05]  /*b730*/  @!P0 EXIT ;  /* 0x000000000000894d */ /* 0x000fea0003800000 */
.L_x_153:
[----:B------:R-:W-:Y:S05]  /*b740*/  BSYNC.RECONVERGENT B0 ;  /* 0x0000000000007941 */ /* 0x000fea0003800200 */
.L_x_150:
[----:B------:R-:W-:Y:S01]  /*b750*/  ULEA UR4, UR51, UR48, 0x3 ;  /* 0x0000003033047291 */ /* 0x000fe2000f8e18ff */
[----:B------:R-:W-:-:S04]  /*b760*/  DEPBAR.LE SB0, 0x0 ;  /* 0x000080000000791a */ /* 0x000fc80000000000 */
[----:B------:R-:W-:-:S04]  /*b770*/  UIADD3 UR4, UPT, UPT, UR4, 0xc0, URZ ;  /* 0x000000c004047890 */ /* 0x000fc8000fffe0ff */
[----:B------:R-:W-:-:S09]  /*b780*/  UPRMT UR4, UR37, 0x654, UR4 ;  /* 0x0000065425047896 */ /* 0x000fd20008000004 */
[----:B------:R-:W-:Y:S01]  /*b790*/  SYNCS.ARRIVE.TRANS64.RED.A1T0 RZ, [UR4], RZ ;  /* 0x000000ffffff79a7 */ /* 0x000fe20008100404 */
[----:B------:R-:W-:Y:S05]  /*b7a0*/  EXIT ;  /* 0x000000000000794d */ /* 0x000fea0003800000 */
.L_x_25:
[----:B--2---:R2:W4:Y:S02]  /*b7b0*/  SYNCS.PHASECHK.TRANS64.TRYWAIT P0, [R3+URZ+0x140], R2 ;  /* 0x00014002030075a7 */ /* 0x00452400080011ff */
[----:B----4-:R-:W-:Y:S05]  /*b7c0*/  @!P0 NANOSLEEP.SYNCS 0x989680 ;  /* 0x009896800000895d */ /* 0x010fea0003900000 */
[----:B------:R-:W4:Y:S02]  /*b7d0*/  @!P0 SYNCS.PHASECHK.TRANS64 P0, [R3+URZ+0x140], R2 ;  /* 0x00014002030085a7 */ /* 0x000f2400080010ff */
[----:B----4-:R-:W-:Y:S05]  /*b7e0*/  @!P0 BRA `(.L_x_25) ;  /* 0xfffffffc00f08947 */ /* 0x010fea000383ffff */
[----:B------:R-:W-:Y:S05]  /*b7f0*/  BRA `(.L_x_154) ;  /* 0xffffff6000307947 */ /* 0x000fea000383ffff */
.L_x_28:
[----:B-1----:R-:W-:-:S07]  /*b800*/  MOV R2, UR33 ;  /* 0x0000002100027c02 */ /* 0x002fce0008000f00 */
.L_x_155:
[----:B-1----:R1:W2:Y:S02]  /*b810*/  SYNCS.PHASECHK.TRANS64.TRYWAIT P0, [R2+URZ+0x50], R5 ;  /* 0x00005005020075a7 */ /* 0x0022a400080011ff */
[----:B--2---:R-:W-:Y:S05]  /*b820*/  @!P0 NANOSLEEP.SYNCS 0x989680 ;  /* 0x009896800000895d */ /* 0x004fea0003900000 */
[----:B------:R-:W2:Y:S02]  /*b830*/  @!P0 SYNCS.PHASECHK.TRANS64 P0, [R2+URZ+0x50], R5 ;  /* 0x00005005020085a7 */ /* 0x000ea400080010ff */
[----:B--2---:R-:W-:Y:S05]  /*b840*/  @!P0 BRA `(.L_x_155) ;  /* 0xfffffffc00f08947 */ /* 0x004fea000383ffff */
[----:B------:R-:W-:Y:S05]  /*b850*/  BRA `(.L_x_27) ;  /* 0xffffff6000947947 */ /* 0x000fea000383ffff */
.L_x_35:
[----:B-1----:R-:W-:-:S07]  /*b860*/  MOV R2, UR17 ;  /* 0x0000001100027c02 */ /* 0x002fce0008000f00 */
.L_x_156:
[----:B-1----:R1:W2:Y:S02]  /*b870*/  SYNCS.PHASECHK.TRANS64.TRYWAIT P0, [R2+URZ+0x50], R5 ;  /* 0x00005005020075a7 */ /* 0x0022a400080011ff */
[----:B--2---:R-:W-:Y:S05]  /*b880*/  @!P0 NANOSLEEP.SYNCS 0x989680 ;  /* 0x009896800000895d */ /* 0x004fea0003900000 */
[----:B------:R-:W2:Y:S02]  /*b890*/  @!P0 SYNCS.PHASECHK.TRANS64 P0, [R2+URZ+0x50], R5 ;  /* 0x00005005020085a7 */ /* 0x000ea400080010ff */
[----:B--2---:R-:W-:Y:S05]  /*b8a0*/  @!P0 BRA `(.L_x_156) ;  /* 0xfffffffc00f08947 */ /* 0x004fea000383ffff */
[----:B------:R-:W-:Y:S05]  /*b8b0*/  BRA `(.L_x_34) ;  /* 0xffffff64004c7947 */ /* 0x000fea000383ffff */
.L_x_40:
[----:B-1----:R1:W2:Y:S02]  /*b8c0*/  SYNCS.PHASECHK.TRANS64.TRYWAIT P0, [R2+URZ+0xf0], R3 ;  /* 0x0000f003020075a7 */ /* 0x0022a400080011ff */
[----:B--2---:R-:W-:Y:S05]  /*b8d0*/  @!P0 NANOSLEEP.SYNCS 0x989680 ;  /* 0x009896800000895d */ /* 0x004fea0003900000 */
[----:B------:R-:W2:Y:S02]  /*b8e0*/  @!P0 SYNCS.PHASECHK.TRANS64 P0, [R2+URZ+0xf0], R3 ;  /* 0x0000f003020085a7 */ /* 0x000ea400080010ff */
[----:B--2---:R-:W-:Y:S05]  /*b8f0*/  @!P0 BRA `(.L_x_40) ;  /* 0xfffffffc00f08947 */ /* 0x004fea000383ffff */
[----:B------:R-:W-:Y:S05]  /*b900*/  BRA `(.L_x_157) ;  /* 0xffffff6400ec7947 */ /* 0x000fea000383ffff */
.L_x_44:
[----:B---3--:R-:W-:-:S07]  /*b910*/  MOV R0, UR4 ;  /* 0x0000000400007c02 */ /* 0x008fce0008000f00 */
.L_x_158:
[----:B-1----:R1:W2:Y:S02]  /*b920*/  SYNCS.PHASECHK.TRANS64.TRYWAIT P0, [R0+URZ], R3 ;  /* 0x00000003000075a7 */ /* 0x0022a400080011ff */
[----:B--2---:R-:W-:Y:S05]  /*b930*/  @!P0 NANOSLEEP.SYNCS 0x989680 ;  /* 0x009896800000895d */ /* 0x004fea0003900000 */
[----:B------:R-:W2:Y:S02]  /*b940*/  @!P0 SYNCS.PHASECHK.TRANS64 P0, [R0+URZ], R3 ;  /* 0x00000003000085a7 */ /* 0x000ea400080010ff */
[----:B--2---:R-:W-:Y:S05]  /*b950*/  @!P0 BRA `(.L_x_158) ;  /* 0xfffffffc00f08947 */ /* 0x004fea000383ffff */
[----:B------:R-:W-:Y:S05]  /*b960*/  BRA `(.L_x_159) ;  /* 0xffffff6c005c7947 */ /* 0x000fea000383ffff */
.L_x_45:
[----:B---3--:R-:W-:-:S07]  /*b970*/  MOV R0, UR4 ;  /* 0x0000000400007c02 */ /* 0x008fce0008000f00 */
.L_x_160:
[----:B-1----:R1:W2:Y:S02]  /*b980*/  SYNCS.PHASECHK.TRANS64.TRYWAIT P0, [R0+URZ], R3 ;  /* 0x00000003000075a7 */ /* 0x0022a400080011ff */
[----:B--2---:R-:W-:Y:S05]  /*b990*/  @!P0 NANOSLEEP.SYNCS 0x989680 ;  /* 0x009896800000895d */ /* 0x004fea0003900000 */
[----:B------:R-:W2:Y:S02]  /*b9a0*/  @!P0 SYNCS.PHASECHK.TRANS64 P0, [R0+URZ], R3 ;  /* 0x00000003000085a7 */ /* 0x000ea400080010ff */
[----:B--2---:R-:W-:Y:S05]  /*b9b0*/  @!P0 BRA `(.L_x_160) ;  /* 0xfffffffc00f08947 */ /* 0x004fea000383ffff */
[----:B------:R-:W-:Y:S05]  /*b9c0*/  BRA `(.L_x_161) ;  /* 0xffffff6c00687947 */ /* 0x000fea000383ffff */
.L_x_46:
[----:B---3--:R-:W-:-:S07]  /*b9d0*/  MOV R0, UR4 ;  /* 0x0000000400007c02 */ /* 0x008fce0008000f00 */
.L_x_162:
[----:B-1----:R1:W2:Y:S02]  /*b9e0*/  SYNCS.PHASECHK.TRANS64.TRYWAIT P0, [R0+URZ], R3 ;  /* 0x00000003000075a7 */ /* 0x0022a400080011ff */
[----:B--2---:R-:W-:Y:S05]  /*b9f0*/  @!P0 NANOSLEEP.SYNCS 0x989680 ;  /* 0x009896800000895d */ /* 0x004fea0003900000 */
[----:B------:R-:W2:Y:S02]  /*ba00*/  @!P0 SYNCS.PHASECHK.TRANS64 P0, [R0+URZ], R3 ;  /* 0x00000003000085a7 */ /* 0x000ea400080010ff */
[----:B--2---:R-:W-:Y:S05]  /*ba10*/  @!P0 BRA `(.L_x_162) ;  /* 0xfffffffc00f08947 */ /* 0x004fea000383ffff */
[----:B------:R-:W-:Y:S05]  /*ba20*/  BRA `(.L_x_163) ;  /* 0xffffff6c00747947 */ /* 0x000fea000383ffff */
.L_x_47:
[----:B---3--:R-:W-:-:S07]  /*ba30*/  MOV R0, UR4 ;  /* 0x0000000400007c02 */ /* 0x008fce0008000f00 */
.L_x_164:
[----:B-1----:R1:W2:Y:S02]  /*ba40*/  SYNCS.PHASECHK.TRANS64.TRYWAIT P0, [R0+URZ], R3 ;  /* 0x00000003000075a7 */ /* 0x0022a400080011ff */
[----:B--2---:R-:W-:Y:S05]  /*ba50*/  @!P0 NANOSLEEP.SYNCS 0x989680 ;  /* 0x009896800000895d */ /* 0x004fea0003900000 */
[----:B------:R-:W2:Y:S02]  /*ba60*/  @!P0 SYNCS.PHASECHK.TRANS64 P0, [R0+URZ], R3 ;  /* 0x00000003000085a7 */ /* 0x000ea400080010ff */
[----:B--2---:R-:W-:Y:S05]  /*ba70*/  @!P0 BRA `(.L_x_164) ;  /* 0xfffffffc00f08947 */ /* 0x004fea000383ffff */
[----:B------:R-:W-:Y:S05]  /*ba80*/  BRA `(.L_x_165) ;  /* 0xffffff6c00807947 */ /* 0x000fea000383ffff */
.L_x_48:
[----:B---3--:R-:W-:-:S07]  /*ba90*/  MOV R0, UR4 ;  /* 0x0000000400007c02 */ /* 0x008fce0008000f00 */
.L_x_166:
[----:B-1----:R1:W2:Y:S02]  /*baa0*/  SYNCS.PHASECHK.TRANS64.TRYWAIT P0, [R0+URZ], R3 ;  /* 0x00000003000075a7 */ /* 0x0022a400080011ff */
[----:B--2---:R-:W-:Y:S05]  /*bab0*/  @!P0 NANOSLEEP.SYNCS 0x989680 ;  /* 0x009896800000895d */ /* 0x004fea0003900000 */
[----:B------:R-:W2:Y:S02]  /*bac0*/  @!P0 SYNCS.PHASECHK.TRANS64 P0, [R0+URZ], R3 ;  /* 0x00000003000085a7 */ /* 0x000ea400080010ff */
[----:B--2---:R-:W-:Y:S05]  /*bad0*/  @!P0 BRA `(.L_x_166) ;  /* 0xfffffffc00f08947 */ /* 0x004fea000383ffff */
[----:B------:R-:W-:Y:S05]  /*bae0*/  BRA `(.L_x_167) ;  /* 0xffffff6c008c7947 */ /* 0x000fea000383ffff */
.L_x_49:
[----:B---3--:R-:W-:-:S07]  /*baf0*/  MOV R0, UR4 ;  /* 0x0000000400007c02 */ /* 0x008fce0008000f00 */
.L_x_168:
[----:B-1----:R1:W2:Y:S02]  /*bb00*/  SYNCS.PHASECHK.TRANS64.TRYWAIT P0, [R0+URZ], R3 ;  /* 0x00000003000075a7 */ /* 0x0022a400080011ff */
[----:B--2---:R-:W-:Y:S05]  /*bb10*/  @!P0 NANOSLEEP.SYNCS 0x989680 ;  /* 0x009896800000895d */ /* 0x004fea0003900000 */
[----:B------:R-:W2:Y:S02]  /*bb20*/  @!P0 SYNCS.PHASECHK.TRANS64 P0, [R0+URZ], R3 ;  /* 0x00000003000085a7 */ /* 0x000ea400080010ff */
[----:B--2---:R-:W-:Y:S05]  /*bb30*/  @!P0 BRA `(.L_x_168) ;  /* 0xfffffffc00f08947 */ /* 0x004fea000383ffff */
[----:B------:R-:W-:Y:S05]  /*bb40*/  BRA `(.L_x_169) ;  /* 0xffffff6c00987947 */ /* 0x000fea000383ffff */
.L_x_50:
[----:B---3--:R-:W-:-:S07]  /*bb50*/  MOV R0, UR4 ;  /* 0x0000000400007c02 */ /* 0x008fce0008000f00 */
.L_x_170:
[----:B-1----:R1:W2:Y:S02]  /*bb60*/  SYNCS.PHASECHK.TRANS64.TRYWAIT P0, [R0+URZ], R3 ;  /* 0x00000003000075a7 */ /* 0x0022a400080011ff */
[----:B--2---:R-:W-:Y:S05]  /*bb70*/  @!P0 NANOSLEEP.SYNCS 0x989680 ;  /* 0x009896800000895d */ /* 0x004fea0003900000 */
[----:B------:R-:W2:Y:S02]  /*bb80*/  @!P0 SYNCS.PHASECHK.TRANS64 P0, [R0+URZ], R3 ;  /* 0x00000003000085a7 */ /* 0x000ea400080010ff */
[----:B--2---:R-:W-:Y:S05]  /*bb90*/  @!P0 BRA `(.L_x_170) ;  /* 0xfffffffc00f08947 */ /* 0x004fea000383ffff */
[----:B------:R-:W-:Y:S05]  /*bba0*/  BRA `(.L_x_171) ;  /* 0xffffff6c00a47947 */ /* 0x000fea000383ffff */
.L_x_51:
[----:B---3--:R-:W-:-:S07]  /*bbb0*/  MOV R0, UR4 ;  /* 0x0000000400007c02 */ /* 0x008fce0008000f00 */
.L_x_172:
[----:B-1----:R1:W2:Y:S02]  /*bbc0*/  SYNCS.PHASECHK.TRANS64.TRYWAIT P0, [R0+URZ], R3 ;  /* 0x00000003000075a7 */ /* 0x0022a400080011ff */
[----:B--2---:R-:W-:Y:S05]  /*bbd0*/  @!P0 NANOSLEEP.SYNCS 0x989680 ;  /* 0x009896800000895d */ /* 0x004fea0003900000 */
[----:B------:R-:W2:Y:S02]  /*bbe0*/  @!P0 SYNCS.PHASECHK.TRANS64 P0, [R0+URZ], R3 ;  /* 0x00000003000085a7 */ /* 0x000ea400080010ff */
[----:B--2---:R-:W-:Y:S05]  /*bbf0*/  @!P0 BRA `(.L_x_172) ;  /* 0xfffffffc00f08947 */ /* 0x004fea000383ffff */
[----:B------:R-:W-:Y:S05]  /*bc00*/  BRA `(.L_x_173) ;  /* 0xffffff6c00b07947 */ /* 0x000fea000383ffff */
.L_x_52:
[----:B---3--:R-:W-:-:S07]  /*bc10*/  MOV R0, UR4 ;  /* 0x0000000400007c02 */ /* 0x008fce0008000f00 */
.L_x_174:
[----:B-1----:R1:W2:Y:S02]  /*bc20*/  SYNCS.PHASECHK.TRANS64.TRYWAIT P0, [R0+URZ], R3 ;  /* 0x00000003000075a7 */ /* 0x0022a400080011ff */
[----:B--2---:R-:W-:Y:S05]  /*bc30*/  @!P0 NANOSLEEP.SYNCS 0x989680 ;  /* 0x009896800000895d */ /* 0x004fea0003900000 */
[----:B------:R-:W2:Y:S02]  /*bc40*/  @!P0 SYNCS.PHASECHK.TRANS64 P0, [R0+URZ], R3 ;  /* 0x00000003000085a7 */ /* 0x000ea400080010ff */
[----:B--2---:R-:W-:Y:S05]  /*bc50*/  @!P0 BRA `(.L_x_174) ;  /* 0xfffffffc00f08947 */ /* 0x004fea000383ffff */
[----:B------:R-:W-:Y:S05]  /*bc60*/  BRA `(.L_x_175) ;  /* 0xffffff6c00bc7947 */ /* 0x000fea000383ffff */
.L_x_55:
[----:B-1----:R1:W2:Y:S02]  /*bc70*/  SYNCS.PHASECHK.TRANS64.TRYWAIT P0, [R0+URZ+0x130], R5 ;  /* 0x00013005000075a7 */ /* 0x0022a400080011ff */
[----:B--2---:R-:W-:Y:S05]  /*bc80*/  @!P0 NANOSLEEP.SYNCS 0x989680 ;  /* 0x009896800000895d */ /* 0x004fea0003900000 */
[----:B------:R-:W2:Y:S02]  /*bc90*/  @!P0 SYNCS.PHASECHK.TRANS64 P0, [R0+URZ+0x130], R5 ;  /* 0x00013005000085a7 */ /* 0x000ea400080010ff */
[----:B--2---:R-:W-:Y:S05]  /*bca0*/  @!P0 BRA `(.L_x_55) ;  /* 0xfffffffc00f08947 */ /* 0x004fea000383ffff */
[----:B------:R-:W-:Y:S05]  /*bcb0*/  BRA `(.L_x_176) ;  /* 0xffffff70001c7947 */ /* 0x000fea000383ffff */
.L_x_56:
[----:B------:R-:W-:-:S07]  /*bcc0*/  MOV R0, UR5 ;  /* 0x0000000500007c02 */ /* 0x000fce0008000f00 */
.L_x_177:
[----:B-1----:R1:W2:Y:S02]  /*bcd0*/  SYNCS.PHASECHK.TRANS64.TRYWAIT P0, [R0+URZ+0x100], R7 ;  /* 0x00010007000075a7 */ /* 0x0022a400080011ff */
[----:B--2---:R-:W-:Y:S05]  /*bce0*/  @!P0 NANOSLEEP.SYNCS 0x989680 ;  /* 0x009896800000895d */ /* 0x004fea0003900000 */
[----:B------:R-:W2:Y:S02]  /*bcf0*/  @!P0 SYNCS.PHASECHK.TRANS64 P0, [R0+URZ+0x100], R7 ;  /* 0x00010007000085a7 */ /* 0x000ea400080010ff */
[----:B--2---:R-:W-:Y:S05]  /*bd00*/  @!P0 BRA `(.L_x_177) ;  /* 0xfffffffc00f08947 */ /* 0x004fea000383ffff */
[----:B------:R-:W-:Y:S05]  /*bd10*/  BRA `(.L_x_178) ;  /* 0xffffff70002c7947 */ /* 0x000fea000383ffff */
.L_x_57:
[----:B-1----:R1:W2:Y:S02]  /*bd20*/  SYNCS.PHASECHK.TRANS64.TRYWAIT P1, [R0+URZ+0xf0], R5 ;  /* 0x0000f005000075a7 */ /* 0x0022a400080211ff */
[----:B--2---:R-:W-:Y:S05]  /*bd30*/  @!P1 NANOSLEEP.SYNCS 0x989680 ;  /* 0x009896800000995d */ /* 0x004fea0003900000 */
[----:B------:R-:W2:Y:S02]  /*bd40*/  @!P1 SYNCS.PHASECHK.TRANS64 P1, [R0+URZ+0xf0], R5 ;  /* 0x0000f005000095a7 */ /* 0x000ea400080210ff */
[----:B--2---:R-:W-:Y:S05]  /*bd50*/  @!P1 BRA `(.L_x_57) ;  /* 0xfffffffc00f09947 */ /* 0x004fea000383ffff */
[----:B------:R-:W-:Y:S05]  /*bd60*/  BRA `(.L_x_179) ;  /* 0xffffff70005c7947 */ /* 0x000fea000383ffff */
.L_x_60:
[----:B------:R-:W-:-:S07]  /*bd70*/  MOV R0, UR5 ;  /* 0x0000000500007c02 */ /* 0x000fce0008000f00 */
.L_x_180:
[----:B-1----:R1:W2:Y:S02]  /*bd80*/  SYNCS.PHASECHK.TRANS64.TRYWAIT P0, [R0+URZ+0x100], R3 ;  /* 0x00010003000075a7 */ /* 0x0022a400080011ff */
[----:B--2---:R-:W-:Y:S05]  /*bd90*/  @!P0 NANOSLEEP.SYNCS 0x989680 ;  /* 0x009896800000895d */ /* 0x004fea0003900000 */
[----:B------:R-:W2:Y:S02]  /*bda0*/  @!P0 SYNCS.PHASECHK.TRANS64 P0, [R0+URZ+0x100], R3 ;  /* 0x00010003000085a7 */ /* 0x000ea400080010ff */
[----:B--2---:R-:W-:Y:S05]  /*bdb0*/  @!P0 BRA `(.L_x_180) ;  /* 0xfffffffc00f08947 */ /* 0x004fea000383ffff */
[----:B------:R-:W-:Y:S05]  /*bdc0*/  BRA `(.L_x_59) ;  /* 0xffffff7000b07947 */ /* 0x000fea000383ffff */
.L_x_69:
[----:B-1----:R-:W-:-:S04]  /*bdd0*/  MOV R4, UR6 ;  /* 0x0000000600047c02 */ /* 0x002fc80008000f00 */
[----:B------:R1:W2:Y:S03]  /*bde0*/  SYNCS.PHASECHK.TRANS64.TRYWAIT P0, [R4+URZ+0x8], R5 ;  /* 0x00000805040075a7 */ /* 0x0002a600080011ff */
[----:B--2---:R-:W-:Y:S05]  /*bdf0*/  @!P0 NANOSLEEP.SYNCS 0x989680 ;  /* 0x009896800000895d */ /* 0x004fea0003900000 */
[----:B------:R-:W2:Y:S02]  /*be00*/  @!P0 SYNCS.PHASECHK.TRANS64 P0, [R4+URZ+0x8], R5 ;  /* 0x00000805040085a7 */ /* 0x000ea400080010ff */
[----:B--2---:R-:W-:Y:S05]  /*be10*/  @!P0 BRA `(.L_x_69) ;  /* 0xfffffffc00ec8947 */ /* 0x004fea000383ffff */
[----:B------:R-:W-:Y:S05]  /*be20*/  BRA `(.L_x_68) ;  /* 0xffffff7400647947 */ /* 0x000fea000383ffff */
.L_x_71:
[----:B------:R-:W-:Y:S01]  /*be30*/  BSSY B0, `(.L_x_181) ;  /* 0x0000006000007945 */ /* 0x000fe20003800000 */
[----:B------:R-:W-:-:S07]  /*be40*/  MOV R15, 0xffffffff ;  /* 0xffffffff000f7802 */ /* 0x000fce0000000f00 */
[----:B-1---5:R-:W-:Y:S05]  /*be50*/  WARPSYNC.COLLECTIVE R15, `(.L_x_182) ;  /* 0x000000000f0c7348 */ /* 0x022fea0003c00000 */
[----:B------:R-:W-:Y:S02]  /*be60*/  ELECT P6, UR79, PT ;  /* 0x00000000004f782f */ /* 0x000fe400038c0000 */
[----:B------:R-:W-:Y:S01]  /*be70*/  MOV R14, UR79 ;  /* 0x0000004f000e7c02 */ /* 0x000fe20008000f00 */
[----:B-1---5:R-:W-:Y:S10]  /*be80*/  ENDCOLLECTIVE ;  /* 0x000000000000791b */ /* 0x022ff40003800000 */
.L_x_182:
[----:B------:R-:W-:Y:S05]  /*be90*/  BSYNC B0 ;  /* 0x0000000000007941 */ /* 0x000fea0003800000 */
.L_x_181:
[----:B------:R-:W-:Y:S05]  /*bea0*/  BRA `(.L_x_183) ;  /* 0xffffff7400947947 */ /* 0x000fea000383ffff */
.L_x_73:
[----:B-1----:R-:W-:-:S04]  /*beb0*/  MOV R2, UR6 ;  /* 0x0000000600027c02 */ /* 0x002fc80008000f00 */
[----:B------:R1:W2:Y:S03]  /*bec0*/  SYNCS.PHASECHK.TRANS64.TRYWAIT P0, [R2+URZ+0x8], R3 ;  /* 0x00000803020075a7 */ /* 0x0002a600080011ff */
[----:B--2---:R-:W-:Y:S05]  /*bed0*/  @!P0 NANOSLEEP.SYNCS 0x989680 ;  /* 0x009896800000895d */ /* 0x004fea0003900000 */
[----:B------:R-:W2:Y:S02]  /*bee0*/  @!P0 SYNCS.PHASECHK.TRANS64 P0, [R2+URZ+0x8], R3 ;  /* 0x00000803020085a7 */ /* 0x000ea400080010ff */
[----:B--2---:R-:W-:Y:S05]  /*bef0*/  @!P0 BRA `(.L_x_73) ;  /* 0xfffffffc00ec8947 */ /* 0x004fea000383ffff */
[----:B------:R-:W-:Y:S05]  /*bf00*/  BRA `(.L_x_72) ;  /* 0xffffff7400987947 */ /* 0x000fea000383ffff */
.L_x_74:
[----:B-1----:R1:W2:Y:S02]  /*bf10*/  SYNCS.PHASECHK.TRANS64.TRYWAIT P0, [R0+URZ+0xf0], R5 ;  /* 0x0000f005000075a7 */ /* 0x0022a400080011ff */
[----:B--2---:R-:W-:Y:S05]  /*bf20*/  @!P0 NANOSLEEP.SYNCS 0x989680 ;  /* 0x009896800000895d */ /* 0x004fea0003900000 */
[----:B------:R-:W2:Y:S02]  /*bf30*/  @!P0 SYNCS.PHASECHK.TRANS64 P0, [R0+URZ+0xf0], R5 ;  /* 0x0000f005000085a7 */ /* 0x000ea400080010ff */
[----:B--2---:R-:W-:Y:S05]  /*bf40*/  @!P0 BRA `(.L_x_74) ;  /* 0xfffffffc00f08947 */ /* 0x004fea000383ffff */
[----:B------:R-:W-:Y:S05]  /*bf50*/  BRA `(.L_x_184) ;  /* 0xffffff7800747947 */ /* 0x000fea000383ffff */
.L_x_76:
[----:B------:R-:W-:-:S07]  /*bf60*/  MOV R0, UR10 ;  /* 0x0000000a00007c02 */ /* 0x000fce0008000f00 */
.L_x_185:
[----:B-1----:R1:W2:Y:S02]  /*bf70*/  SYNCS.PHASECHK.TRANS64.TRYWAIT P0, [R0+URZ+0x120], R5 ;  /* 0x00012005000075a7 */ /* 0x0022a400080011ff */
[----:B--2---:R-:W-:Y:S05]  /*bf80*/  @!P0 NANOSLEEP.SYNCS 0x989680 ;  /* 0x009896800000895d */ /* 0x004fea0003900000 */
[----:B------:R-:W2:Y:S02]  /*bf90*/  @!P0 SYNCS.PHASECHK.TRANS64 P0, [R0+URZ+0x120], R5 ;  /* 0x00012005000085a7 */ /* 0x000ea400080010ff */
[----:B--2---:R-:W-:Y:S05]  /*bfa0*/  @!P0 BRA `(.L_x_185) ;  /* 0xfffffffc00f08947 */ /* 0x004fea000383ffff */
[----:B------:R-:W-:Y:S05]  /*bfb0*/  BRA `(.L_x_186) ;  /* 0xffffff7800c07947 */ /* 0x000fea000383ffff */
.L_x_79:
[----:B------:R-:W-:Y:S07]  /*bfc0*/  MOV R0, UR9 ;  /* 0x0000000900007c02 */ /* 0x000fee0008000f00 */
.L_x_187:
[----:B-1----:R1:W2:Y:S02]  /*bfd0*/  SYNCS.PHASECHK.TRANS64.TRYWAIT P0, [R0+URZ], R5 ;  /* 0x00000005000075a7 */ /* 0x0022a400080011ff */
[----:B--2---:R-:W-:Y:S05]  /*bfe0*/  @!P0 NANOSLEEP.SYNCS 0x989680 ;  /* 0x009896800000895d */ /* 0x004fea0003900000 */
[----:B------:R-:W2:Y:S02]  /*bff0*/  @!P0 SYNCS.PHASECHK.TRANS64 P0, [R0+URZ], R5 ;  /* 0x00000005000085a7 */ /* 0x000ea400080010ff */
[----:B--2---:R-:W-:Y:S05]  /*c000*/  @!P0 BRA `(.L_x_187) ;  /* 0xfffffffc00f08947 */ /* 0x004fea000383ffff */
[----:B------:R-:W-:Y:S05]  /*c010*/  BRA `(.L_x_78) ;  /* 0xffffff7800d47947 */ /* 0x000fea000383ffff */
.L_x_83:
[----:B-1----:R-:W-:-:S07]  /*c020*/  MOV R0, UR5 ;  /* 0x0000000500007c02 */ /* 0x002fce0008000f00 */
.L_x_188:
[----:B-1----:R1:W2:Y:S02]  /*c030*/  SYNCS.PHASECHK.TRANS64.TRYWAIT P0, [R0+URZ], R3 ;  /* 0x00000003000075a7 */ /* 0x0022a400080011ff */
[----:B--2---:R-:W-:Y:S05]  /*c040*/  @!P0 NANOSLEEP.SYNCS 0x989680 ;  /* 0x009896800000895d */ /* 0x004fea0003900000 */
[----:B------:R-:W2:Y:S02]  /*c050*/  @!P0 SYNCS.PHASECHK.TRANS64 P0, [R0+URZ], R3 ;  /* 0x00000003000085a7 */ /* 0x000ea400080010ff */
[----:B--2---:R-:W-:Y:S05]  /*c060*/  @!P0 BRA `(.L_x_188) ;  /* 0xfffffffc00f08947 */ /* 0x004fea000383ffff */
[----:B------:R-:W-:Y:S05]  /*c070*/  BRA `(.L_x_189) ;  /* 0xffffff7c00a07947 */ /* 0x000fea000383ffff */
.L_x_86:
[----:B------:R-:W-:-:S07]  /*c080*/  MOV R0, UR8 ;  /* 0x0000000800007c02 */ /* 0x000fce0008000f00 */
.L_x_190:
[----:B-1----:R1:W2:Y:S02]  /*c090*/  SYNCS.PHASECHK.TRANS64.TRYWAIT P1, [R0+URZ+0x150], R3 ;  /* 0x00015003000075a7 */ /* 0x0022a400080211ff */
[----:B--2---:R-:W-:Y:S05]  /*c0a0*/  @!P1 NANOSLEEP.SYNCS 0x989680 ;  /* 0x009896800000995d */ /* 0x004fea0003900000 */
[----:B------:R-:W2:Y:S02]  /*c0b0*/  @!P1 SYNCS.PHASECHK.TRANS64 P1, [R0+URZ+0x150], R3 ;  /* 0x00015003000095a7 */ /* 0x000ea400080210ff */
[----:B--2---:R-:W-:Y:S05]  /*c0c0*/  @!P1 BRA `(.L_x_190) ;  /* 0xfffffffc00f09947 */ /* 0x004fea000383ffff */
[----:B------:R-:W-:Y:S05]  /*c0d0*/  BRA `(.L_x_191) ;  /* 0xffffff7c00ec7947 */ /* 0x000fea000383ffff */
.L_x_91:
[----:B--2---:R2:W4:Y:S02]  /*c0e0*/  SYNCS.PHASECHK.TRANS64.TRYWAIT P0, [R0+URZ+0xf0], R3 ;  /* 0x0000f003000075a7 */ /* 0x00452400080011ff */
[----:B----4-:R-:W-:Y:S05]  /*c0f0*/  @!P0 NANOSLEEP.SYNCS 0x989680 ;  /* 0x009896800000895d */ /* 0x010fea0003900000 */
[----:B------:R-:W4:Y:S02]  /*c100*/  @!P0 SYNCS.PHASECHK.TRANS64 P0, [R0+URZ+0xf0], R3 ;  /* 0x0000f003000085a7 */ /* 0x000f2400080010ff */
[----:B----4-:R-:W-:Y:S05]  /*c110*/  @!P0 BRA `(.L_x_91) ;  /* 0xfffffffc00f08947 */ /* 0x010fea000383ffff */
[----:B------:R-:W-:Y:S05]  /*c120*/  BRA `(.L_x_192) ;  /* 0xffffff8400007947 */ /* 0x000fea000383ffff */
.L_x_94:
[----:B------:R-:W-:Y:S07]  /*c130*/  MOV R0, UR7 ;  /* 0x0000000700007c02 */ /* 0x000fee0008000f00 */
.L_x_193:
[----:B--2---:R2:W4:Y:S02]  /*c140*/  SYNCS.PHASECHK.TRANS64.TRYWAIT P0, [R0+URZ+0xe8], R3 ;  /* 0x0000e803000075a7 */ /* 0x00452400080011ff */
[----:B----4-:R-:W-:Y:S05]  /*c150*/  @!P0 NANOSLEEP.SYNCS 0x989680 ;  /* 0x009896800000895d */ /* 0x010fea0003900000 */
[----:B------:R-:W4:Y:S02]  /*c160*/  @!P0 SYNCS.PHASECHK.TRANS64 P0, [R0+URZ+0xe8], R3 ;  /* 0x0000e803000085a7 */ /* 0x000f2400080010ff */
[----:B----4-:R-:W-:Y:S05]  /*c170*/  @!P0 BRA `(.L_x_193) ;  /* 0xfffffffc00f08947 */ /* 0x010fea000383ffff */
[----:B------:R-:W-:Y:S05]  /*c180*/  BRA `(.L_x_93) ;  /* 0xffffff8400e07947 */ /* 0x000fea000383ffff */
.L_x_97:
[----:B------:R-:W-:Y:S07]  /*c190*/  MOV R3, UR7 ;  /* 0x0000000700037c02 */ /* 0x000fee0008000f00 */
.L_x_194:
[----:B-1----:R1:W2:Y:S02]  /*c1a0*/  SYNCS.PHASECHK.TRANS64.TRYWAIT P0, [R3+URZ+0xc0], R12 ;  /* 0x0000c00c030075a7 */ /* 0x0022a400080011ff */
[----:B--2---:R-:W-:Y:S05]  /*c1b0*/  @!P0 NANOSLEEP.SYNCS 0x989680 ;  /* 0x009896800000895d */ /* 0x004fea0003900000 */
[----:B------:R-:W2:Y:S02]  /*c1c0*/  @!P0 SYNCS.PHASECHK.TRANS64 P0, [R3+URZ+0xc0], R12 ;  /* 0x0000c00c030085a7 */ /* 0x000ea400080010ff */
[----:B--2---:R-:W-:Y:S05]  /*c1d0*/  @!P0 BRA `(.L_x_194) ;  /* 0xfffffffc00f08947 */ /* 0x004fea000383ffff */
[----:B------:R-:W-:Y:S05]  /*c1e0*/  BRA `(.L_x_195) ;  /* 0xffffff8800587947 */ /* 0x000fea000383ffff */
.L_x_98:
[----:B-1----:R-:W-:Y:S07]  /*c1f0*/  MOV R3, UR7 ;  /* 0x0000000700037c02 */ /* 0x002fee0008000f00 */
.L_x_196:
[----:B-1----:R1:W2:Y:S02]  /*c200*/  SYNCS.PHASECHK.TRANS64.TRYWAIT P0, [R3+URZ+0xc8], R12 ;  /* 0x0000c80c030075a7 */ /* 0x0022a400080011ff */
[----:B--2---:R-:W-:Y:S05]  /*c210*/  @!P0 NANOSLEEP.SYNCS 0x989680 ;  /* 0x009896800000895d */ /* 0x004fea0003900000 */
[----:B------:R-:W2:Y:S02]  /*c220*/  @!P0 SYNCS.PHASECHK.TRANS64 P0, [R3+URZ+0xc8], R12 ;  /* 0x0000c80c030085a7 */ /* 0x000ea400080010ff */
[----:B--2---:R-:W-:Y:S05]  /*c230*/  @!P0 BRA `(.L_x_196) ;  /* 0xfffffffc00f08947 */ /* 0x004fea000383ffff */
[----:B------:R-:W-:Y:S05]  /*c240*/  BRA `(.L_x_197) ;  /* 0xffffff8800947947 */ /* 0x000fea000383ffff */
.L_x_99:
[----:B-1----:R-:W-:Y:S07]  /*c250*/  MOV R3, UR7 ;  /* 0x0000000700037c02 */ /* 0x002fee0008000f00 */
.L_x_198:
[----:B-1----:R1:W2:Y:S02]  /*c260*/  SYNCS.PHASECHK.TRANS64.TRYWAIT P0, [R3+URZ+0xd0], R12 ;  /* 0x0000d00c030075a7 */ /* 0x0022a400080011ff */
[----:B--2---:R-:W-:Y:S05]  /*c270*/  @!P0 NANOSLEEP.SYNCS 0x989680 ;  /* 0x009896800000895d */ /* 0x004fea0003900000 */
[----:B------:R-:W2:Y:S02]  /*c280*/  @!P0 SYNCS.PHASECHK.TRANS64 P0, [R3+URZ+0xd0], R12 ;  /* 0x0000d00c030085a7 */ /* 0x000ea400080010ff */
[----:B--2---:R-:W-:Y:S05]  /*c290*/  @!P0 BRA `(.L_x_198) ;  /* 0xfffffffc00f08947 */ /* 0x004fea000383ffff */
[----:B------:R-:W-:Y:S05]  /*c2a0*/  BRA `(.L_x_199) ;  /* 0xffffff8800dc7947 */ /* 0x000fea000383ffff */
.L_x_100:
[----:B------:R-:W-:Y:S07]  /*c2b0*/  MOV R3, UR7 ;  /* 0x0000000700037c02 */ /* 0x000fee0008000f00 */
.L_x_200:
[----:B-1----:R1:W2:Y:S02]  /*c2c0*/  SYNCS.PHASECHK.TRANS64.TRYWAIT P0, [R3+URZ+0xd8], R12 ;  /* 0x0000d80c030075a7 */ /* 0x0022a400080011ff */
[----:B--2---:R-:W-:Y:S05]  /*c2d0*/  @!P0 NANOSLEEP.SYNCS 0x989680 ;  /* 0x009896800000895d */ /* 0x004fea0003900000 */
[----:B------:R-:W2:Y:S02]  /*c2e0*/  @!P0 SYNCS.PHASECHK.TRANS64 P0, [R3+URZ+0xd8], R12 ;  /* 0x0000d80c030085a7 */ /* 0x000ea400080010ff */
[----:B--2---:R-:W-:Y:S05]  /*c2f0*/  @!P0 BRA `(.L_x_200) ;  /* 0xfffffffc00f08947 */ /* 0x004fea000383ffff */
[----:B------:R-:W-:Y:S05]  /*c300*/  BRA `(.L_x_201) ;  /* 0xffffff8c00647947 */ /* 0x000fea000383ffff */
.L_x_102:
[----:B------:R-:W-:-:S07]  /*c310*/  MOV R0, UR7 ;  /* 0x0000000700007c02 */ /* 0x000fce0008000f00 */
.L_x_202:
[----:B-1----:R1:W4:Y:S02]  /*c320*/  SYNCS.PHASECHK.TRANS64.TRYWAIT P0, [R0+URZ+0xc0], R3 ;  /* 0x0000c003000075a7 */ /* 0x00232400080011ff */
[----:B----4-:R-:W-:Y:S05]  /*c330*/  @!P0 NANOSLEEP.SYNCS 0x989680 ;  /* 0x009896800000895d */ /* 0x010fea0003900000 */
[----:B------:R-:W4:Y:S02]  /*c340*/  @!P0 SYNCS.PHASECHK.TRANS64 P0, [R0+URZ+0xc0], R3 ;  /* 0x0000c003000085a7 */ /* 0x000f2400080010ff */
[----:B----4-:R-:W-:Y:S05]  /*c350*/  @!P0 BRA `(.L_x_202) ;  /* 0xfffffffc00f08947 */ /* 0x010fea000383ffff */
[----:B------:R-:W-:Y:S05]  /*c360*/  BRA `(.L_x_203) ;  /* 0xffffff8c00d47947 */ /* 0x000fea000383ffff */
.L_x_103:
[----:B-1----:R-:W-:-:S07]  /*c370*/  MOV R0, UR7 ;  /* 0x0000000700007c02 */ /* 0x002fce0008000f00 */
.L_x_204:
[----:B-1----:R1:W4:Y:S02]  /*c380*/  SYNCS.PHASECHK.TRANS64.TRYWAIT P0, [R0+URZ+0xc8], R3 ;  /* 0x0000c803000075a7 */ /* 0x00232400080011ff */
[----:B----4-:R-:W-:Y:S05]  /*c390*/  @!P0 NANOSLEEP.SYNCS 0x989680 ;  /* 0x009896800000895d */ /* 0x010fea0003900000 */
[----:B------:R-:W4:Y:S02]  /*c3a0*/  @!P0 SYNCS.PHASECHK.TRANS64 P0, [R0+URZ+0xc8], R3 ;  /* 0x0000c803000085a7 */ /* 0x000f2400080010ff */
[----:B----4-:R-:W-:Y:S05]  /*c3b0*/  @!P0 BRA `(.L_x_204) ;  /* 0xfffffffc00f08947 */ /* 0x010fea000383ffff */
[----:B------:R-:W-:Y:S05]  /*c3c0*/  BRA `(.L_x_205) ;  /* 0xffffff8c00c47947 */ /* 0x000fea000383ffff */
.L_x_104:
[----:B-1----:R-:W-:-:S07]  /*c3d0*/  MOV R0, UR7 ;  /* 0x0000000700007c02 */ /* 0x002fce0008000f00 */
.L_x_206:
[----:B-1----:R1:W4:Y:S02]  /*c3e0*/  SYNCS.PHASECHK.TRANS64.TRYWAIT P0, [R0+URZ+0xd0], R3 ;  /* 0x0000d003000075a7 */ /* 0x00232400080011ff */
[----:B----4-:R-:W-:Y:S05]  /*c3f0*/  @!P0 NANOSLEEP.SYNCS 0x989680 ;  /* 0x009896800000895d */ /* 0x010fea0003900000 */
[----:B------:R-:W4:Y:S02]  /*c400*/  @!P0 SYNCS.PHASECHK.TRANS64 P0, [R0+URZ+0xd0], R3 ;  /* 0x0000d003000085a7 */ /* 0x000f2400080010ff */
[----:B----4-:R-:W-:Y:S05]  /*c410*/  @!P0 BRA `(.L_x_206) ;  /* 0xfffffffc00f08947 */ /* 0x010fea000383ffff */
[----:B------:R-:W-:Y:S05]  /*c420*/  BRA `(.L_x_207) ;  /* 0xffffff8c00b47947 */ /* 0x000fea000383ffff */
.L_x_106:
[----:B--2---:R2:W3:Y:S02]  /*c430*/  SYNCS.PHASECHK.TRANS64.TRYWAIT P0, [R0+URZ+0xf0], R3 ;  /* 0x0000f003000075a7 */ /* 0x0044e400080011ff */
[----:B---3--:R-:W-:Y:S05]  /*c440*/  @!P0 NANOSLEEP.SYNCS 0x989680 ;  /* 0x009896800000895d */ /* 0x008fea0003900000 */
[----:B------:R-:W3:Y:S02]  /*c450*/  @!P0 SYNCS.PHASECHK.TRANS64 P0, [R0+URZ+0xf0], R3 ;  /* 0x0000f003000085a7 */ /* 0x000ee400080010ff */
[----:B---3--:R-:W-:Y:S05]  /*c460*/  @!P0 BRA `(.L_x_106) ;  /* 0xfffffffc00f08947 */ /* 0x008fea000383ffff */
[----:B------:R-:W-:Y:S05]  /*c470*/  BRA `(.L_x_208) ;  /* 0xffffff9000887947 */ /* 0x000fea000383ffff */
.L_x_117:
[----:B-1----:R-:W-:Y:S04]  /*c480*/  MOV R3, UR48 ;  /* 0x0000003000037c02 */ /* 0x002fe80008000f00 */
[----:B------:R1:W3:Y:S03]  /*c490*/  SYNCS.PHASECHK.TRANS64.TRYWAIT P1, [R3+URZ+0xa0], R4 ;  /* 0x0000a004030075a7 */ /* 0x0002e600080211ff */
[----:B---3--:R-:W-:Y:S05]  /*c4a0*/  @!P1 NANOSLEEP.SYNCS 0x989680 ;  /* 0x009896800000995d */ /* 0x008fea0003900000 */
[----:B------:R-:W3:Y:S02]  /*c4b0*/  @!P1 SYNCS.PHASECHK.TRANS64 P1, [R3+URZ+0xa0], R4 ;  /* 0x0000a004030095a7 */ /* 0x000ee400080210ff */
[----:B---3--:R-:W-:Y:S05]  /*c4c0*/  @!P1 BRA `(.L_x_117) ;  /* 0xfffffffc00ec9947 */ /* 0x008fea000383ffff */
[----:B------:R-:W-:Y:S05]  /*c4d0*/  BRA `(.L_x_116) ;  /* 0xffffff9c00dc7947 */ /* 0x000fea000383ffff */
.L_x_119:
[----:B-1----:R1:W4:Y:S02]  /*c4e0*/  SYNCS.PHASECHK.TRANS64.TRYWAIT P0, [R179+URZ+0x110], R0 ;  /* 0x00011000b30075a7 */ /* 0x00232400080011ff */
[----:B----4-:R-:W-:Y:S05]  /*c4f0*/  @!P0 NANOSLEEP.SYNCS 0x989680 ;  /* 0x009896800000895d */ /* 0x010fea0003900000 */
[----:B------:R-:W4:Y:S02]  /*c500*/  @!P0 SYNCS.PHASECHK.TRANS64 P0, [R179+URZ+0x110], R0 ;  /* 0x00011000b30085a7 */ /* 0x000f2400080010ff */
[----:B----4-:R-:W-:Y:S05]  /*c510*/  @!P0 BRA `(.L_x_119) ;  /* 0xfffffffc00f08947 */ /* 0x010fea000383ffff */
[----:B------:R-:W-:Y:S05]  /*c520*/  BRA `(.L_x_118) ;  /* 0xffffffa0003c7947 */ /* 0x000fea000383ffff */
.L_x_128:
[----:B--2---:R2:W3:Y:S02]  /*c530*/  SYNCS.PHASECHK.TRANS64.TRYWAIT P0, [R3+URZ+0xa0], R0 ;  /* 0x0000a000030075a7 */ /* 0x0044e400080011ff */
[----:B---3--:R-:W-:Y:S05]  /*c540*/  @!P0 NANOSLEEP.SYNCS 0x989680 ;  /* 0x009896800000895d */ /* 0x008fea0003900000 */
[----:B------:R-:W3:Y:S02]  /*c550*/  @!P0 SYNCS.PHASECHK.TRANS64 P0, [R3+URZ+0xa0], R0 ;  /* 0x0000a000030085a7 */ /* 0x000ee400080010ff */
[----:B---3--:R-:W-:Y:S05]  /*c560*/  @!P0 BRA `(.L_x_128) ;  /* 0xfffffffc00f08947 */ /* 0x008fea000383ffff */
[----:B------:R-:W-:Y:S05]  /*c570*/  BRA `(.L_x_127) ;  /* 0xffffffb400047947 */ /* 0x000fea000383ffff */
.L_x_136:
[----:B--2---:R2:W3:Y:S02]  /*c580*/  SYNCS.PHASECHK.TRANS64.TRYWAIT P0, [R0+URZ+0xa0], R7 ;  /* 0x0000a007000075a7 */ /* 0x0044e400080011ff */
[----:B---3--:R-:W-:Y:S05]  /*c590*/  @!P0 NANOSLEEP.SYNCS 0x989680 ;  /* 0x009896800000895d */ /* 0x008fea0003900000 */
[----:B------:R-:W3:Y:S02]  /*c5a0*/  @!P0 SYNCS.PHASECHK.TRANS64 P0, [R0+URZ+0xa0], R7 ;  /* 0x0000a007000085a7 */ /* 0x000ee400080010ff */
[----:B---3--:R-:W-:Y:S05]  /*c5b0*/  @!P0 BRA `(.L_x_136) ;  /* 0xfffffffc00f08947 */ /* 0x008fea000383ffff */
[----:B------:R-:W-:Y:S05]  /*c5c0*/  BRA `(.L_x_135) ;  /* 0xffffffc400f87947 */ /* 0x000fea000383ffff */
.L_x_144:
[----:B-1----:R1:W2:Y:S02]  /*c5d0*/  SYNCS.PHASECHK.TRANS64.TRYWAIT P0, [R3+URZ+0xa0], R0 ;  /* 0x0000a000030075a7 */ /* 0x0022a400080011ff */
[----:B--2---:R-:W-:Y:S05]  /*c5e0*/  @!P0 NANOSLEEP.SYNCS 0x989680 ;  /* 0x009896800000895d */ /* 0x004fea0003900000 */
[----:B------:R-:W2:Y:S02]  /*c5f0*/  @!P0 SYNCS.PHASECHK.TRANS64 P0, [R3+URZ+0xa0], R0 ;  /* 0x0000a000030085a7 */ /* 0x000ea400080010ff */
[----:B--2---:R-:W-:Y:S05]  /*c600*/  @!P0 BRA `(.L_x_144) ;  /* 0xfffffffc00f08947 */ /* 0x004fea000383ffff */
[----:B------:R-:W-:Y:S05]  /*c610*/  BRA `(.L_x_143) ;  /* 0xffffffd800ec7947 */ /* 0x000fea000383ffff */
        .weak           $__internal_0_$__cuda_sm10x_tcgen05_guardrail_trap_col_being_dealloced_not_returned_by_alloc
        .type           $__internal_0_$__cuda_sm10x_tcgen05_guardrail_trap_col_being_dealloced_not_returned_by_alloc,@function
        .size           $__internal_0_$__cuda_sm10x_tcgen05_guardrail_trap_col_being_dealloced_not_returned_by_alloc,($__internal_1_$__cuda_sm10x_tcgen05_guardrail_trap_phase_invalid_during_alloc - $__internal_0_$__cuda_sm10x_tcgen05_guardrail_trap_col_being_dealloced_not_returned_by_alloc)
$__internal_0_$__cuda_sm10x_tcgen05_guardrail_trap_col_being_dealloced_not_returned_by_alloc:
[----:B------:R-:W-:Y:S05]  /*c620*/  BPT.TRAP 0x1 ;  /* 0x000000040000795c */ /* 0x000fea0000300000 */
[----:B------:R-:W-:-:S04]  /*c630*/  HFMA2 R3, -RZ, RZ, 0, 0 ;  /* 0x00000000ff037431 */ /* 0x000fc800000001ff */
[----:B------:R-:W-:Y:S05]  /*c640*/  RET.REL.NODEC R2 `(_ZN7cutlass13device_kernelINS_4gemm6kernel13GemmUniversalIN4cute5tupleIJiiiiEEENS1_10collective13CollectiveMmaINS1_35MainloopSm100TmaUmmaWarpSpecializedILi10ELi2ELi2ENS5_IJNS4_1CILi2EEENSA_ILi1EEESC_EEEEENS5_IJNSA_ILi256EEESF_NSA_ILi32EEEEEENS_6half_tENS5_IJlSC_lEEESI_SJ_NS4_8TiledMMAINS4_8MMA_AtomIJNS4_26SM100_MMA_F16BF16_2x1SM_SSISI_SI_fLi256ELi256ELNS4_4UMMA5MajorE0ELSO_0ELNSN_7ScaleInE0ELSP_0EEEEEENS4_6LayoutINS5_IJSC_SC_SC_EEENS5_IJNSA_ILi0EEESU_SU_EEEEENS5_IJNS4_10UnderscoreESX_SX_EEEEENS4_18SM100_TMA_2SM_LOADENS4_14ComposedLayoutINS4_7SwizzleILi2ELi4ELi3EEENS4_18smem_ptr_flag_bitsILi16EEENSS_INS5_IJNSA_ILi8EEESG_EEENS5_IJSG_SC_EEEEEEEvNS4_8identityES10_S1A_vS1B_EENS_8epilogue10collective18CollectiveEpilogueINS1D_23Sm100TmaWarpSpecializedILi4ELi2ELi64ELb1ELb0EEEJNS5_IJNSA_ILi128EEESF_SG_EEENS5_IJNSS_IS1I_SC_EENSS_INSA_ILi64EEESC_EEEEESI_SJ_SI_SJ_NS1D_6fusion15FusionCallbacksIS1H_NS1O_17LinearCombinationISI_fSI_fLNS_15FloatRoundStyleE2EEES1J_S1N_JEEENS4_5SM1004TMEM4LOAD26SM100_TMEM_LOAD_32dp32b64xENS4_13SM90_TMA_LOADENS11_INS12_ILi3ELi4ELi3EEES15_NSS_INS5_IJS16_S1L_EEENS5_IJS1L_SC_EEEEEEENS4_39AutoVectorizingCopyWithAssumedAlignmentILi128EEENS4_14SM90_TMA_STOREES23_S25_S25_EEEvvEEEEvNT_6ParamsE) ;  /* 0xffffff38026c7950 */ /* 0x000fea0003c3ffff */
        .weak           $__internal_1_$__cuda_sm10x_tcgen05_guardrail_trap_phase_invalid_during_alloc
        .type           $__internal_1_$__cuda_sm10x_tcgen05_guardrail_trap_phase_invalid_during_alloc,@function
        .size           $__internal_1_$__cuda_sm10x_tcgen05_guardrail_trap_phase_invalid_during_alloc,($__internal_2_$__cuda_sm10x_tcgen05_guardrail_trap_unallocated_columns_being_dealloced - $__internal_1_$__cuda_sm10x_tcgen05_guardrail_trap_phase_invalid_during_alloc)
$__internal_1_$__cuda_sm10x_tcgen05_guardrail_trap_phase_invalid_during_alloc:
[----:B------:R-:W-:Y:S05]  /*c650*/  BPT.TRAP 0x1 ;  /* 0x000000040000795c */ /* 0x000fea0000300000 */
[----:B------:R-:W-:-:S04]  /*c660*/  MOV R3, 0x0 ;  /* 0x0000000000037802 */ /* 0x000fc80000000f00 */
[----:B------:R-:W-:Y:S05]  /*c670*/  RET.REL.NODEC R2 `(_ZN7cutlass13device_kernelINS_4gemm6kernel13GemmUniversalIN4cute5tupleIJiiiiEEENS1_10collective13CollectiveMmaINS1_35MainloopSm100TmaUmmaWarpSpecializedILi10ELi2ELi2ENS5_IJNS4_1CILi2EEENSA_ILi1EEESC_EEEEENS5_IJNSA_ILi256EEESF_NSA_ILi32EEEEEENS_6half_tENS5_IJlSC_lEEESI_SJ_NS4_8TiledMMAINS4_8MMA_AtomIJNS4_26SM100_MMA_F16BF16_2x1SM_SSISI_SI_fLi256ELi256ELNS4_4UMMA5MajorE0ELSO_0ELNSN_7ScaleInE0ELSP_0EEEEEENS4_6LayoutINS5_IJSC_SC_SC_EEENS5_IJNSA_ILi0EEESU_SU_EEEEENS5_IJNS4_10UnderscoreESX_SX_EEEEENS4_18SM100_TMA_2SM_LOADENS4_14ComposedLayoutINS4_7SwizzleILi2ELi4ELi3EEENS4_18smem_ptr_flag_bitsILi16EEENSS_INS5_IJNSA_ILi8EEESG_EEENS5_IJSG_SC_EEEEEEEvNS4_8identityES10_S1A_vS1B_EENS_8epilogue10collective18CollectiveEpilogueINS1D_23Sm100TmaWarpSpecializedILi4ELi2ELi64ELb1ELb0EEEJNS5_IJNSA_ILi128EEESF_SG_EEENS5_IJNSS_IS1I_SC_EENSS_INSA_ILi64EEESC_EEEEESI_SJ_SI_SJ_NS1D_6fusion15FusionCallbacksIS1H_NS1O_17LinearCombinationISI_fSI_fLNS_15FloatRoundStyleE2EEES1J_S1N_JEEENS4_5SM1004TMEM4LOAD26SM100_TMEM_LOAD_32dp32b64xENS4_13SM90_TMA_LOADENS11_INS12_ILi3ELi4ELi3EEES15_NSS_INS5_IJS16_S1L_EEENS5_IJS1L_SC_EEEEEEENS4_39AutoVectorizingCopyWithAssumedAlignmentILi128EEENS4_14SM90_TMA_STOREES23_S25_S25_EEEvvEEEEvNT_6ParamsE) ;  /* 0xffffff3802607950 */ /* 0x000fea0003c3ffff */
        .weak           $__internal_2_$__cuda_sm10x_tcgen05_guardrail_trap_unallocated_columns_being_dealloced
        .type           $__internal_2_$__cuda_sm10x_tcgen05_guardrail_trap_unallocated_columns_being_dealloced,@function
        .size           $__internal_2_$__cuda_sm10x_tcgen05_guardrail_trap_unallocated_columns_being_dealloced,(.L_x_210 - $__internal_2_$__cuda_sm10x_tcgen05_guardrail_trap_unallocated_columns_being_dealloced)
$__internal_2_$__cuda_sm10x_tcgen05_guardrail_trap_unallocated_columns_being_dealloced:
[----:B------:R-:W-:Y:S05]  /*c680*/  BPT.TRAP 0x1 ;  /* 0x000000040000795c */ /* 0x000fea0000300000 */
[----:B------:R-:W-:-:S04]  /*c690*/  HFMA2 R3, -RZ, RZ, 0, 0 ;  /* 0x00000000ff037431 */ /* 0x000fc800000001ff */
[----:B------:R-:W-:Y:S05]  /*c6a0*/  RET.REL.NODEC R2 `(_ZN7cutlass13device_kernelINS_4gemm6kernel13GemmUniversalIN4cute5tupleIJiiiiEEENS1_10collective13CollectiveMmaINS1_35MainloopSm100TmaUmmaWarpSpecializedILi10ELi2ELi2ENS5_IJNS4_1CILi2EEENSA_ILi1EEESC_EEEEENS5_IJNSA_ILi256EEESF_NSA_ILi32EEEEEENS_6half_tENS5_IJlSC_lEEESI_SJ_NS4_8TiledMMAINS4_8MMA_AtomIJNS4_26SM100_MMA_F16BF16_2x1SM_SSISI_SI_fLi256ELi256ELNS4_4UMMA5MajorE0ELSO_0ELNSN_7ScaleInE0ELSP_0EEEEEENS4_6LayoutINS5_IJSC_SC_SC_EEENS5_IJNSA_ILi0EEESU_SU_EEEEENS5_IJNS4_10UnderscoreESX_SX_EEEEENS4_18SM100_TMA_2SM_LOADENS4_14ComposedLayoutINS4_7SwizzleILi2ELi4ELi3EEENS4_18smem_ptr_flag_bitsILi16EEENSS_INS5_IJNSA_ILi8EEESG_EEENS5_IJSG_SC_EEEEEEEvNS4_8identityES10_S1A_vS1B_EENS_8epilogue10collective18CollectiveEpilogueINS1D_23Sm100TmaWarpSpecializedILi4ELi2ELi64ELb1ELb0EEEJNS5_IJNSA_ILi128EEESF_SG_EEENS5_IJNSS_IS1I_SC_EENSS_INSA_ILi64EEESC_EEEEESI_SJ_SI_SJ_NS1D_6fusion15FusionCallbacksIS1H_NS1O_17LinearCombinationISI_fSI_fLNS_15FloatRoundStyleE2EEES1J_S1N_JEEENS4_5SM1004TMEM4LOAD26SM100_TMEM_LOAD_32dp32b64xENS4_13SM90_TMA_LOADENS11_INS12_ILi3ELi4ELi3EEES15_NSS_INS5_IJS16_S1L_EEENS5_IJS1L_SC_EEEEEEENS4_39AutoVectorizingCopyWithAssumedAlignmentILi128EEENS4_14SM90_TMA_STOREES23_S25_S25_EEEvvEEEEvNT_6ParamsE) ;  /* 0xffffff3802547950 */ /* 0x000fea0003c3ffff */
.L_x_209:
[----:B------:R-:W-:-:S00]  /*c6b0*/  BRA `(.L_x_209) ;  /* 0xfffffffc00fc7947 */ /* 0x000fc0000383ffff */
[----:B------:R-:W-:-:S00]  /*c6c0*/  NOP ;  /* 0x0000000000007918 */ /* 0x000fc00000000000 */
        /* <DEDUP_REMOVED lines=11> */
.L_x_210:


//--------------------- .nv.global.init           --------------------------
	.section	.nv.global.init,"aw",@progbits
.nv.global.init:
	.type		$str$27,@object
	.size		$str$27,($str$28 - $str$27)
$str$27:
        /*0000*/ 	.byte	0x28, 0x61, 0x64, 0x64, 0x72, 0x65, 0x73, 0x73, 0x20, 0x26, 0x20, 0x6d, 0x61, 0x73, 0x6b, 0x29
        /*0010*/ 	.byte	0x20, 0x3d, 0x3d, 0x20, 0x30, 0x00
	.type		$str$28,@object
	.size		$str$28,($str$26 - $str$28)
$str$28:
        /*0016*/ 	.byte	0x2f, 0x74, 0x6d, 0x70, 0x2f, 0x63, 0x75, 0x74, 0x6c, 0x61, 0x73, 0x73, 0x5f, 0x73, 0x77, 0x65
        /*0026*/ 	.byte	0x65, 0x70, 0x5f, 0x73, 0x72, 0x63, 0x2f, 0x69, 0x6e, 0x63, 0x6c, 0x75, 0x64, 0x65, 0x2f, 0x63
        /*0036*/ 	.byte	0x75, 0x74, 0x65, 0x2f, 0x70, 0x6f, 0x69, 0x6e, 0x74, 0x65, 0x72, 0x5f, 0x66, 0x6c, 0x61, 0x67
        /*0046*/ 	.byte	0x67, 0x65, 0x64, 0x2e, 0x68, 0x70, 0x70, 0x00
	.type		$str$26,@object
	.size		$str$26,($str$25 - $str$26)
$str$26:
        /*004e*/ 	.byte	0x2f, 0x74, 0x6d, 0x70, 0x2f, 0x63, 0x75, 0x74, 0x6c, 0x61, 0x73, 0x73, 0x5f, 0x73, 0x77, 0x65
        /*005e*/ 	.byte	0x65, 0x70, 0x5f, 0x73, 0x72, 0x63, 0x2f, 0x69, 0x6e, 0x63, 0x6c, 0x75, 0x64, 0x65, 0x2f, 0x63
        /*006e*/ 	.byte	0x75, 0x74, 0x65, 0x2f, 0x61, 0x74, 0x6f, 0x6d, 0x2f, 0x63, 0x6f, 0x70, 0x79, 0x5f, 0x74, 0x72
        /*007e*/ 	.byte	0x61, 0x69, 0x74, 0x73, 0x5f, 0x73, 0x6d, 0x31, 0x30, 0x30, 0x2e, 0x68, 0x70, 0x70, 0x00
	.type		$str$25,@object
	.size		$str$25,(__unnamed_1 - $str$25)
$str$25:
        /*008d*/ 	.byte	0x28, 0x28, 0x75, 0x69, 0x6e, 0x74, 0x33, 0x32, 0x5f, 0x74, 0x28, 0x74, 0x68, 0x72, 0x65, 0x61
        /*009d*/ 	.byte	0x64, 0x49, 0x64, 0x78, 0x2e, 0x78, 0x29, 0x20, 0x2f, 0x20, 0x33, 0x32, 0x29, 0x20, 0x25, 0x20
        /*00ad*/ 	.byte	0x34, 0x29, 0x20, 0x3d, 0x3d, 0x20, 0x28, 0x28, 0x28, 0x74, 0x6d, 0x65, 0x6d, 0x5f, 0x61, 0x64
        /*00bd*/ 	.byte	0x64, 0x72, 0x20, 0x3e, 0x3e, 0x20, 0x31, 0x36, 0x29, 0x20, 0x2f, 0x20, 0x33, 0x32, 0x29, 0x20
        /*00cd*/ 	.byte	0x25, 0x20, 0x34, 0x29, 0x00
	.type		__unnamed_1,@object
	.size		__unnamed_1,(__unnamed_2 - __unnamed_1)
__unnamed_1:
        /*00d2*/ 	.byte	0x61, 0x75, 0x74, 0x6f, 0x20, 0x63, 0x75, 0x74, 0x65, 0x3a, 0x3a, 0x61, 0x73, 0x5f, 0x70, 0x6f
        /* <DEDUP_REMOVED lines=24> */
        /*0262*/ 	.byte	0x3e, 0x3e, 0x3e, 0x3e, 0x5d, 0x00
	.type		__unnamed_2,@object
	.size		__unnamed_2,(.L_2 - __unnamed_2)
__unnamed_2:
        /* <DEDUP_REMOVED lines=43> */
        /*0518*/ 	.byte	0x74, 0x65, 0x3a, 0x3a, 0x43, 0x3c, 0x30, 0x3e, 0x3e, 0x3e, 0x3e, 0x5d, 0x00
.L_2:


//--------------------- .nv.shared._ZN7cutlass13device_kernelINS_4gemm6kernel13GemmUniversalIN4cute5tupleIJiiiiEEENS1_10collective13CollectiveMmaINS1_35MainloopSm100TmaUmmaWarpSpecializedILi10ELi2ELi2ENS5_IJNS4_1CILi2EEENSA_ILi1EEESC_EEEEENS5_IJNSA_ILi256EEESF_NSA_ILi32EEEEEENS_6half_tENS5_IJlSC_lEEESI_SJ_NS4_8TiledMMAINS4_8MMA_AtomIJNS4_26SM100_MMA_F16BF16_2x1SM_SSISI_SI_fLi256ELi256ELNS4_4UMMA5MajorE0ELSO_0ELNSN_7ScaleInE0ELSP_0EEEEEENS4_6LayoutINS5_IJSC_SC_SC_EEENS5_IJNSA_ILi0EEESU_SU_EEEEENS5_IJNS4_10UnderscoreESX_SX_EEEEENS4_18SM100_TMA_2SM_LOADENS4_14ComposedLayoutINS4_7SwizzleILi2ELi4ELi3EEENS4_18smem_ptr_flag_bitsILi16EEENSS_INS5_IJNSA_ILi8EEESG_EEENS5_IJSG_SC_EEEEEEEvNS4_8identityES10_S1A_vS1B_EENS_8epilogue10collective18CollectiveEpilogueINS1D_23Sm100TmaWarpSpecializedILi4ELi2ELi64ELb1ELb0EEEJNS5_IJNSA_ILi128EEESF_SG_EEENS5_IJNSS_IS1I_SC_EENSS_INSA_ILi64EEESC_EEEEESI_SJ_SI_SJ_NS1D_6fusion15FusionCallbacksIS1H_NS1O_17LinearCombinationISI_fSI_fLNS_15FloatRoundStyleE2EEES1J_S1N_JEEENS4_5SM1004TMEM4LOAD26SM100_TMEM_LOAD_32dp32b64xENS4_13SM90_TMA_LOADENS11_INS12_ILi3ELi4ELi3EEES15_NSS_INS5_IJS16_S1L_EEENS5_IJS1L_SC_EEEEEEENS4_39AutoVectorizingCopyWithAssumedAlignmentILi128EEENS4_14SM90_TMA_STOREES23_S25_S25_EEEvvEEEEvNT_6ParamsE --------------------------
	.section	.nv.shared._ZN7cutlass13device_kernelINS_4gemm6kernel13GemmUniversalIN4cute5tupleIJiiiiEEENS1_10collective13CollectiveMmaINS1_35MainloopSm100TmaUmmaWarpSpecializedILi10ELi2ELi2ENS5_IJNS4_1CILi2EEENSA_ILi1EEESC_EEEEENS5_IJNSA_ILi256EEESF_NSA_ILi32EEEEEENS_6half_tENS5_IJlSC_lEEESI_SJ_NS4_8TiledMMAINS4_8MMA_AtomIJNS4_26SM100_MMA_F16BF16_2x1SM_SSISI_SI_fLi256ELi256ELNS4_4UMMA5MajorE0ELSO_0ELNSN_7ScaleInE0ELSP_0EEEEEENS4_6LayoutINS5_IJSC_SC_SC_EEENS5_IJNSA_ILi0EEESU_SU_EEEEENS5_IJNS4_10UnderscoreESX_SX_EEEEENS4_18SM100_TMA_2SM_LOADENS4_14ComposedLayoutINS4_7SwizzleILi2ELi4ELi3EEENS4_18smem_ptr_flag_bitsILi16EEENSS_INS5_IJNSA_ILi8EEESG_EEENS5_IJSG_SC_EEEEEEEvNS4_8identityES10_S1A_vS1B_EENS_8epilogue10collective18CollectiveEpilogueINS1D_23Sm100TmaWarpSpecializedILi4ELi2ELi64ELb1ELb0EEEJNS5_IJNSA_ILi128EEESF_SG_EEENS5_IJNSS_IS1I_SC_EENSS_INSA_ILi64EEESC_EEEEESI_SJ_SI_SJ_NS1D_6fusion15FusionCallbacksIS1H_NS1O_17LinearCombinationISI_fSI_fLNS_15FloatRoundStyleE2EEES1J_S1N_JEEENS4_5SM1004TMEM4LOAD26SM100_TMEM_LOAD_32dp32b64xENS4_13SM90_TMA_LOADENS11_INS12_ILi3ELi4ELi3EEES15_NSS_INS5_IJS16_S1L_EEENS5_IJS1L_SC_EEEEEEENS4_39AutoVectorizingCopyWithAssumedAlignmentILi128EEENS4_14SM90_TMA_STOREES23_S25_S25_EEEvvEEEEvNT_6ParamsE,"aw",@nobits
	.sectionflags	@""
	.align	16
	.zero		1024


//--------------------- .nv.shared.reserved.0     --------------------------
	.section	.nv.shared.reserved.0,"aw",@nobits
	.weak		__nv_reservedSMEM_offset_0_alias
	.size		__nv_reservedSMEM_offset_0_alias, 0, 64
	.other		__nv_reservedSMEM_offset_0_alias,@"STO_CUDA_RESERVED_SHARED STV_DEFAULT"
__nv_reservedSMEM_offset_0_alias:
	.zero		0
.nv.shared.reserved.0:
	.zero		64
	.weak		__nv_reservedSMEM_tcgen05_partition
	.type		__nv_reservedSMEM_tcgen05_partition,@object
	.size		__nv_reservedSMEM_tcgen05_partition,(.L_0 - __nv_reservedSMEM_tcgen05_partition)
__nv_reservedSMEM_tcgen05_partition:
	.zero		32
.L_0:


//--------------------- .nv.global                --------------------------
	.section	.nv.global,"aw",@nobits
.nv.global:
	.type		_ZN39_INTERNAL_9c371ac9_4_k_cu_285e1e51_37834cute1_E,@object
	.size		_ZN39_INTERNAL_9c371ac9_4_k_cu_285e1e51_37834cute1_E,(_ZN39_INTERNAL_9c371ac9_4_k_cu_285e1e51_37834cuda3std3__45__cpo6cbeginE - _ZN39_INTERNAL_9c371ac9_4_k_cu_285e1e51_37834cute1_E)
_ZN39_INTERNAL_9c371ac9_4_k_cu_285e1e51_37834cute1_E:
	.zero		1
	.type		_ZN39_INTERNAL_9c371ac9_4_k_cu_285e1e51_37834cuda3std3__45__cpo6cbeginE,@object
	.size		_ZN39_INTERNAL_9c371ac9_4_k_cu_285e1e51_37834cuda3std3__45__cpo6cbeginE,(_ZN39_INTERNAL_9c371ac9_4_k_cu_285e1e51_37834cuda3std3__48in_placeE - _ZN39_INTERNAL_9c371ac9_4_k_cu_285e1e51_37834cuda3std3__45__cpo6cbeginE)
_ZN39_INTERNAL_9c371ac9_4_k_cu_285e1e51_37834cuda3std3__45__cpo6cbeginE:
	.zero		1
	.type		_ZN39_INTERNAL_9c371ac9_4_k_cu_285e1e51_37834cuda3std3__48in_placeE,@object
	.size		_ZN39_INTERNAL_9c371ac9_4_k_cu_285e1e51_37834cuda3std3__48in_placeE,(_ZN39_INTERNAL_9c371ac9_4_k_cu_285e1e51_37834cuda3std6ranges3__45__cpo9iter_moveE - _ZN39_INTERNAL_9c371ac9_4_k_cu_285e1e51_37834cuda3std3__48in_placeE)
_ZN39_INTERNAL_9c371ac9_4_k_cu_285e1e51_37834cuda3std3__48in_placeE:
	.zero		1
	.type		_ZN39_INTERNAL_9c371ac9_4_k_cu_285e1e51_37834cuda3std6ranges3__45__cpo9iter_moveE,@object
	.size		_ZN39_INTERNAL_9c371ac9_4_k_cu_285e1e51_37834cuda3std6ranges3__45__cpo9iter_moveE,(_ZN39_INTERNAL_9c371ac9_4_k_cu_285e1e51_37834cuda3std3__45__cpo5beginE - _ZN39_INTERNAL_9c371ac9_4_k_cu_285e1e51_37834cuda3std6ranges3__45__cpo9iter_moveE)
_ZN39_INTERNAL_9c371ac9_4_k_cu_285e1e51_37834cuda3std6ranges3__45__cpo9iter_moveE:
	.zero		1
	.type		_ZN39_INTERNAL_9c371ac9_4_k_cu_285e1e51_37834cuda3std3__45__cpo5beginE,@object
	.size		_ZN39_INTERNAL_9c371ac9_4_k_cu_285e1e51_37834cuda3std3__45__cpo5beginE,(_ZN39_INTERNAL_9c371ac9_4_k_cu_285e1e51_37834cuda3std3__441_GLOBAL__N__9c371ac9_4_k_cu_285e1e51_37836ignoreE - _ZN39_INTERNAL_9c371ac9_4_k_cu_285e1e51_37834cuda3std3__45__cpo5beginE)
_ZN39_INTERNAL_9c371ac9_4_k_cu_285e1e51_37834cuda3std3__45__cpo5beginE:
	.zero		1
	.type		_ZN39_INTERNAL_9c371ac9_4_k_cu_285e1e51_37834cuda3std3__441_GLOBAL__N__9c371ac9_4_k_cu_285e1e51_37836ignoreE,@object
	.size		_ZN39_INTERNAL_9c371ac9_4_k_cu_285e1e51_37834cuda3std3__441_GLOBAL__N__9c371ac9_4_k_cu_285e1e51_37836ignoreE,(_ZN39_INTERNAL_9c371ac9_4_k_cu_285e1e51_37834cute7productE - _ZN39_INTERNAL_9c371ac9_4_k_cu_285e1e51_37834cuda3std3__441_GLOBAL__N__9c371ac9_4_k_cu_285e1e51_37836ignoreE)
_ZN39_INTERNAL_9c371ac9_4_k_cu_285e1e51_37834cuda3std3__441_GLOBAL__N__9c371ac9_4_k_cu_285e1e51_37836ignoreE:
	.zero		1
	.type		_ZN39_INTERNAL_9c371ac9_4_k_cu_285e1e51_37834cute7productE,@object
	.size		_ZN39_INTERNAL_9c371ac9_4_k_cu_285e1e51_37834cute7productE,(_ZN39_INTERNAL_9c371ac9_4_k_cu_285e1e51_37834cuda3std3__45__cpo3endE - _ZN39_INTERNAL_9c371ac9_4_k_cu_285e1e51_37834cute7productE)
_ZN39_INTERNAL_9c371ac9_4_k_cu_285e1e51_37834cute7productE:
	.zero		1
	.type		_ZN39_INTERNAL_9c371ac9_4_k_cu_285e1e51_37834cuda3std3__45__cpo3endE,@object
	.size		_ZN39_INTERNAL_9c371ac9_4_k_cu_285e1e51_37834cuda3std3__45__cpo3endE,(_ZN39_INTERNAL_9c371ac9_4_k_cu_285e1e51_37834cuda3std3__419piecewise_constructE - _ZN39_INTERNAL_9c371ac9_4_k_cu_285e1e51_37834cuda3std3__45__cpo3endE)
_ZN39_INTERNAL_9c371ac9_4_k_cu_285e1e51_37834cuda3std3__45__cpo3endE:
	.zero		1
	.type		_ZN39_INTERNAL_9c371ac9_4_k_cu_285e1e51_37834cuda3std3__419piecewise_constructE,@object
	.size		_ZN39_INTERNAL_9c371ac9_4_k_cu_285e1e51_37834cuda3std3__419piecewise_constructE,(_ZN39_INTERNAL_9c371ac9_4_k_cu_285e1e51_37834cuda3std3__45__cpo4cendE - _ZN39_INTERNAL_9c371ac9_4_k_cu_285e1e51_37834cuda3std3__419piecewise_constructE)
_ZN39_INTERNAL_9c371ac9_4_k_cu_285e1e51_37834cuda3std3__419piecewise_constructE:
	.zero		1
	.type		_ZN39_INTERNAL_9c371ac9_4_k_cu_285e1e51_37834cuda3std3__45__cpo4cendE,@object
	.size		_ZN39_INTERNAL_9c371ac9_4_k_cu_285e1e51_37834cuda3std3__45__cpo4cendE,(_ZN39_INTERNAL_9c371ac9_4_k_cu_285e1e51_37834cuda3std6ranges3__45__cpo4swapE - _ZN39_INTERNAL_9c371ac9_4_k_cu_285e1e51_37834cuda3std3__45__cpo4cendE)
_ZN39_INTERNAL_9c371ac9_4_k_cu_285e1e51_37834cuda3std3__45__cpo4cendE:
	.zero		1
	.type		_ZN39_INTERNAL_9c371ac9_4_k_cu_285e1e51_37834cuda3std6ranges3__45__cpo4swapE,@object
	.size		_ZN39_INTERNAL_9c371ac9_4_k_cu_285e1e51_37834cuda3std6ranges3__45__cpo4swapE,(.L_10 - _ZN39_INTERNAL_9c371ac9_4_k_cu_285e1e51_37834cuda3std6ranges3__45__cpo4swapE)
_ZN39_INTERNAL_9c371ac9_4_k_cu_285e1e51_37834cuda3std6ranges3__45__cpo4swapE:
	.zero		1
.L_10:


//--------------------- .nv.constant0._ZN7cutlass13device_kernelINS_4gemm6kernel13GemmUniversalIN4cute5tupleIJiiiiEEENS1_10collective13CollectiveMmaINS1_35MainloopSm100TmaUmmaWarpSpecializedILi10ELi2ELi2ENS5_IJNS4_1CILi2EEENSA_ILi1EEESC_EEEEENS5_IJNSA_ILi256EEESF_NSA_ILi32EEEEEENS_6half_tENS5_IJlSC_lEEESI_SJ_NS4_8TiledMMAINS4_8MMA_AtomIJNS4_26SM100_MMA_F16BF16_2x1SM_SSISI_SI_fLi256ELi256ELNS4_4UMMA5MajorE0ELSO_0ELNSN_7ScaleInE0ELSP_0EEEEEENS4_6LayoutINS5_IJSC_SC_SC_EEENS5_IJNSA_ILi0EEESU_SU_EEEEENS5_IJNS4_10UnderscoreESX_SX_EEEEENS4_18SM100_TMA_2SM_LOADENS4_14ComposedLayoutINS4_7SwizzleILi2ELi4ELi3EEENS4_18smem_ptr_flag_bitsILi16EEENSS_INS5_IJNSA_ILi8EEESG_EEENS5_IJSG_SC_EEEEEEEvNS4_8identityES10_S1A_vS1B_EENS_8epilogue10collective18CollectiveEpilogueINS1D_23Sm100TmaWarpSpecializedILi4ELi2ELi64ELb1ELb0EEEJNS5_IJNSA_ILi128EEESF_SG_EEENS5_IJNSS_IS1I_SC_EENSS_INSA_ILi64EEESC_EEEEESI_SJ_SI_SJ_NS1D_6fusion15FusionCallbacksIS1H_NS1O_17LinearCombinationISI_fSI_fLNS_15FloatRoundStyleE2EEES1J_S1N_JEEENS4_5SM1004TMEM4LOAD26SM100_TMEM_LOAD_32dp32b64xENS4_13SM90_TMA_LOADENS11_INS12_ILi3ELi4ELi3EEES15_NSS_INS5_IJS16_S1L_EEENS5_IJS1L_SC_EEEEEEENS4_39AutoVectorizingCopyWithAssumedAlignmentILi128EEENS4_14SM90_TMA_STOREES23_S25_S25_EEEvvEEEEvNT_6ParamsE --------------------------
	.section	.nv.constant0._ZN7cutlass13device_kernelINS_4gemm6kernel13GemmUniversalIN4cute5tupleIJiiiiEEENS1_10collective13CollectiveMmaINS1_35MainloopSm100TmaUmmaWarpSpecializedILi10ELi2ELi2ENS5_IJNS4_1CILi2EEENSA_ILi1EEESC_EEEEENS5_IJNSA_ILi256EEESF_NSA_ILi32EEEEEENS_6half_tENS5_IJlSC_lEEESI_SJ_NS4_8TiledMMAINS4_8MMA_AtomIJNS4_26SM100_MMA_F16BF16_2x1SM_SSISI_SI_fLi256ELi256ELNS4_4UMMA5MajorE0ELSO_0ELNSN_7ScaleInE0ELSP_0EEEEEENS4_6LayoutINS5_IJSC_SC_SC_EEENS5_IJNSA_ILi0EEESU_SU_EEEEENS5_IJNS4_10UnderscoreESX_SX_EEEEENS4_18SM100_TMA_2SM_LOADENS4_14ComposedLayoutINS4_7SwizzleILi2ELi4ELi3EEENS4_18smem_ptr_flag_bitsILi16EEENSS_INS5_IJNSA_ILi8EEESG_EEENS5_IJSG_SC_EEEEEEEvNS4_8identityES10_S1A_vS1B_EENS_8epilogue10collective18CollectiveEpilogueINS1D_23Sm100TmaWarpSpecializedILi4ELi2ELi64ELb1ELb0EEEJNS5_IJNSA_ILi128EEESF_SG_EEENS5_IJNSS_IS1I_SC_EENSS_INSA_ILi64EEESC_EEEEESI_SJ_SI_SJ_NS1D_6fusion15FusionCallbacksIS1H_NS1O_17LinearCombinationISI_fSI_fLNS_15FloatRoundStyleE2EEES1J_S1N_JEEENS4_5SM1004TMEM4LOAD26SM100_TMEM_LOAD_32dp32b64xENS4_13SM90_TMA_LOADENS11_INS12_ILi3ELi4ELi3EEES15_NSS_INS5_IJS16_S1L_EEENS5_IJS1L_SC_EEEEEEENS4_39AutoVectorizingCopyWithAssumedAlignmentILi128EEENS4_14SM90_TMA_STOREES23_S25_S25_EEEvvEEEEvNT_6ParamsE,"a",@progbits
	.sectionflags	@""
	.align	4
.nv.constant0._ZN7cutlass13device_kernelINS_4gemm6kernel13GemmUniversalIN4cute5tupleIJiiiiEEENS1_10collective13CollectiveMmaINS1_35MainloopSm100TmaUmmaWarpSpecializedILi10ELi2ELi2ENS5_IJNS4_1CILi2EEENSA_ILi1EEESC_EEEEENS5_IJNSA_ILi256EEESF_NSA_ILi32EEEEEENS_6half_tENS5_IJlSC_lEEESI_SJ_NS4_8TiledMMAINS4_8MMA_AtomIJNS4_26SM100_MMA_F16BF16_2x1SM_SSISI_SI_fLi256ELi256ELNS4_4UMMA5MajorE0ELSO_0ELNSN_7ScaleInE0ELSP_0EEEEEENS4_6LayoutINS5_IJSC_SC_SC_EEENS5_IJNSA_ILi0EEESU_SU_EEEEENS5_IJNS4_10UnderscoreESX_SX_EEEEENS4_18SM100_TMA_2SM_LOADENS4_14ComposedLayoutINS4_7SwizzleILi2ELi4ELi3EEENS4_18smem_ptr_flag_bitsILi16EEENSS_INS5_IJNSA_ILi8EEESG_EEENS5_IJSG_SC_EEEEEEEvNS4_8identityES10_S1A_vS1B_EENS_8epilogue10collective18CollectiveEpilogueINS1D_23Sm100TmaWarpSpecializedILi4ELi2ELi64ELb1ELb0EEEJNS5_IJNSA_ILi128EEESF_SG_EEENS5_IJNSS_IS1I_SC_EENSS_INSA_ILi64EEESC_EEEEESI_SJ_SI_SJ_NS1D_6fusion15FusionCallbacksIS1H_NS1O_17LinearCombinationISI_fSI_fLNS_15FloatRoundStyleE2EEES1J_S1N_JEEENS4_5SM1004TMEM4LOAD26SM100_TMEM_LOAD_32dp32b64xENS4_13SM90_TMA_LOADENS11_INS12_ILi3ELi4ELi3EEES15_NSS_INS5_IJS16_S1L_EEENS5_IJS1L_SC_EEEEEEENS4_39AutoVectorizingCopyWithAssumedAlignmentILi128EEENS4_14SM90_TMA_STOREES23_S25_S25_EEEvvEEEEvNT_6ParamsE:
	.zero		2944


//--------------------- SYMBOLS --------------------------

	.type		.nv.reservedSmem.offset0,@object
	.size		.nv.reservedSmem.offset0,0x4
	.type		.nv.reservedSmem.cap,@object
	.size		.nv.reservedSmem.cap,0x4
	.type		__assertfail,@function
